//
// Generated by NVIDIA NVVM Compiler
//
// Compiler Build ID: CL-36424714
// Cuda compilation tools, release 13.0, V13.0.88
// Based on NVVM 20.0.0
//

.version 9.0
.target sm_100
.address_size 64

	// .globl	_Z7sumCudaPKiiPi
// _ZZN3cub18CUB_300001_SM_10006detail6reduce28DeviceReduceSingleTileKernelINS2_10policy_hubIijN4cuda3std3__44plusIiEEE10Policy1000EN6thrust24THRUST_300001_SM_1000_NS6detail15normal_iteratorINSD_10device_ptrIiEEEEPijS9_iiNS7_10__identityEEEvT0_T1_T2_T3_T4_T6_E12temp_storage has been demoted
// _ZZN3cub18CUB_300001_SM_10006detail6reduce18DeviceReduceKernelINS2_10policy_hubIijN4cuda3std3__44plusIiEEE10Policy1000EN6thrust24THRUST_300001_SM_1000_NS6detail15normal_iteratorINSD_10device_ptrIiEEEEjS9_iNS7_10__identityEEEvT0_PT3_T1_NS0_13GridEvenShareISN_EET2_T4_E12temp_storage has been demoted
// _ZZN3cub18CUB_300001_SM_10006detail6reduce28DeviceReduceSingleTileKernelINS2_10policy_hubIijN4cuda3std3__44plusIiEEE10Policy1000EPiSC_iS9_iiNS7_10__identityEEEvT0_T1_T2_T3_T4_T6_E12temp_storage has been demoted
// _ZZN3cub18CUB_300001_SM_10006detail6reduce28DeviceReduceSingleTileKernelINS2_10policy_hubIiyN4cuda3std3__44plusIiEEE10Policy1000EN6thrust24THRUST_300001_SM_1000_NS6detail15normal_iteratorINSD_10device_ptrIiEEEEPiyS9_iiNS7_10__identityEEEvT0_T1_T2_T3_T4_T6_E12temp_storage has been demoted
// _ZZN3cub18CUB_300001_SM_10006detail6reduce18DeviceReduceKernelINS2_10policy_hubIiyN4cuda3std3__44plusIiEEE10Policy1000EN6thrust24THRUST_300001_SM_1000_NS6detail15normal_iteratorINSD_10device_ptrIiEEEEyS9_iNS7_10__identityEEEvT0_PT3_T1_NS0_13GridEvenShareISN_EET2_T4_E12temp_storage has been demoted
// _ZZN3cub18CUB_300001_SM_10006detail6reduce28DeviceReduceSingleTileKernelINS2_10policy_hubIiyN4cuda3std3__44plusIiEEE10Policy1000EPiSC_iS9_iiNS7_10__identityEEEvT0_T1_T2_T3_T4_T6_E12temp_storage has been demoted
.global .align 1 .b8 _ZN34_INTERNAL_7214e8f3_4_k_cu_fccd288e4cuda3std3__45__cpo5beginE[1];
.global .align 1 .b8 _ZN34_INTERNAL_7214e8f3_4_k_cu_fccd288e4cuda3std3__45__cpo3endE[1];
.global .align 1 .b8 _ZN34_INTERNAL_7214e8f3_4_k_cu_fccd288e4cuda3std3__45__cpo6cbeginE[1];
.global .align 1 .b8 _ZN34_INTERNAL_7214e8f3_4_k_cu_fccd288e4cuda3std3__45__cpo4cendE[1];
.global .align 1 .b8 _ZN34_INTERNAL_7214e8f3_4_k_cu_fccd288e4cuda3std3__45__cpo6rbeginE[1];
.global .align 1 .b8 _ZN34_INTERNAL_7214e8f3_4_k_cu_fccd288e4cuda3std3__45__cpo4rendE[1];
.global .align 1 .b8 _ZN34_INTERNAL_7214e8f3_4_k_cu_fccd288e4cuda3std3__45__cpo7crbeginE[1];
.global .align 1 .b8 _ZN34_INTERNAL_7214e8f3_4_k_cu_fccd288e4cuda3std3__45__cpo5crendE[1];
.global .align 1 .b8 _ZN34_INTERNAL_7214e8f3_4_k_cu_fccd288e4cuda3std3__436_GLOBAL__N__7214e8f3_4_k_cu_fccd288e6ignoreE[1];
.global .align 1 .b8 _ZN34_INTERNAL_7214e8f3_4_k_cu_fccd288e4cuda3std3__419piecewise_constructE[1];
.global .align 1 .b8 _ZN34_INTERNAL_7214e8f3_4_k_cu_fccd288e4cuda3std3__48in_placeE[1];
.global .align 1 .b8 _ZN34_INTERNAL_7214e8f3_4_k_cu_fccd288e4cuda3std3__420unreachable_sentinelE[1];
.global .align 1 .b8 _ZN34_INTERNAL_7214e8f3_4_k_cu_fccd288e4cuda3std3__47nulloptE[1];
.global .align 1 .b8 _ZN34_INTERNAL_7214e8f3_4_k_cu_fccd288e4cuda3std3__48unexpectE[1];
.global .align 1 .b8 _ZN34_INTERNAL_7214e8f3_4_k_cu_fccd288e4cuda3std6ranges3__45__cpo4swapE[1];
.global .align 1 .b8 _ZN34_INTERNAL_7214e8f3_4_k_cu_fccd288e4cuda3std6ranges3__45__cpo9iter_moveE[1];
.global .align 1 .b8 _ZN34_INTERNAL_7214e8f3_4_k_cu_fccd288e4cuda3std6ranges3__45__cpo5beginE[1];
.global .align 1 .b8 _ZN34_INTERNAL_7214e8f3_4_k_cu_fccd288e4cuda3std6ranges3__45__cpo3endE[1];
.global .align 1 .b8 _ZN34_INTERNAL_7214e8f3_4_k_cu_fccd288e4cuda3std6ranges3__45__cpo6cbeginE[1];
.global .align 1 .b8 _ZN34_INTERNAL_7214e8f3_4_k_cu_fccd288e4cuda3std6ranges3__45__cpo4cendE[1];
.global .align 1 .b8 _ZN34_INTERNAL_7214e8f3_4_k_cu_fccd288e4cuda3std6ranges3__45__cpo7advanceE[1];
.global .align 1 .b8 _ZN34_INTERNAL_7214e8f3_4_k_cu_fccd288e4cuda3std6ranges3__45__cpo9iter_swapE[1];
.global .align 1 .b8 _ZN34_INTERNAL_7214e8f3_4_k_cu_fccd288e4cuda3std6ranges3__45__cpo4nextE[1];
.global .align 1 .b8 _ZN34_INTERNAL_7214e8f3_4_k_cu_fccd288e4cuda3std6ranges3__45__cpo4prevE[1];
.global .align 1 .b8 _ZN34_INTERNAL_7214e8f3_4_k_cu_fccd288e4cuda3std6ranges3__45__cpo4dataE[1];
.global .align 1 .b8 _ZN34_INTERNAL_7214e8f3_4_k_cu_fccd288e4cuda3std6ranges3__45__cpo5cdataE[1];
.global .align 1 .b8 _ZN34_INTERNAL_7214e8f3_4_k_cu_fccd288e4cuda3std6ranges3__45__cpo4sizeE[1];
.global .align 1 .b8 _ZN34_INTERNAL_7214e8f3_4_k_cu_fccd288e4cuda3std6ranges3__45__cpo5ssizeE[1];
.global .align 1 .b8 _ZN34_INTERNAL_7214e8f3_4_k_cu_fccd288e4cuda3std6ranges3__45__cpo8distanceE[1];
.global .align 1 .b8 _ZN34_INTERNAL_7214e8f3_4_k_cu_fccd288e6thrust24THRUST_300001_SM_1000_NS8cuda_cub3parE[1];
.global .align 1 .b8 _ZN34_INTERNAL_7214e8f3_4_k_cu_fccd288e6thrust24THRUST_300001_SM_1000_NS8cuda_cub10par_nosyncE[1];
.global .align 1 .b8 _ZN34_INTERNAL_7214e8f3_4_k_cu_fccd288e6thrust24THRUST_300001_SM_1000_NS6system6detail10sequential3seqE[1];
.global .align 1 .b8 _ZN34_INTERNAL_7214e8f3_4_k_cu_fccd288e6thrust24THRUST_300001_SM_1000_NS12placeholders2_1E[1];
.global .align 1 .b8 _ZN34_INTERNAL_7214e8f3_4_k_cu_fccd288e6thrust24THRUST_300001_SM_1000_NS12placeholders2_2E[1];
.global .align 1 .b8 _ZN34_INTERNAL_7214e8f3_4_k_cu_fccd288e6thrust24THRUST_300001_SM_1000_NS12placeholders2_3E[1];
.global .align 1 .b8 _ZN34_INTERNAL_7214e8f3_4_k_cu_fccd288e6thrust24THRUST_300001_SM_1000_NS12placeholders2_4E[1];
.global .align 1 .b8 _ZN34_INTERNAL_7214e8f3_4_k_cu_fccd288e6thrust24THRUST_300001_SM_1000_NS12placeholders2_5E[1];
.global .align 1 .b8 _ZN34_INTERNAL_7214e8f3_4_k_cu_fccd288e6thrust24THRUST_300001_SM_1000_NS12placeholders2_6E[1];
.global .align 1 .b8 _ZN34_INTERNAL_7214e8f3_4_k_cu_fccd288e6thrust24THRUST_300001_SM_1000_NS12placeholders2_7E[1];
.global .align 1 .b8 _ZN34_INTERNAL_7214e8f3_4_k_cu_fccd288e6thrust24THRUST_300001_SM_1000_NS12placeholders2_8E[1];
.global .align 1 .b8 _ZN34_INTERNAL_7214e8f3_4_k_cu_fccd288e6thrust24THRUST_300001_SM_1000_NS12placeholders2_9E[1];
.global .align 1 .b8 _ZN34_INTERNAL_7214e8f3_4_k_cu_fccd288e6thrust24THRUST_300001_SM_1000_NS12placeholders3_10E[1];
.global .align 1 .b8 _ZN34_INTERNAL_7214e8f3_4_k_cu_fccd288e6thrust24THRUST_300001_SM_1000_NS3seqE[1];

.visible .entry _Z7sumCudaPKiiPi(
	.param .u64 .ptr .align 1 _Z7sumCudaPKiiPi_param_0,
	.param .u32 _Z7sumCudaPKiiPi_param_1,
	.param .u64 .ptr .align 1 _Z7sumCudaPKiiPi_param_2
)
{
	.reg .pred 	%p<10>;
	.reg .b32 	%r<93>;
	.reg .b64 	%rd<18>;

	ld.param.u64 	%rd9, [_Z7sumCudaPKiiPi_param_0];
	ld.param.u32 	%r25, [_Z7sumCudaPKiiPi_param_1];
	ld.param.u64 	%rd10, [_Z7sumCudaPKiiPi_param_2];
	cvta.to.global.u64 	%rd1, %rd9;
	cvta.to.global.u64 	%rd2, %rd10;
	mov.b32 	%r26, 0;
	st.global.u32 	[%rd2], %r26;
	setp.lt.s32 	%p1, %r25, 1;
	@%p1 bra 	$L__BB0_13;
	and.b32  	%r1, %r25, 15;
	setp.lt.u32 	%p2, %r25, 16;
	mov.b32 	%r85, 0;
	mov.u32 	%r88, %r85;
	@%p2 bra 	$L__BB0_4;
	and.b32  	%r88, %r25, 2147483632;
	neg.s32 	%r83, %r88;
	add.s64 	%rd16, %rd1, 32;
	mov.b32 	%r85, 0;
$L__BB0_3:
	.pragma "nounroll";
	ld.global.u32 	%r29, [%rd16+-32];
	add.s32 	%r30, %r85, %r29;
	st.global.u32 	[%rd2], %r30;
	ld.global.u32 	%r31, [%rd16+-28];
	add.s32 	%r32, %r30, %r31;
	st.global.u32 	[%rd2], %r32;
	ld.global.u32 	%r33, [%rd16+-24];
	add.s32 	%r34, %r32, %r33;
	st.global.u32 	[%rd2], %r34;
	ld.global.u32 	%r35, [%rd16+-20];
	add.s32 	%r36, %r34, %r35;
	st.global.u32 	[%rd2], %r36;
	ld.global.u32 	%r37, [%rd16+-16];
	add.s32 	%r38, %r36, %r37;
	st.global.u32 	[%rd2], %r38;
	ld.global.u32 	%r39, [%rd16+-12];
	add.s32 	%r40, %r38, %r39;
	st.global.u32 	[%rd2], %r40;
	ld.global.u32 	%r41, [%rd16+-8];
	add.s32 	%r42, %r40, %r41;
	st.global.u32 	[%rd2], %r42;
	ld.global.u32 	%r43, [%rd16+-4];
	add.s32 	%r44, %r42, %r43;
	st.global.u32 	[%rd2], %r44;
	ld.global.u32 	%r45, [%rd16];
	add.s32 	%r46, %r44, %r45;
	st.global.u32 	[%rd2], %r46;
	ld.global.u32 	%r47, [%rd16+4];
	add.s32 	%r48, %r46, %r47;
	st.global.u32 	[%rd2], %r48;
	ld.global.u32 	%r49, [%rd16+8];
	add.s32 	%r50, %r48, %r49;
	st.global.u32 	[%rd2], %r50;
	ld.global.u32 	%r51, [%rd16+12];
	add.s32 	%r52, %r50, %r51;
	st.global.u32 	[%rd2], %r52;
	ld.global.u32 	%r53, [%rd16+16];
	add.s32 	%r54, %r52, %r53;
	st.global.u32 	[%rd2], %r54;
	ld.global.u32 	%r55, [%rd16+20];
	add.s32 	%r56, %r54, %r55;
	st.global.u32 	[%rd2], %r56;
	ld.global.u32 	%r57, [%rd16+24];
	add.s32 	%r58, %r56, %r57;
	st.global.u32 	[%rd2], %r58;
	ld.global.u32 	%r59, [%rd16+28];
	add.s32 	%r85, %r58, %r59;
	st.global.u32 	[%rd2], %r85;
	add.s32 	%r83, %r83, 16;
	add.s64 	%rd16, %rd16, 64;
	setp.ne.s32 	%p3, %r83, 0;
	@%p3 bra 	$L__BB0_3;
$L__BB0_4:
	setp.eq.s32 	%p4, %r1, 0;
	@%p4 bra 	$L__BB0_13;
	and.b32  	%r10, %r25, 7;
	setp.lt.u32 	%p5, %r1, 8;
	@%p5 bra 	$L__BB0_7;
	mul.wide.u32 	%rd11, %r88, 4;
	add.s64 	%rd12, %rd1, %rd11;
	ld.global.u32 	%r60, [%rd12];
	add.s32 	%r61, %r85, %r60;
	st.global.u32 	[%rd2], %r61;
	ld.global.u32 	%r62, [%rd12+4];
	add.s32 	%r63, %r61, %r62;
	st.global.u32 	[%rd2], %r63;
	ld.global.u32 	%r64, [%rd12+8];
	add.s32 	%r65, %r63, %r64;
	st.global.u32 	[%rd2], %r65;
	ld.global.u32 	%r66, [%rd12+12];
	add.s32 	%r67, %r65, %r66;
	st.global.u32 	[%rd2], %r67;
	ld.global.u32 	%r68, [%rd12+16];
	add.s32 	%r69, %r67, %r68;
	st.global.u32 	[%rd2], %r69;
	ld.global.u32 	%r70, [%rd12+20];
	add.s32 	%r71, %r69, %r70;
	st.global.u32 	[%rd2], %r71;
	ld.global.u32 	%r72, [%rd12+24];
	add.s32 	%r73, %r71, %r72;
	st.global.u32 	[%rd2], %r73;
	ld.global.u32 	%r74, [%rd12+28];
	add.s32 	%r85, %r73, %r74;
	st.global.u32 	[%rd2], %r85;
	add.s32 	%r88, %r88, 8;
$L__BB0_7:
	setp.eq.s32 	%p6, %r10, 0;
	@%p6 bra 	$L__BB0_13;
	and.b32  	%r15, %r25, 3;
	setp.lt.u32 	%p7, %r10, 4;
	@%p7 bra 	$L__BB0_10;
	mul.wide.u32 	%rd13, %r88, 4;
	add.s64 	%rd14, %rd1, %rd13;
	ld.global.u32 	%r75, [%rd14];
	add.s32 	%r76, %r85, %r75;
	st.global.u32 	[%rd2], %r76;
	ld.global.u32 	%r77, [%rd14+4];
	add.s32 	%r78, %r76, %r77;
	st.global.u32 	[%rd2], %r78;
	ld.global.u32 	%r79, [%rd14+8];
	add.s32 	%r80, %r78, %r79;
	st.global.u32 	[%rd2], %r80;
	ld.global.u32 	%r81, [%rd14+12];
	add.s32 	%r85, %r80, %r81;
	st.global.u32 	[%rd2], %r85;
	add.s32 	%r88, %r88, 4;
$L__BB0_10:
	setp.eq.s32 	%p8, %r15, 0;
	@%p8 bra 	$L__BB0_13;
	mul.wide.u32 	%rd15, %r88, 4;
	add.s64 	%rd17, %rd1, %rd15;
	neg.s32 	%r91, %r15;
$L__BB0_12:
	.pragma "nounroll";
	ld.global.u32 	%r82, [%rd17];
	add.s32 	%r85, %r85, %r82;
	st.global.u32 	[%rd2], %r85;
	add.s64 	%rd17, %rd17, 4;
	add.s32 	%r91, %r91, 1;
	setp.ne.s32 	%p9, %r91, 0;
	@%p9 bra 	$L__BB0_12;
$L__BB0_13:
	ret;

}
	// .globl	_ZN3cub18CUB_300001_SM_10006detail11EmptyKernelIvEEvv
.visible .entry _ZN3cub18CUB_300001_SM_10006detail11EmptyKernelIvEEvv()
{


	ret;

}
	// .globl	_ZN3cub18CUB_300001_SM_10006detail8for_each13static_kernelINS2_12policy_hub_t12policy_500_tEmN6thrust24THRUST_300001_SM_1000_NS8cuda_cub20__uninitialized_fill7functorINS7_10device_ptrIiEEiEEEEvT0_T1_
.visible .entry _ZN3cub18CUB_300001_SM_10006detail8for_each13static_kernelINS2_12policy_hub_t12policy_500_tEmN6thrust24THRUST_300001_SM_1000_NS8cuda_cub20__uninitialized_fill7functorINS7_10device_ptrIiEEiEEEEvT0_T1_(
	.param .u64 _ZN3cub18CUB_300001_SM_10006detail8for_each13static_kernelINS2_12policy_hub_t12policy_500_tEmN6thrust24THRUST_300001_SM_1000_NS8cuda_cub20__uninitialized_fill7functorINS7_10device_ptrIiEEiEEEEvT0_T1__param_0,
	.param .align 8 .b8 _ZN3cub18CUB_300001_SM_10006detail8for_each13static_kernelINS2_12policy_hub_t12policy_500_tEmN6thrust24THRUST_300001_SM_1000_NS8cuda_cub20__uninitialized_fill7functorINS7_10device_ptrIiEEiEEEEvT0_T1__param_1[16]
)
.maxntid 256
{
	.reg .pred 	%p<4>;
	.reg .b16 	%rs<5>;
	.reg .b32 	%r<12>;
	.reg .b64 	%rd<16>;

	ld.param.u32 	%r3, [_ZN3cub18CUB_300001_SM_10006detail8for_each13static_kernelINS2_12policy_hub_t12policy_500_tEmN6thrust24THRUST_300001_SM_1000_NS8cuda_cub20__uninitialized_fill7functorINS7_10device_ptrIiEEiEEEEvT0_T1__param_1+8];
	ld.param.u64 	%rd4, [_ZN3cub18CUB_300001_SM_10006detail8for_each13static_kernelINS2_12policy_hub_t12policy_500_tEmN6thrust24THRUST_300001_SM_1000_NS8cuda_cub20__uninitialized_fill7functorINS7_10device_ptrIiEEiEEEEvT0_T1__param_1];
	ld.param.u64 	%rd5, [_ZN3cub18CUB_300001_SM_10006detail8for_each13static_kernelINS2_12policy_hub_t12policy_500_tEmN6thrust24THRUST_300001_SM_1000_NS8cuda_cub20__uninitialized_fill7functorINS7_10device_ptrIiEEiEEEEvT0_T1__param_0];
	mov.u32 	%r9, %ctaid.x;
	mul.wide.u32 	%rd1, %r9, 512;
	sub.s64 	%rd2, %rd5, %rd1;
	setp.lt.u64 	%p1, %rd2, 512;
	@%p1 bra 	$L__BB2_2;
	mov.u32 	%r11, %tid.x;
	cvta.to.global.u64 	%rd11, %rd4;
	cvt.u64.u32 	%rd12, %r11;
	add.s64 	%rd13, %rd1, %rd12;
	shl.b64 	%rd14, %rd13, 2;
	add.s64 	%rd15, %rd11, %rd14;
	st.global.u32 	[%rd15], %r3;
	st.global.u32 	[%rd15+1024], %r3;
	bra.uni 	$L__BB2_6;
$L__BB2_2:
	cvta.to.global.u64 	%rd6, %rd4;
	mov.u32 	%r2, %tid.x;
	cvt.u64.u32 	%rd7, %r2;
	setp.le.u64 	%p2, %rd2, %rd7;
	add.s64 	%rd8, %rd1, %rd7;
	shl.b64 	%rd9, %rd8, 2;
	add.s64 	%rd3, %rd6, %rd9;
	@%p2 bra 	$L__BB2_4;
	st.global.u32 	[%rd3], %r3;
$L__BB2_4:
	add.s32 	%r10, %r2, 256;
	cvt.u64.u32 	%rd10, %r10;
	setp.le.u64 	%p3, %rd2, %rd10;
	@%p3 bra 	$L__BB2_6;
	st.global.u32 	[%rd3+1024], %r3;
$L__BB2_6:
	ret;

}
	// .globl	_ZN3cub18CUB_300001_SM_10006detail6reduce28DeviceReduceSingleTileKernelINS2_10policy_hubIijN4cuda3std3__44plusIiEEE10Policy1000EN6thrust24THRUST_300001_SM_1000_NS6detail15normal_iteratorINSD_10device_ptrIiEEEEPijS9_iiNS7_10__identityEEEvT0_T1_T2_T3_T4_T6_
.visible .entry _ZN3cub18CUB_300001_SM_10006detail6reduce28DeviceReduceSingleTileKernelINS2_10policy_hubIijN4cuda3std3__44plusIiEEE10Policy1000EN6thrust24THRUST_300001_SM_1000_NS6detail15normal_iteratorINSD_10device_ptrIiEEEEPijS9_iiNS7_10__identityEEEvT0_T1_T2_T3_T4_T6_(
	.param .align 8 .b8 _ZN3cub18CUB_300001_SM_10006detail6reduce28DeviceReduceSingleTileKernelINS2_10policy_hubIijN4cuda3std3__44plusIiEEE10Policy1000EN6thrust24THRUST_300001_SM_1000_NS6detail15normal_iteratorINSD_10device_ptrIiEEEEPijS9_iiNS7_10__identityEEEvT0_T1_T2_T3_T4_T6__param_0[8],
	.param .u64 .ptr .align 1 _ZN3cub18CUB_300001_SM_10006detail6reduce28DeviceReduceSingleTileKernelINS2_10policy_hubIijN4cuda3std3__44plusIiEEE10Policy1000EN6thrust24THRUST_300001_SM_1000_NS6detail15normal_iteratorINSD_10device_ptrIiEEEEPijS9_iiNS7_10__identityEEEvT0_T1_T2_T3_T4_T6__param_1,
	.param .u32 _ZN3cub18CUB_300001_SM_10006detail6reduce28DeviceReduceSingleTileKernelINS2_10policy_hubIijN4cuda3std3__44plusIiEEE10Policy1000EN6thrust24THRUST_300001_SM_1000_NS6detail15normal_iteratorINSD_10device_ptrIiEEEEPijS9_iiNS7_10__identityEEEvT0_T1_T2_T3_T4_T6__param_2,
	.param .align 1 .b8 _ZN3cub18CUB_300001_SM_10006detail6reduce28DeviceReduceSingleTileKernelINS2_10policy_hubIijN4cuda3std3__44plusIiEEE10Policy1000EN6thrust24THRUST_300001_SM_1000_NS6detail15normal_iteratorINSD_10device_ptrIiEEEEPijS9_iiNS7_10__identityEEEvT0_T1_T2_T3_T4_T6__param_3[1],
	.param .u32 _ZN3cub18CUB_300001_SM_10006detail6reduce28DeviceReduceSingleTileKernelINS2_10policy_hubIijN4cuda3std3__44plusIiEEE10Policy1000EN6thrust24THRUST_300001_SM_1000_NS6detail15normal_iteratorINSD_10device_ptrIiEEEEPijS9_iiNS7_10__identityEEEvT0_T1_T2_T3_T4_T6__param_4,
	.param .align 1 .b8 _ZN3cub18CUB_300001_SM_10006detail6reduce28DeviceReduceSingleTileKernelINS2_10policy_hubIijN4cuda3std3__44plusIiEEE10Policy1000EN6thrust24THRUST_300001_SM_1000_NS6detail15normal_iteratorINSD_10device_ptrIiEEEEPijS9_iiNS7_10__identityEEEvT0_T1_T2_T3_T4_T6__param_5[1]
)
.maxntid 256
.minnctapersm 1
{
	.reg .pred 	%p<59>;
	.reg .b32 	%r<511>;
	.reg .b64 	%rd<84>;
	// demoted variable
	.shared .align 4 .b8 _ZZN3cub18CUB_300001_SM_10006detail6reduce28DeviceReduceSingleTileKernelINS2_10policy_hubIijN4cuda3std3__44plusIiEEE10Policy1000EN6thrust24THRUST_300001_SM_1000_NS6detail15normal_iteratorINSD_10device_ptrIiEEEEPijS9_iiNS7_10__identityEEEvT0_T1_T2_T3_T4_T6_E12temp_storage[44];
	ld.param.u64 	%rd9, [_ZN3cub18CUB_300001_SM_10006detail6reduce28DeviceReduceSingleTileKernelINS2_10policy_hubIijN4cuda3std3__44plusIiEEE10Policy1000EN6thrust24THRUST_300001_SM_1000_NS6detail15normal_iteratorINSD_10device_ptrIiEEEEPijS9_iiNS7_10__identityEEEvT0_T1_T2_T3_T4_T6__param_0];
	ld.param.u64 	%rd10, [_ZN3cub18CUB_300001_SM_10006detail6reduce28DeviceReduceSingleTileKernelINS2_10policy_hubIijN4cuda3std3__44plusIiEEE10Policy1000EN6thrust24THRUST_300001_SM_1000_NS6detail15normal_iteratorINSD_10device_ptrIiEEEEPijS9_iiNS7_10__identityEEEvT0_T1_T2_T3_T4_T6__param_1];
	ld.param.u32 	%r90, [_ZN3cub18CUB_300001_SM_10006detail6reduce28DeviceReduceSingleTileKernelINS2_10policy_hubIijN4cuda3std3__44plusIiEEE10Policy1000EN6thrust24THRUST_300001_SM_1000_NS6detail15normal_iteratorINSD_10device_ptrIiEEEEPijS9_iiNS7_10__identityEEEvT0_T1_T2_T3_T4_T6__param_2];
	ld.param.u32 	%r91, [_ZN3cub18CUB_300001_SM_10006detail6reduce28DeviceReduceSingleTileKernelINS2_10policy_hubIijN4cuda3std3__44plusIiEEE10Policy1000EN6thrust24THRUST_300001_SM_1000_NS6detail15normal_iteratorINSD_10device_ptrIiEEEEPijS9_iiNS7_10__identityEEEvT0_T1_T2_T3_T4_T6__param_4];
	cvta.to.global.u64 	%rd1, %rd10;
	setp.ne.s32 	%p1, %r90, 0;
	@%p1 bra 	$L__BB3_3;
	mov.u32 	%r471, %tid.x;
	setp.ne.s32 	%p58, %r471, 0;
	@%p58 bra 	$L__BB3_52;
	st.global.u32 	[%rd1], %r91;
	bra.uni 	$L__BB3_52;
$L__BB3_3:
	cvta.to.global.u64 	%rd2, %rd9;
	setp.gt.u32 	%p2, %r90, 4095;
	@%p2 bra 	$L__BB3_28;
	mov.u32 	%r1, %tid.x;
	setp.ge.u32 	%p24, %r1, %r90;
	mov.b32 	%r488, 0;
	mov.u32 	%r478, %r1;
	@%p24 bra 	$L__BB3_6;
	mul.wide.u32 	%rd73, %r1, 4;
	add.s64 	%rd74, %rd2, %rd73;
	ld.global.u32 	%r488, [%rd74];
	add.s32 	%r478, %r1, 256;
$L__BB3_6:
	setp.ge.u32 	%p25, %r478, %r90;
	@%p25 bra 	$L__BB3_19;
	not.b32 	%r298, %r478;
	add.s32 	%r299, %r90, %r298;
	shr.u32 	%r300, %r299, 8;
	add.s32 	%r6, %r300, 1;
	and.b32  	%r7, %r6, 15;
	setp.lt.u32 	%p26, %r299, 3840;
	@%p26 bra 	$L__BB3_10;
	and.b32  	%r301, %r6, 33554416;
	neg.s32 	%r474, %r301;
	mul.wide.u32 	%rd75, %r478, 4;
	add.s64 	%rd76, %rd75, %rd2;
	add.s64 	%rd82, %rd76, 8192;
$L__BB3_9:
	.pragma "nounroll";
	ld.global.u32 	%r302, [%rd82+-8192];
	add.s32 	%r303, %r302, %r488;
	ld.global.u32 	%r304, [%rd82+-7168];
	add.s32 	%r305, %r304, %r303;
	ld.global.u32 	%r306, [%rd82+-6144];
	add.s32 	%r307, %r306, %r305;
	ld.global.u32 	%r308, [%rd82+-5120];
	add.s32 	%r309, %r308, %r307;
	ld.global.u32 	%r310, [%rd82+-4096];
	add.s32 	%r311, %r310, %r309;
	ld.global.u32 	%r312, [%rd82+-3072];
	add.s32 	%r313, %r312, %r311;
	ld.global.u32 	%r314, [%rd82+-2048];
	add.s32 	%r315, %r314, %r313;
	ld.global.u32 	%r316, [%rd82+-1024];
	add.s32 	%r317, %r316, %r315;
	ld.global.u32 	%r318, [%rd82];
	add.s32 	%r319, %r318, %r317;
	ld.global.u32 	%r320, [%rd82+1024];
	add.s32 	%r321, %r320, %r319;
	ld.global.u32 	%r322, [%rd82+2048];
	add.s32 	%r323, %r322, %r321;
	ld.global.u32 	%r324, [%rd82+3072];
	add.s32 	%r325, %r324, %r323;
	ld.global.u32 	%r326, [%rd82+4096];
	add.s32 	%r327, %r326, %r325;
	ld.global.u32 	%r328, [%rd82+5120];
	add.s32 	%r329, %r328, %r327;
	ld.global.u32 	%r330, [%rd82+6144];
	add.s32 	%r331, %r330, %r329;
	ld.global.u32 	%r332, [%rd82+7168];
	add.s32 	%r488, %r332, %r331;
	add.s32 	%r478, %r478, 4096;
	add.s32 	%r474, %r474, 16;
	add.s64 	%rd82, %rd82, 16384;
	setp.ne.s32 	%p27, %r474, 0;
	@%p27 bra 	$L__BB3_9;
$L__BB3_10:
	setp.eq.s32 	%p28, %r7, 0;
	@%p28 bra 	$L__BB3_19;
	and.b32  	%r18, %r6, 7;
	setp.lt.u32 	%p29, %r7, 8;
	@%p29 bra 	$L__BB3_13;
	mul.wide.u32 	%rd77, %r478, 4;
	add.s64 	%rd78, %rd2, %rd77;
	ld.global.u32 	%r334, [%rd78];
	add.s32 	%r335, %r334, %r488;
	ld.global.u32 	%r336, [%rd78+1024];
	add.s32 	%r337, %r336, %r335;
	ld.global.u32 	%r338, [%rd78+2048];
	add.s32 	%r339, %r338, %r337;
	ld.global.u32 	%r340, [%rd78+3072];
	add.s32 	%r341, %r340, %r339;
	ld.global.u32 	%r342, [%rd78+4096];
	add.s32 	%r343, %r342, %r341;
	ld.global.u32 	%r344, [%rd78+5120];
	add.s32 	%r345, %r344, %r343;
	ld.global.u32 	%r346, [%rd78+6144];
	add.s32 	%r347, %r346, %r345;
	ld.global.u32 	%r348, [%rd78+7168];
	add.s32 	%r488, %r348, %r347;
	add.s32 	%r478, %r478, 2048;
$L__BB3_13:
	setp.eq.s32 	%p30, %r18, 0;
	@%p30 bra 	$L__BB3_19;
	and.b32  	%r24, %r6, 3;
	setp.lt.u32 	%p31, %r18, 4;
	@%p31 bra 	$L__BB3_16;
	mul.wide.u32 	%rd79, %r478, 4;
	add.s64 	%rd80, %rd2, %rd79;
	ld.global.u32 	%r350, [%rd80];
	add.s32 	%r351, %r350, %r488;
	ld.global.u32 	%r352, [%rd80+1024];
	add.s32 	%r353, %r352, %r351;
	ld.global.u32 	%r354, [%rd80+2048];
	add.s32 	%r355, %r354, %r353;
	ld.global.u32 	%r356, [%rd80+3072];
	add.s32 	%r488, %r356, %r355;
	add.s32 	%r478, %r478, 1024;
$L__BB3_16:
	setp.eq.s32 	%p32, %r24, 0;
	@%p32 bra 	$L__BB3_19;
	mul.wide.u32 	%rd81, %r478, 4;
	add.s64 	%rd83, %rd2, %rd81;
	neg.s32 	%r486, %r24;
$L__BB3_18:
	.pragma "nounroll";
	ld.global.u32 	%r357, [%rd83];
	add.s32 	%r488, %r357, %r488;
	add.s64 	%rd83, %rd83, 1024;
	add.s32 	%r486, %r486, 1;
	setp.ne.s32 	%p33, %r486, 0;
	@%p33 bra 	$L__BB3_18;
$L__BB3_19:
	setp.lt.u32 	%p34, %r90, 256;
	@%p34 bra 	$L__BB3_24;
	// begin inline asm
	mov.u32 %r421, %laneid;
	// end inline asm
	mov.b32 	%r424, 1;
	mov.b32 	%r445, 31;
	mov.b32 	%r446, -1;
	// begin inline asm
	shfl.sync.down.b32 %r422, %r488, %r424, %r445, %r446;
	// end inline asm
	setp.gt.s32 	%p50, %r421, 30;
	selp.b32 	%r447, 0, %r422, %p50;
	add.s32 	%r428, %r447, %r488;
	mov.b32 	%r429, 2;
	// begin inline asm
	shfl.sync.down.b32 %r427, %r428, %r429, %r445, %r446;
	// end inline asm
	setp.gt.s32 	%p51, %r421, 29;
	selp.b32 	%r448, 0, %r427, %p51;
	add.s32 	%r433, %r428, %r448;
	mov.b32 	%r434, 4;
	// begin inline asm
	shfl.sync.down.b32 %r432, %r433, %r434, %r445, %r446;
	// end inline asm
	setp.gt.s32 	%p52, %r421, 27;
	selp.b32 	%r449, 0, %r432, %p52;
	add.s32 	%r438, %r433, %r449;
	mov.b32 	%r439, 8;
	// begin inline asm
	shfl.sync.down.b32 %r437, %r438, %r439, %r445, %r446;
	// end inline asm
	setp.gt.s32 	%p53, %r421, 23;
	selp.b32 	%r450, 0, %r437, %p53;
	add.s32 	%r443, %r438, %r450;
	mov.b32 	%r444, 16;
	// begin inline asm
	shfl.sync.down.b32 %r442, %r443, %r444, %r445, %r446;
	// end inline asm
	setp.gt.s32 	%p54, %r421, 15;
	selp.b32 	%r451, 0, %r442, %p54;
	add.s32 	%r510, %r443, %r451;
	setp.ne.s32 	%p55, %r421, 0;
	@%p55 bra 	$L__BB3_22;
	shr.u32 	%r452, %r1, 3;
	and.b32  	%r453, %r452, 124;
	mov.u32 	%r454, _ZZN3cub18CUB_300001_SM_10006detail6reduce28DeviceReduceSingleTileKernelINS2_10policy_hubIijN4cuda3std3__44plusIiEEE10Policy1000EN6thrust24THRUST_300001_SM_1000_NS6detail15normal_iteratorINSD_10device_ptrIiEEEEPijS9_iiNS7_10__identityEEEvT0_T1_T2_T3_T4_T6_E12temp_storage;
	add.s32 	%r455, %r454, %r453;
	st.shared.u32 	[%r455+8], %r510;
$L__BB3_22:
	bar.sync 	0;
	setp.ne.s32 	%p56, %r1, 0;
	@%p56 bra 	$L__BB3_50;
	ld.shared.u32 	%r456, [_ZZN3cub18CUB_300001_SM_10006detail6reduce28DeviceReduceSingleTileKernelINS2_10policy_hubIijN4cuda3std3__44plusIiEEE10Policy1000EN6thrust24THRUST_300001_SM_1000_NS6detail15normal_iteratorINSD_10device_ptrIiEEEEPijS9_iiNS7_10__identityEEEvT0_T1_T2_T3_T4_T6_E12temp_storage+12];
	add.s32 	%r457, %r456, %r510;
	ld.shared.u32 	%r458, [_ZZN3cub18CUB_300001_SM_10006detail6reduce28DeviceReduceSingleTileKernelINS2_10policy_hubIijN4cuda3std3__44plusIiEEE10Policy1000EN6thrust24THRUST_300001_SM_1000_NS6detail15normal_iteratorINSD_10device_ptrIiEEEEPijS9_iiNS7_10__identityEEEvT0_T1_T2_T3_T4_T6_E12temp_storage+16];
	add.s32 	%r459, %r457, %r458;
	ld.shared.u32 	%r460, [_ZZN3cub18CUB_300001_SM_10006detail6reduce28DeviceReduceSingleTileKernelINS2_10policy_hubIijN4cuda3std3__44plusIiEEE10Policy1000EN6thrust24THRUST_300001_SM_1000_NS6detail15normal_iteratorINSD_10device_ptrIiEEEEPijS9_iiNS7_10__identityEEEvT0_T1_T2_T3_T4_T6_E12temp_storage+20];
	add.s32 	%r461, %r459, %r460;
	ld.shared.u32 	%r462, [_ZZN3cub18CUB_300001_SM_10006detail6reduce28DeviceReduceSingleTileKernelINS2_10policy_hubIijN4cuda3std3__44plusIiEEE10Policy1000EN6thrust24THRUST_300001_SM_1000_NS6detail15normal_iteratorINSD_10device_ptrIiEEEEPijS9_iiNS7_10__identityEEEvT0_T1_T2_T3_T4_T6_E12temp_storage+24];
	add.s32 	%r463, %r461, %r462;
	ld.shared.u32 	%r464, [_ZZN3cub18CUB_300001_SM_10006detail6reduce28DeviceReduceSingleTileKernelINS2_10policy_hubIijN4cuda3std3__44plusIiEEE10Policy1000EN6thrust24THRUST_300001_SM_1000_NS6detail15normal_iteratorINSD_10device_ptrIiEEEEPijS9_iiNS7_10__identityEEEvT0_T1_T2_T3_T4_T6_E12temp_storage+28];
	add.s32 	%r465, %r463, %r464;
	ld.shared.u32 	%r466, [_ZZN3cub18CUB_300001_SM_10006detail6reduce28DeviceReduceSingleTileKernelINS2_10policy_hubIijN4cuda3std3__44plusIiEEE10Policy1000EN6thrust24THRUST_300001_SM_1000_NS6detail15normal_iteratorINSD_10device_ptrIiEEEEPijS9_iiNS7_10__identityEEEvT0_T1_T2_T3_T4_T6_E12temp_storage+32];
	add.s32 	%r467, %r465, %r466;
	ld.shared.u32 	%r468, [_ZZN3cub18CUB_300001_SM_10006detail6reduce28DeviceReduceSingleTileKernelINS2_10policy_hubIijN4cuda3std3__44plusIiEEE10Policy1000EN6thrust24THRUST_300001_SM_1000_NS6detail15normal_iteratorINSD_10device_ptrIiEEEEPijS9_iiNS7_10__identityEEEvT0_T1_T2_T3_T4_T6_E12temp_storage+36];
	add.s32 	%r510, %r467, %r468;
	bra.uni 	$L__BB3_50;
$L__BB3_24:
	// begin inline asm
	mov.u32 %r358, %laneid;
	// end inline asm
	and.b32  	%r384, %r1, 992;
	add.s32 	%r385, %r384, 32;
	setp.gt.u32 	%p35, %r385, %r90;
	not.b32 	%r386, %r384;
	add.s32 	%r387, %r90, %r386;
	selp.b32 	%r382, %r387, 31, %p35;
	mov.b32 	%r361, 1;
	mov.b32 	%r383, -1;
	// begin inline asm
	shfl.sync.down.b32 %r359, %r488, %r361, %r382, %r383;
	// end inline asm
	setp.lt.s32 	%p36, %r358, %r382;
	selp.b32 	%r388, %r359, 0, %p36;
	add.s32 	%r365, %r388, %r488;
	mov.b32 	%r366, 2;
	// begin inline asm
	shfl.sync.down.b32 %r364, %r365, %r366, %r382, %r383;
	// end inline asm
	add.s32 	%r389, %r358, 2;
	setp.gt.s32 	%p37, %r389, %r382;
	selp.b32 	%r390, 0, %r364, %p37;
	add.s32 	%r370, %r365, %r390;
	mov.b32 	%r371, 4;
	// begin inline asm
	shfl.sync.down.b32 %r369, %r370, %r371, %r382, %r383;
	// end inline asm
	add.s32 	%r391, %r358, 4;
	setp.gt.s32 	%p38, %r391, %r382;
	selp.b32 	%r392, 0, %r369, %p38;
	add.s32 	%r375, %r370, %r392;
	mov.b32 	%r376, 8;
	// begin inline asm
	shfl.sync.down.b32 %r374, %r375, %r376, %r382, %r383;
	// end inline asm
	add.s32 	%r393, %r358, 8;
	setp.gt.s32 	%p39, %r393, %r382;
	selp.b32 	%r394, 0, %r374, %p39;
	add.s32 	%r380, %r375, %r394;
	mov.b32 	%r381, 16;
	// begin inline asm
	shfl.sync.down.b32 %r379, %r380, %r381, %r382, %r383;
	// end inline asm
	add.s32 	%r395, %r358, 16;
	setp.gt.s32 	%p40, %r395, %r382;
	selp.b32 	%r396, 0, %r379, %p40;
	add.s32 	%r510, %r380, %r396;
	setp.ne.s32 	%p41, %r358, 0;
	@%p41 bra 	$L__BB3_26;
	shr.u32 	%r397, %r1, 3;
	and.b32  	%r398, %r397, 124;
	mov.u32 	%r399, _ZZN3cub18CUB_300001_SM_10006detail6reduce28DeviceReduceSingleTileKernelINS2_10policy_hubIijN4cuda3std3__44plusIiEEE10Policy1000EN6thrust24THRUST_300001_SM_1000_NS6detail15normal_iteratorINSD_10device_ptrIiEEEEPijS9_iiNS7_10__identityEEEvT0_T1_T2_T3_T4_T6_E12temp_storage;
	add.s32 	%r400, %r399, %r398;
	st.shared.u32 	[%r400+8], %r510;
$L__BB3_26:
	bar.sync 	0;
	setp.ne.s32 	%p42, %r1, 0;
	@%p42 bra 	$L__BB3_50;
	setp.gt.u32 	%p43, %r90, 32;
	ld.shared.u32 	%r401, [_ZZN3cub18CUB_300001_SM_10006detail6reduce28DeviceReduceSingleTileKernelINS2_10policy_hubIijN4cuda3std3__44plusIiEEE10Policy1000EN6thrust24THRUST_300001_SM_1000_NS6detail15normal_iteratorINSD_10device_ptrIiEEEEPijS9_iiNS7_10__identityEEEvT0_T1_T2_T3_T4_T6_E12temp_storage+12];
	selp.b32 	%r402, %r401, 0, %p43;
	add.s32 	%r403, %r402, %r510;
	setp.gt.u32 	%p44, %r90, 64;
	ld.shared.u32 	%r404, [_ZZN3cub18CUB_300001_SM_10006detail6reduce28DeviceReduceSingleTileKernelINS2_10policy_hubIijN4cuda3std3__44plusIiEEE10Policy1000EN6thrust24THRUST_300001_SM_1000_NS6detail15normal_iteratorINSD_10device_ptrIiEEEEPijS9_iiNS7_10__identityEEEvT0_T1_T2_T3_T4_T6_E12temp_storage+16];
	selp.b32 	%r405, %r404, 0, %p44;
	add.s32 	%r406, %r403, %r405;
	setp.gt.u32 	%p45, %r90, 96;
	ld.shared.u32 	%r407, [_ZZN3cub18CUB_300001_SM_10006detail6reduce28DeviceReduceSingleTileKernelINS2_10policy_hubIijN4cuda3std3__44plusIiEEE10Policy1000EN6thrust24THRUST_300001_SM_1000_NS6detail15normal_iteratorINSD_10device_ptrIiEEEEPijS9_iiNS7_10__identityEEEvT0_T1_T2_T3_T4_T6_E12temp_storage+20];
	selp.b32 	%r408, %r407, 0, %p45;
	add.s32 	%r409, %r406, %r408;
	setp.gt.u32 	%p46, %r90, 128;
	ld.shared.u32 	%r410, [_ZZN3cub18CUB_300001_SM_10006detail6reduce28DeviceReduceSingleTileKernelINS2_10policy_hubIijN4cuda3std3__44plusIiEEE10Policy1000EN6thrust24THRUST_300001_SM_1000_NS6detail15normal_iteratorINSD_10device_ptrIiEEEEPijS9_iiNS7_10__identityEEEvT0_T1_T2_T3_T4_T6_E12temp_storage+24];
	selp.b32 	%r411, %r410, 0, %p46;
	add.s32 	%r412, %r409, %r411;
	setp.gt.u32 	%p47, %r90, 160;
	ld.shared.u32 	%r413, [_ZZN3cub18CUB_300001_SM_10006detail6reduce28DeviceReduceSingleTileKernelINS2_10policy_hubIijN4cuda3std3__44plusIiEEE10Policy1000EN6thrust24THRUST_300001_SM_1000_NS6detail15normal_iteratorINSD_10device_ptrIiEEEEPijS9_iiNS7_10__identityEEEvT0_T1_T2_T3_T4_T6_E12temp_storage+28];
	selp.b32 	%r414, %r413, 0, %p47;
	add.s32 	%r415, %r412, %r414;
	setp.gt.u32 	%p48, %r90, 192;
	ld.shared.u32 	%r416, [_ZZN3cub18CUB_300001_SM_10006detail6reduce28DeviceReduceSingleTileKernelINS2_10policy_hubIijN4cuda3std3__44plusIiEEE10Policy1000EN6thrust24THRUST_300001_SM_1000_NS6detail15normal_iteratorINSD_10device_ptrIiEEEEPijS9_iiNS7_10__identityEEEvT0_T1_T2_T3_T4_T6_E12temp_storage+32];
	selp.b32 	%r417, %r416, 0, %p48;
	add.s32 	%r418, %r415, %r417;
	setp.gt.u32 	%p49, %r90, 224;
	ld.shared.u32 	%r419, [_ZZN3cub18CUB_300001_SM_10006detail6reduce28DeviceReduceSingleTileKernelINS2_10policy_hubIijN4cuda3std3__44plusIiEEE10Policy1000EN6thrust24THRUST_300001_SM_1000_NS6detail15normal_iteratorINSD_10device_ptrIiEEEEPijS9_iiNS7_10__identityEEEvT0_T1_T2_T3_T4_T6_E12temp_storage+36];
	selp.b32 	%r420, %r419, 0, %p49;
	add.s32 	%r510, %r418, %r420;
	bra.uni 	$L__BB3_50;
$L__BB3_28:
	mov.u32 	%r40, %tid.x;
	mul.wide.u32 	%rd11, %r40, 4;
	add.s64 	%rd12, %rd2, %rd11;
	ld.global.u32 	%r93, [%rd12];
	ld.global.u32 	%r94, [%rd12+1024];
	ld.global.u32 	%r95, [%rd12+2048];
	ld.global.u32 	%r96, [%rd12+3072];
	ld.global.u32 	%r97, [%rd12+4096];
	ld.global.u32 	%r98, [%rd12+5120];
	ld.global.u32 	%r99, [%rd12+6144];
	ld.global.u32 	%r100, [%rd12+7168];
	ld.global.u32 	%r101, [%rd12+8192];
	ld.global.u32 	%r102, [%rd12+9216];
	ld.global.u32 	%r103, [%rd12+10240];
	ld.global.u32 	%r104, [%rd12+11264];
	ld.global.u32 	%r105, [%rd12+12288];
	ld.global.u32 	%r106, [%rd12+13312];
	ld.global.u32 	%r107, [%rd12+14336];
	ld.global.u32 	%r108, [%rd12+15360];
	add.s32 	%r109, %r94, %r93;
	add.s32 	%r110, %r95, %r109;
	add.s32 	%r111, %r96, %r110;
	add.s32 	%r112, %r97, %r111;
	add.s32 	%r113, %r98, %r112;
	add.s32 	%r114, %r99, %r113;
	add.s32 	%r115, %r100, %r114;
	add.s32 	%r116, %r101, %r115;
	add.s32 	%r117, %r102, %r116;
	add.s32 	%r118, %r103, %r117;
	add.s32 	%r119, %r104, %r118;
	add.s32 	%r120, %r105, %r119;
	add.s32 	%r121, %r106, %r120;
	add.s32 	%r122, %r107, %r121;
	add.s32 	%r509, %r108, %r122;
	add.s32 	%r42, %r90, -4096;
	setp.lt.u32 	%p3, %r42, 4096;
	mov.b32 	%r492, 4096;
	@%p3 bra 	$L__BB3_32;
	mov.b32 	%r492, 4096;
$L__BB3_30:
	add.s32 	%r124, %r40, %r492;
	mul.wide.u32 	%rd13, %r124, 4;
	add.s64 	%rd14, %rd2, %rd13;
	ld.global.u32 	%r125, [%rd14];
	ld.global.u32 	%r126, [%rd14+1024];
	ld.global.u32 	%r127, [%rd14+2048];
	ld.global.u32 	%r128, [%rd14+3072];
	ld.global.u32 	%r129, [%rd14+4096];
	ld.global.u32 	%r130, [%rd14+5120];
	ld.global.u32 	%r131, [%rd14+6144];
	ld.global.u32 	%r132, [%rd14+7168];
	ld.global.u32 	%r133, [%rd14+8192];
	ld.global.u32 	%r134, [%rd14+9216];
	ld.global.u32 	%r135, [%rd14+10240];
	ld.global.u32 	%r136, [%rd14+11264];
	ld.global.u32 	%r137, [%rd14+12288];
	ld.global.u32 	%r138, [%rd14+13312];
	ld.global.u32 	%r139, [%rd14+14336];
	ld.global.u32 	%r140, [%rd14+15360];
	add.s32 	%r141, %r125, %r509;
	add.s32 	%r142, %r126, %r141;
	add.s32 	%r143, %r127, %r142;
	add.s32 	%r144, %r128, %r143;
	add.s32 	%r145, %r129, %r144;
	add.s32 	%r146, %r130, %r145;
	add.s32 	%r147, %r131, %r146;
	add.s32 	%r148, %r132, %r147;
	add.s32 	%r149, %r133, %r148;
	add.s32 	%r150, %r134, %r149;
	add.s32 	%r151, %r135, %r150;
	add.s32 	%r152, %r136, %r151;
	add.s32 	%r153, %r137, %r152;
	add.s32 	%r154, %r138, %r153;
	add.s32 	%r155, %r139, %r154;
	add.s32 	%r509, %r140, %r155;
	sub.s32 	%r156, %r90, %r492;
	setp.lt.u32 	%p4, %r156, 4096;
	@%p4 bra 	$L__BB3_46;
	add.s32 	%r492, %r492, 4096;
	setp.le.u32 	%p5, %r492, %r42;
	@%p5 bra 	$L__BB3_30;
$L__BB3_32:
	setp.le.u32 	%p6, %r90, %r492;
	sub.s32 	%r157, %r90, %r492;
	setp.ge.s32 	%p7, %r40, %r157;
	or.pred  	%p8, %p6, %p7;
	@%p8 bra 	$L__BB3_46;
	not.b32 	%r160, %r40;
	add.s32 	%r161, %r90, %r160;
	sub.s32 	%r162, %r161, %r492;
	shr.u32 	%r163, %r162, 8;
	add.s32 	%r49, %r163, 1;
	and.b32  	%r50, %r49, 15;
	setp.lt.u32 	%p9, %r162, 3840;
	mov.u32 	%r501, %r40;
	@%p9 bra 	$L__BB3_37;
	or.b32  	%r495, %r40, 2048;
	add.s32 	%r494, %r40, %r492;
	and.b32  	%r164, %r49, 33554416;
	neg.s32 	%r493, %r164;
$L__BB3_35:
	.pragma "nounroll";
	mul.wide.u32 	%rd15, %r494, 4;
	add.s64 	%rd16, %rd2, %rd15;
	ld.global.u32 	%r165, [%rd16];
	add.s32 	%r166, %r165, %r509;
	add.s32 	%r167, %r494, 256;
	mul.wide.u32 	%rd17, %r167, 4;
	add.s64 	%rd18, %rd2, %rd17;
	ld.global.u32 	%r168, [%rd18];
	add.s32 	%r169, %r168, %r166;
	add.s32 	%r170, %r494, 512;
	mul.wide.u32 	%rd19, %r170, 4;
	add.s64 	%rd20, %rd2, %rd19;
	ld.global.u32 	%r171, [%rd20];
	add.s32 	%r172, %r171, %r169;
	add.s32 	%r173, %r494, 768;
	mul.wide.u32 	%rd21, %r173, 4;
	add.s64 	%rd22, %rd2, %rd21;
	ld.global.u32 	%r174, [%rd22];
	add.s32 	%r175, %r174, %r172;
	add.s32 	%r176, %r494, 1024;
	mul.wide.u32 	%rd23, %r176, 4;
	add.s64 	%rd24, %rd2, %rd23;
	ld.global.u32 	%r177, [%rd24];
	add.s32 	%r178, %r177, %r175;
	add.s32 	%r179, %r494, 1280;
	mul.wide.u32 	%rd25, %r179, 4;
	add.s64 	%rd26, %rd2, %rd25;
	ld.global.u32 	%r180, [%rd26];
	add.s32 	%r181, %r180, %r178;
	add.s32 	%r182, %r494, 1536;
	mul.wide.u32 	%rd27, %r182, 4;
	add.s64 	%rd28, %rd2, %rd27;
	ld.global.u32 	%r183, [%rd28];
	add.s32 	%r184, %r183, %r181;
	add.s32 	%r185, %r494, 1792;
	mul.wide.u32 	%rd29, %r185, 4;
	add.s64 	%rd30, %rd2, %rd29;
	ld.global.u32 	%r186, [%rd30];
	add.s32 	%r187, %r186, %r184;
	add.s32 	%r188, %r494, 2048;
	mul.wide.u32 	%rd31, %r188, 4;
	add.s64 	%rd32, %rd2, %rd31;
	ld.global.u32 	%r189, [%rd32];
	add.s32 	%r190, %r189, %r187;
	add.s32 	%r191, %r494, 2304;
	mul.wide.u32 	%rd33, %r191, 4;
	add.s64 	%rd34, %rd2, %rd33;
	ld.global.u32 	%r192, [%rd34];
	add.s32 	%r193, %r192, %r190;
	add.s32 	%r194, %r494, 2560;
	mul.wide.u32 	%rd35, %r194, 4;
	add.s64 	%rd36, %rd2, %rd35;
	ld.global.u32 	%r195, [%rd36];
	add.s32 	%r196, %r195, %r193;
	add.s32 	%r197, %r494, 2816;
	mul.wide.u32 	%rd37, %r197, 4;
	add.s64 	%rd38, %rd2, %rd37;
	ld.global.u32 	%r198, [%rd38];
	add.s32 	%r199, %r198, %r196;
	add.s32 	%r200, %r494, 3072;
	mul.wide.u32 	%rd39, %r200, 4;
	add.s64 	%rd40, %rd2, %rd39;
	ld.global.u32 	%r201, [%rd40];
	add.s32 	%r202, %r201, %r199;
	add.s32 	%r203, %r494, 3328;
	mul.wide.u32 	%rd41, %r203, 4;
	add.s64 	%rd42, %rd2, %rd41;
	ld.global.u32 	%r204, [%rd42];
	add.s32 	%r205, %r204, %r202;
	add.s32 	%r206, %r494, 3584;
	mul.wide.u32 	%rd43, %r206, 4;
	add.s64 	%rd44, %rd2, %rd43;
	ld.global.u32 	%r207, [%rd44];
	add.s32 	%r208, %r207, %r205;
	add.s32 	%r209, %r494, 3840;
	mul.wide.u32 	%rd45, %r209, 4;
	add.s64 	%rd46, %rd2, %rd45;
	ld.global.u32 	%r210, [%rd46];
	add.s32 	%r509, %r210, %r208;
	add.s32 	%r495, %r495, 4096;
	add.s32 	%r494, %r494, 4096;
	add.s32 	%r493, %r493, 16;
	setp.ne.s32 	%p10, %r493, 0;
	@%p10 bra 	$L__BB3_35;
	add.s32 	%r501, %r495, -2048;
$L__BB3_37:
	setp.eq.s32 	%p11, %r50, 0;
	@%p11 bra 	$L__BB3_46;
	and.b32  	%r66, %r49, 7;
	setp.lt.u32 	%p12, %r50, 8;
	@%p12 bra 	$L__BB3_40;
	add.s32 	%r212, %r501, %r492;
	mul.wide.u32 	%rd47, %r212, 4;
	add.s64 	%rd48, %rd2, %rd47;
	ld.global.u32 	%r213, [%rd48];
	add.s32 	%r214, %r213, %r509;
	add.s32 	%r215, %r212, 256;
	mul.wide.u32 	%rd49, %r215, 4;
	add.s64 	%rd50, %rd2, %rd49;
	ld.global.u32 	%r216, [%rd50];
	add.s32 	%r217, %r216, %r214;
	add.s32 	%r218, %r212, 512;
	mul.wide.u32 	%rd51, %r218, 4;
	add.s64 	%rd52, %rd2, %rd51;
	ld.global.u32 	%r219, [%rd52];
	add.s32 	%r220, %r219, %r217;
	add.s32 	%r221, %r212, 768;
	mul.wide.u32 	%rd53, %r221, 4;
	add.s64 	%rd54, %rd2, %rd53;
	ld.global.u32 	%r222, [%rd54];
	add.s32 	%r223, %r222, %r220;
	add.s32 	%r224, %r212, 1024;
	mul.wide.u32 	%rd55, %r224, 4;
	add.s64 	%rd56, %rd2, %rd55;
	ld.global.u32 	%r225, [%rd56];
	add.s32 	%r226, %r225, %r223;
	add.s32 	%r227, %r212, 1280;
	mul.wide.u32 	%rd57, %r227, 4;
	add.s64 	%rd58, %rd2, %rd57;
	ld.global.u32 	%r228, [%rd58];
	add.s32 	%r229, %r228, %r226;
	add.s32 	%r230, %r212, 1536;
	mul.wide.u32 	%rd59, %r230, 4;
	add.s64 	%rd60, %rd2, %rd59;
	ld.global.u32 	%r231, [%rd60];
	add.s32 	%r232, %r231, %r229;
	add.s32 	%r233, %r212, 1792;
	mul.wide.u32 	%rd61, %r233, 4;
	add.s64 	%rd62, %rd2, %rd61;
	ld.global.u32 	%r234, [%rd62];
	add.s32 	%r509, %r234, %r232;
	add.s32 	%r501, %r501, 2048;
$L__BB3_40:
	setp.eq.s32 	%p13, %r66, 0;
	@%p13 bra 	$L__BB3_46;
	and.b32  	%r72, %r49, 3;
	setp.lt.u32 	%p14, %r66, 4;
	@%p14 bra 	$L__BB3_43;
	add.s32 	%r236, %r501, %r492;
	mul.wide.u32 	%rd63, %r236, 4;
	add.s64 	%rd64, %rd2, %rd63;
	ld.global.u32 	%r237, [%rd64];
	add.s32 	%r238, %r237, %r509;
	add.s32 	%r239, %r236, 256;
	mul.wide.u32 	%rd65, %r239, 4;
	add.s64 	%rd66, %rd2, %rd65;
	ld.global.u32 	%r240, [%rd66];
	add.s32 	%r241, %r240, %r238;
	add.s32 	%r242, %r236, 512;
	mul.wide.u32 	%rd67, %r242, 4;
	add.s64 	%rd68, %rd2, %rd67;
	ld.global.u32 	%r243, [%rd68];
	add.s32 	%r244, %r243, %r241;
	add.s32 	%r245, %r236, 768;
	mul.wide.u32 	%rd69, %r245, 4;
	add.s64 	%rd70, %rd2, %rd69;
	ld.global.u32 	%r246, [%rd70];
	add.s32 	%r509, %r246, %r244;
	add.s32 	%r501, %r501, 1024;
$L__BB3_43:
	setp.eq.s32 	%p15, %r72, 0;
	@%p15 bra 	$L__BB3_46;
	add.s32 	%r507, %r501, %r492;
	neg.s32 	%r506, %r72;
$L__BB3_45:
	.pragma "nounroll";
	mul.wide.u32 	%rd71, %r507, 4;
	add.s64 	%rd72, %rd2, %rd71;
	ld.global.u32 	%r247, [%rd72];
	add.s32 	%r509, %r247, %r509;
	add.s32 	%r507, %r507, 256;
	add.s32 	%r506, %r506, 1;
	setp.ne.s32 	%p16, %r506, 0;
	@%p16 bra 	$L__BB3_45;
$L__BB3_46:
	// begin inline asm
	mov.u32 %r248, %laneid;
	// end inline asm
	mov.b32 	%r251, 1;
	mov.b32 	%r272, 31;
	mov.b32 	%r273, -1;
	// begin inline asm
	shfl.sync.down.b32 %r249, %r509, %r251, %r272, %r273;
	// end inline asm
	setp.gt.s32 	%p17, %r248, 30;
	selp.b32 	%r274, 0, %r249, %p17;
	add.s32 	%r255, %r274, %r509;
	mov.b32 	%r256, 2;
	// begin inline asm
	shfl.sync.down.b32 %r254, %r255, %r256, %r272, %r273;
	// end inline asm
	setp.gt.s32 	%p18, %r248, 29;
	selp.b32 	%r275, 0, %r254, %p18;
	add.s32 	%r260, %r255, %r275;
	mov.b32 	%r261, 4;
	// begin inline asm
	shfl.sync.down.b32 %r259, %r260, %r261, %r272, %r273;
	// end inline asm
	setp.gt.s32 	%p19, %r248, 27;
	selp.b32 	%r276, 0, %r259, %p19;
	add.s32 	%r265, %r260, %r276;
	mov.b32 	%r266, 8;
	// begin inline asm
	shfl.sync.down.b32 %r264, %r265, %r266, %r272, %r273;
	// end inline asm
	setp.gt.s32 	%p20, %r248, 23;
	selp.b32 	%r277, 0, %r264, %p20;
	add.s32 	%r270, %r265, %r277;
	mov.b32 	%r271, 16;
	// begin inline asm
	shfl.sync.down.b32 %r269, %r270, %r271, %r272, %r273;
	// end inline asm
	setp.gt.s32 	%p21, %r248, 15;
	selp.b32 	%r278, 0, %r269, %p21;
	add.s32 	%r510, %r270, %r278;
	setp.ne.s32 	%p22, %r248, 0;
	@%p22 bra 	$L__BB3_48;
	shr.u32 	%r279, %r40, 3;
	and.b32  	%r280, %r279, 124;
	mov.u32 	%r281, _ZZN3cub18CUB_300001_SM_10006detail6reduce28DeviceReduceSingleTileKernelINS2_10policy_hubIijN4cuda3std3__44plusIiEEE10Policy1000EN6thrust24THRUST_300001_SM_1000_NS6detail15normal_iteratorINSD_10device_ptrIiEEEEPijS9_iiNS7_10__identityEEEvT0_T1_T2_T3_T4_T6_E12temp_storage;
	add.s32 	%r282, %r281, %r280;
	st.shared.u32 	[%r282+8], %r510;
$L__BB3_48:
	bar.sync 	0;
	setp.ne.s32 	%p23, %r40, 0;
	@%p23 bra 	$L__BB3_50;
	ld.shared.u32 	%r283, [_ZZN3cub18CUB_300001_SM_10006detail6reduce28DeviceReduceSingleTileKernelINS2_10policy_hubIijN4cuda3std3__44plusIiEEE10Policy1000EN6thrust24THRUST_300001_SM_1000_NS6detail15normal_iteratorINSD_10device_ptrIiEEEEPijS9_iiNS7_10__identityEEEvT0_T1_T2_T3_T4_T6_E12temp_storage+12];
	add.s32 	%r284, %r283, %r510;
	ld.shared.u32 	%r285, [_ZZN3cub18CUB_300001_SM_10006detail6reduce28DeviceReduceSingleTileKernelINS2_10policy_hubIijN4cuda3std3__44plusIiEEE10Policy1000EN6thrust24THRUST_300001_SM_1000_NS6detail15normal_iteratorINSD_10device_ptrIiEEEEPijS9_iiNS7_10__identityEEEvT0_T1_T2_T3_T4_T6_E12temp_storage+16];
	add.s32 	%r286, %r284, %r285;
	ld.shared.u32 	%r287, [_ZZN3cub18CUB_300001_SM_10006detail6reduce28DeviceReduceSingleTileKernelINS2_10policy_hubIijN4cuda3std3__44plusIiEEE10Policy1000EN6thrust24THRUST_300001_SM_1000_NS6detail15normal_iteratorINSD_10device_ptrIiEEEEPijS9_iiNS7_10__identityEEEvT0_T1_T2_T3_T4_T6_E12temp_storage+20];
	add.s32 	%r288, %r286, %r287;
	ld.shared.u32 	%r289, [_ZZN3cub18CUB_300001_SM_10006detail6reduce28DeviceReduceSingleTileKernelINS2_10policy_hubIijN4cuda3std3__44plusIiEEE10Policy1000EN6thrust24THRUST_300001_SM_1000_NS6detail15normal_iteratorINSD_10device_ptrIiEEEEPijS9_iiNS7_10__identityEEEvT0_T1_T2_T3_T4_T6_E12temp_storage+24];
	add.s32 	%r290, %r288, %r289;
	ld.shared.u32 	%r291, [_ZZN3cub18CUB_300001_SM_10006detail6reduce28DeviceReduceSingleTileKernelINS2_10policy_hubIijN4cuda3std3__44plusIiEEE10Policy1000EN6thrust24THRUST_300001_SM_1000_NS6detail15normal_iteratorINSD_10device_ptrIiEEEEPijS9_iiNS7_10__identityEEEvT0_T1_T2_T3_T4_T6_E12temp_storage+28];
	add.s32 	%r292, %r290, %r291;
	ld.shared.u32 	%r293, [_ZZN3cub18CUB_300001_SM_10006detail6reduce28DeviceReduceSingleTileKernelINS2_10policy_hubIijN4cuda3std3__44plusIiEEE10Policy1000EN6thrust24THRUST_300001_SM_1000_NS6detail15normal_iteratorINSD_10device_ptrIiEEEEPijS9_iiNS7_10__identityEEEvT0_T1_T2_T3_T4_T6_E12temp_storage+32];
	add.s32 	%r294, %r292, %r293;
	ld.shared.u32 	%r295, [_ZZN3cub18CUB_300001_SM_10006detail6reduce28DeviceReduceSingleTileKernelINS2_10policy_hubIijN4cuda3std3__44plusIiEEE10Policy1000EN6thrust24THRUST_300001_SM_1000_NS6detail15normal_iteratorINSD_10device_ptrIiEEEEPijS9_iiNS7_10__identityEEEvT0_T1_T2_T3_T4_T6_E12temp_storage+36];
	add.s32 	%r510, %r294, %r295;
$L__BB3_50:
	mov.u32 	%r469, %tid.x;
	setp.ne.s32 	%p57, %r469, 0;
	@%p57 bra 	$L__BB3_52;
	add.s32 	%r470, %r510, %r91;
	st.global.u32 	[%rd1], %r470;
$L__BB3_52:
	ret;

}
	// .globl	_ZN3cub18CUB_300001_SM_10006detail6reduce18DeviceReduceKernelINS2_10policy_hubIijN4cuda3std3__44plusIiEEE10Policy1000EN6thrust24THRUST_300001_SM_1000_NS6detail15normal_iteratorINSD_10device_ptrIiEEEEjS9_iNS7_10__identityEEEvT0_PT3_T1_NS0_13GridEvenShareISN_EET2_T4_
.visible .entry _ZN3cub18CUB_300001_SM_10006detail6reduce18DeviceReduceKernelINS2_10policy_hubIijN4cuda3std3__44plusIiEEE10Policy1000EN6thrust24THRUST_300001_SM_1000_NS6detail15normal_iteratorINSD_10device_ptrIiEEEEjS9_iNS7_10__identityEEEvT0_PT3_T1_NS0_13GridEvenShareISN_EET2_T4_(
	.param .align 8 .b8 _ZN3cub18CUB_300001_SM_10006detail6reduce18DeviceReduceKernelINS2_10policy_hubIijN4cuda3std3__44plusIiEEE10Policy1000EN6thrust24THRUST_300001_SM_1000_NS6detail15normal_iteratorINSD_10device_ptrIiEEEEjS9_iNS7_10__identityEEEvT0_PT3_T1_NS0_13GridEvenShareISN_EET2_T4__param_0[8],
	.param .u64 .ptr .align 1 _ZN3cub18CUB_300001_SM_10006detail6reduce18DeviceReduceKernelINS2_10policy_hubIijN4cuda3std3__44plusIiEEE10Policy1000EN6thrust24THRUST_300001_SM_1000_NS6detail15normal_iteratorINSD_10device_ptrIiEEEEjS9_iNS7_10__identityEEEvT0_PT3_T1_NS0_13GridEvenShareISN_EET2_T4__param_1,
	.param .u32 _ZN3cub18CUB_300001_SM_10006detail6reduce18DeviceReduceKernelINS2_10policy_hubIijN4cuda3std3__44plusIiEEE10Policy1000EN6thrust24THRUST_300001_SM_1000_NS6detail15normal_iteratorINSD_10device_ptrIiEEEEjS9_iNS7_10__identityEEEvT0_PT3_T1_NS0_13GridEvenShareISN_EET2_T4__param_2,
	.param .align 4 .b8 _ZN3cub18CUB_300001_SM_10006detail6reduce18DeviceReduceKernelINS2_10policy_hubIijN4cuda3std3__44plusIiEEE10Policy1000EN6thrust24THRUST_300001_SM_1000_NS6detail15normal_iteratorINSD_10device_ptrIiEEEEjS9_iNS7_10__identityEEEvT0_PT3_T1_NS0_13GridEvenShareISN_EET2_T4__param_3[40],
	.param .align 1 .b8 _ZN3cub18CUB_300001_SM_10006detail6reduce18DeviceReduceKernelINS2_10policy_hubIijN4cuda3std3__44plusIiEEE10Policy1000EN6thrust24THRUST_300001_SM_1000_NS6detail15normal_iteratorINSD_10device_ptrIiEEEEjS9_iNS7_10__identityEEEvT0_PT3_T1_NS0_13GridEvenShareISN_EET2_T4__param_4[1],
	.param .align 1 .b8 _ZN3cub18CUB_300001_SM_10006detail6reduce18DeviceReduceKernelINS2_10policy_hubIijN4cuda3std3__44plusIiEEE10Policy1000EN6thrust24THRUST_300001_SM_1000_NS6detail15normal_iteratorINSD_10device_ptrIiEEEEjS9_iNS7_10__identityEEEvT0_PT3_T1_NS0_13GridEvenShareISN_EET2_T4__param_5[1]
)
.maxntid 256
{
	.reg .pred 	%p<57>;
	.reg .b16 	%rs<4>;
	.reg .b32 	%r<575>;
	.reg .b64 	%rd<130>;
	// demoted variable
	.shared .align 4 .b8 _ZZN3cub18CUB_300001_SM_10006detail6reduce18DeviceReduceKernelINS2_10policy_hubIijN4cuda3std3__44plusIiEEE10Policy1000EN6thrust24THRUST_300001_SM_1000_NS6detail15normal_iteratorINSD_10device_ptrIiEEEEjS9_iNS7_10__identityEEEvT0_PT3_T1_NS0_13GridEvenShareISN_EET2_T4_E12temp_storage[44];
	ld.param.u32 	%r1, [_ZN3cub18CUB_300001_SM_10006detail6reduce18DeviceReduceKernelINS2_10policy_hubIijN4cuda3std3__44plusIiEEE10Policy1000EN6thrust24THRUST_300001_SM_1000_NS6detail15normal_iteratorINSD_10device_ptrIiEEEEjS9_iNS7_10__identityEEEvT0_PT3_T1_NS0_13GridEvenShareISN_EET2_T4__param_3+20];
	ld.param.u32 	%r2, [_ZN3cub18CUB_300001_SM_10006detail6reduce18DeviceReduceKernelINS2_10policy_hubIijN4cuda3std3__44plusIiEEE10Policy1000EN6thrust24THRUST_300001_SM_1000_NS6detail15normal_iteratorINSD_10device_ptrIiEEEEjS9_iNS7_10__identityEEEvT0_PT3_T1_NS0_13GridEvenShareISN_EET2_T4__param_3+24];
	ld.param.u64 	%rd3, [_ZN3cub18CUB_300001_SM_10006detail6reduce18DeviceReduceKernelINS2_10policy_hubIijN4cuda3std3__44plusIiEEE10Policy1000EN6thrust24THRUST_300001_SM_1000_NS6detail15normal_iteratorINSD_10device_ptrIiEEEEjS9_iNS7_10__identityEEEvT0_PT3_T1_NS0_13GridEvenShareISN_EET2_T4__param_0];
	cvta.to.global.u64 	%rd1, %rd3;
	mov.u32 	%r3, %ctaid.x;
	shl.b32 	%r4, %r2, 12;
	shl.b32 	%r556, %r3, 12;
	sub.s32 	%r6, %r1, %r556;
	setp.gt.u32 	%p1, %r6, 4095;
	@%p1 bra 	$L__BB4_26;
	mov.u32 	%r7, %tid.x;
	setp.ge.u32 	%p23, %r7, %r6;
	mov.b32 	%r550, 0;
	mov.u32 	%r539, %r7;
	@%p23 bra 	$L__BB4_3;
	add.s32 	%r330, %r556, %r7;
	mul.wide.u32 	%rd66, %r330, 4;
	add.s64 	%rd67, %rd1, %rd66;
	ld.global.u32 	%r550, [%rd67];
	add.s32 	%r539, %r7, 256;
$L__BB4_3:
	setp.ge.u32 	%p24, %r539, %r6;
	@%p24 bra 	$L__BB4_17;
	not.b32 	%r332, %r539;
	add.s32 	%r333, %r1, %r332;
	sub.s32 	%r334, %r333, %r556;
	shr.u32 	%r335, %r334, 8;
	add.s32 	%r12, %r335, 1;
	and.b32  	%r13, %r12, 15;
	setp.lt.u32 	%p25, %r334, 3840;
	@%p25 bra 	$L__BB4_8;
	or.b32  	%r536, %r539, 2048;
	add.s32 	%r535, %r539, %r556;
	and.b32  	%r336, %r12, 33554416;
	neg.s32 	%r534, %r336;
$L__BB4_6:
	.pragma "nounroll";
	mul.wide.u32 	%rd68, %r535, 4;
	add.s64 	%rd69, %rd1, %rd68;
	ld.global.u32 	%r337, [%rd69];
	add.s32 	%r338, %r337, %r550;
	add.s32 	%r339, %r535, 256;
	mul.wide.u32 	%rd70, %r339, 4;
	add.s64 	%rd71, %rd1, %rd70;
	ld.global.u32 	%r340, [%rd71];
	add.s32 	%r341, %r340, %r338;
	add.s32 	%r342, %r535, 512;
	mul.wide.u32 	%rd72, %r342, 4;
	add.s64 	%rd73, %rd1, %rd72;
	ld.global.u32 	%r343, [%rd73];
	add.s32 	%r344, %r343, %r341;
	add.s32 	%r345, %r535, 768;
	mul.wide.u32 	%rd74, %r345, 4;
	add.s64 	%rd75, %rd1, %rd74;
	ld.global.u32 	%r346, [%rd75];
	add.s32 	%r347, %r346, %r344;
	add.s32 	%r348, %r535, 1024;
	mul.wide.u32 	%rd76, %r348, 4;
	add.s64 	%rd77, %rd1, %rd76;
	ld.global.u32 	%r349, [%rd77];
	add.s32 	%r350, %r349, %r347;
	add.s32 	%r351, %r535, 1280;
	mul.wide.u32 	%rd78, %r351, 4;
	add.s64 	%rd79, %rd1, %rd78;
	ld.global.u32 	%r352, [%rd79];
	add.s32 	%r353, %r352, %r350;
	add.s32 	%r354, %r535, 1536;
	mul.wide.u32 	%rd80, %r354, 4;
	add.s64 	%rd81, %rd1, %rd80;
	ld.global.u32 	%r355, [%rd81];
	add.s32 	%r356, %r355, %r353;
	add.s32 	%r357, %r535, 1792;
	mul.wide.u32 	%rd82, %r357, 4;
	add.s64 	%rd83, %rd1, %rd82;
	ld.global.u32 	%r358, [%rd83];
	add.s32 	%r359, %r358, %r356;
	add.s32 	%r360, %r535, 2048;
	mul.wide.u32 	%rd84, %r360, 4;
	add.s64 	%rd85, %rd1, %rd84;
	ld.global.u32 	%r361, [%rd85];
	add.s32 	%r362, %r361, %r359;
	add.s32 	%r363, %r535, 2304;
	mul.wide.u32 	%rd86, %r363, 4;
	add.s64 	%rd87, %rd1, %rd86;
	ld.global.u32 	%r364, [%rd87];
	add.s32 	%r365, %r364, %r362;
	add.s32 	%r366, %r535, 2560;
	mul.wide.u32 	%rd88, %r366, 4;
	add.s64 	%rd89, %rd1, %rd88;
	ld.global.u32 	%r367, [%rd89];
	add.s32 	%r368, %r367, %r365;
	add.s32 	%r369, %r535, 2816;
	mul.wide.u32 	%rd90, %r369, 4;
	add.s64 	%rd91, %rd1, %rd90;
	ld.global.u32 	%r370, [%rd91];
	add.s32 	%r371, %r370, %r368;
	add.s32 	%r372, %r535, 3072;
	mul.wide.u32 	%rd92, %r372, 4;
	add.s64 	%rd93, %rd1, %rd92;
	ld.global.u32 	%r373, [%rd93];
	add.s32 	%r374, %r373, %r371;
	add.s32 	%r375, %r535, 3328;
	mul.wide.u32 	%rd94, %r375, 4;
	add.s64 	%rd95, %rd1, %rd94;
	ld.global.u32 	%r376, [%rd95];
	add.s32 	%r377, %r376, %r374;
	add.s32 	%r378, %r535, 3584;
	mul.wide.u32 	%rd96, %r378, 4;
	add.s64 	%rd97, %rd1, %rd96;
	ld.global.u32 	%r379, [%rd97];
	add.s32 	%r380, %r379, %r377;
	add.s32 	%r381, %r535, 3840;
	mul.wide.u32 	%rd98, %r381, 4;
	add.s64 	%rd99, %rd1, %rd98;
	ld.global.u32 	%r382, [%rd99];
	add.s32 	%r550, %r382, %r380;
	add.s32 	%r536, %r536, 4096;
	add.s32 	%r535, %r535, 4096;
	add.s32 	%r534, %r534, 16;
	setp.ne.s32 	%p26, %r534, 0;
	@%p26 bra 	$L__BB4_6;
	add.s32 	%r539, %r536, -2048;
$L__BB4_8:
	setp.eq.s32 	%p27, %r13, 0;
	@%p27 bra 	$L__BB4_17;
	and.b32  	%r29, %r12, 7;
	setp.lt.u32 	%p28, %r13, 8;
	@%p28 bra 	$L__BB4_11;
	add.s32 	%r384, %r556, %r539;
	mul.wide.u32 	%rd100, %r384, 4;
	add.s64 	%rd101, %rd1, %rd100;
	ld.global.u32 	%r385, [%rd101];
	add.s32 	%r386, %r385, %r550;
	add.s32 	%r387, %r384, 256;
	mul.wide.u32 	%rd102, %r387, 4;
	add.s64 	%rd103, %rd1, %rd102;
	ld.global.u32 	%r388, [%rd103];
	add.s32 	%r389, %r388, %r386;
	add.s32 	%r390, %r384, 512;
	mul.wide.u32 	%rd104, %r390, 4;
	add.s64 	%rd105, %rd1, %rd104;
	ld.global.u32 	%r391, [%rd105];
	add.s32 	%r392, %r391, %r389;
	add.s32 	%r393, %r384, 768;
	mul.wide.u32 	%rd106, %r393, 4;
	add.s64 	%rd107, %rd1, %rd106;
	ld.global.u32 	%r394, [%rd107];
	add.s32 	%r395, %r394, %r392;
	add.s32 	%r396, %r384, 1024;
	mul.wide.u32 	%rd108, %r396, 4;
	add.s64 	%rd109, %rd1, %rd108;
	ld.global.u32 	%r397, [%rd109];
	add.s32 	%r398, %r397, %r395;
	add.s32 	%r399, %r384, 1280;
	mul.wide.u32 	%rd110, %r399, 4;
	add.s64 	%rd111, %rd1, %rd110;
	ld.global.u32 	%r400, [%rd111];
	add.s32 	%r401, %r400, %r398;
	add.s32 	%r402, %r384, 1536;
	mul.wide.u32 	%rd112, %r402, 4;
	add.s64 	%rd113, %rd1, %rd112;
	ld.global.u32 	%r403, [%rd113];
	add.s32 	%r404, %r403, %r401;
	add.s32 	%r405, %r384, 1792;
	mul.wide.u32 	%rd114, %r405, 4;
	add.s64 	%rd115, %rd1, %rd114;
	ld.global.u32 	%r406, [%rd115];
	add.s32 	%r550, %r406, %r404;
	add.s32 	%r539, %r539, 2048;
$L__BB4_11:
	setp.eq.s32 	%p29, %r29, 0;
	@%p29 bra 	$L__BB4_17;
	and.b32  	%r35, %r12, 3;
	setp.lt.u32 	%p30, %r29, 4;
	@%p30 bra 	$L__BB4_14;
	add.s32 	%r408, %r556, %r539;
	mul.wide.u32 	%rd116, %r408, 4;
	add.s64 	%rd117, %rd1, %rd116;
	ld.global.u32 	%r409, [%rd117];
	add.s32 	%r410, %r409, %r550;
	add.s32 	%r411, %r408, 256;
	mul.wide.u32 	%rd118, %r411, 4;
	add.s64 	%rd119, %rd1, %rd118;
	ld.global.u32 	%r412, [%rd119];
	add.s32 	%r413, %r412, %r410;
	add.s32 	%r414, %r408, 512;
	mul.wide.u32 	%rd120, %r414, 4;
	add.s64 	%rd121, %rd1, %rd120;
	ld.global.u32 	%r415, [%rd121];
	add.s32 	%r416, %r415, %r413;
	add.s32 	%r417, %r408, 768;
	mul.wide.u32 	%rd122, %r417, 4;
	add.s64 	%rd123, %rd1, %rd122;
	ld.global.u32 	%r418, [%rd123];
	add.s32 	%r550, %r418, %r416;
	add.s32 	%r539, %r539, 1024;
$L__BB4_14:
	setp.eq.s32 	%p31, %r35, 0;
	@%p31 bra 	$L__BB4_17;
	add.s32 	%r548, %r539, %r556;
	neg.s32 	%r547, %r35;
$L__BB4_16:
	.pragma "nounroll";
	mul.wide.u32 	%rd124, %r548, 4;
	add.s64 	%rd125, %rd1, %rd124;
	ld.global.u32 	%r419, [%rd125];
	add.s32 	%r550, %r419, %r550;
	add.s32 	%r548, %r548, 256;
	add.s32 	%r547, %r547, 1;
	setp.ne.s32 	%p32, %r547, 0;
	@%p32 bra 	$L__BB4_16;
$L__BB4_17:
	setp.lt.u32 	%p33, %r6, 256;
	@%p33 bra 	$L__BB4_22;
	// begin inline asm
	mov.u32 %r483, %laneid;
	// end inline asm
	mov.b32 	%r486, 1;
	mov.b32 	%r507, 31;
	mov.b32 	%r508, -1;
	// begin inline asm
	shfl.sync.down.b32 %r484, %r550, %r486, %r507, %r508;
	// end inline asm
	setp.gt.s32 	%p49, %r483, 30;
	selp.b32 	%r509, 0, %r484, %p49;
	add.s32 	%r490, %r509, %r550;
	mov.b32 	%r491, 2;
	// begin inline asm
	shfl.sync.down.b32 %r489, %r490, %r491, %r507, %r508;
	// end inline asm
	setp.gt.s32 	%p50, %r483, 29;
	selp.b32 	%r510, 0, %r489, %p50;
	add.s32 	%r495, %r490, %r510;
	mov.b32 	%r496, 4;
	// begin inline asm
	shfl.sync.down.b32 %r494, %r495, %r496, %r507, %r508;
	// end inline asm
	setp.gt.s32 	%p51, %r483, 27;
	selp.b32 	%r511, 0, %r494, %p51;
	add.s32 	%r500, %r495, %r511;
	mov.b32 	%r501, 8;
	// begin inline asm
	shfl.sync.down.b32 %r499, %r500, %r501, %r507, %r508;
	// end inline asm
	setp.gt.s32 	%p52, %r483, 23;
	selp.b32 	%r512, 0, %r499, %p52;
	add.s32 	%r505, %r500, %r512;
	mov.b32 	%r506, 16;
	// begin inline asm
	shfl.sync.down.b32 %r504, %r505, %r506, %r507, %r508;
	// end inline asm
	setp.gt.s32 	%p53, %r483, 15;
	selp.b32 	%r513, 0, %r504, %p53;
	add.s32 	%r574, %r505, %r513;
	setp.ne.s32 	%p54, %r483, 0;
	@%p54 bra 	$L__BB4_20;
	shr.u32 	%r514, %r7, 3;
	and.b32  	%r515, %r514, 124;
	mov.u32 	%r516, _ZZN3cub18CUB_300001_SM_10006detail6reduce18DeviceReduceKernelINS2_10policy_hubIijN4cuda3std3__44plusIiEEE10Policy1000EN6thrust24THRUST_300001_SM_1000_NS6detail15normal_iteratorINSD_10device_ptrIiEEEEjS9_iNS7_10__identityEEEvT0_PT3_T1_NS0_13GridEvenShareISN_EET2_T4_E12temp_storage;
	add.s32 	%r517, %r516, %r515;
	st.shared.u32 	[%r517+8], %r574;
$L__BB4_20:
	bar.sync 	0;
	setp.ne.s32 	%p55, %r7, 0;
	@%p55 bra 	$L__BB4_48;
	ld.shared.u32 	%r518, [_ZZN3cub18CUB_300001_SM_10006detail6reduce18DeviceReduceKernelINS2_10policy_hubIijN4cuda3std3__44plusIiEEE10Policy1000EN6thrust24THRUST_300001_SM_1000_NS6detail15normal_iteratorINSD_10device_ptrIiEEEEjS9_iNS7_10__identityEEEvT0_PT3_T1_NS0_13GridEvenShareISN_EET2_T4_E12temp_storage+12];
	add.s32 	%r519, %r518, %r574;
	ld.shared.u32 	%r520, [_ZZN3cub18CUB_300001_SM_10006detail6reduce18DeviceReduceKernelINS2_10policy_hubIijN4cuda3std3__44plusIiEEE10Policy1000EN6thrust24THRUST_300001_SM_1000_NS6detail15normal_iteratorINSD_10device_ptrIiEEEEjS9_iNS7_10__identityEEEvT0_PT3_T1_NS0_13GridEvenShareISN_EET2_T4_E12temp_storage+16];
	add.s32 	%r521, %r519, %r520;
	ld.shared.u32 	%r522, [_ZZN3cub18CUB_300001_SM_10006detail6reduce18DeviceReduceKernelINS2_10policy_hubIijN4cuda3std3__44plusIiEEE10Policy1000EN6thrust24THRUST_300001_SM_1000_NS6detail15normal_iteratorINSD_10device_ptrIiEEEEjS9_iNS7_10__identityEEEvT0_PT3_T1_NS0_13GridEvenShareISN_EET2_T4_E12temp_storage+20];
	add.s32 	%r523, %r521, %r522;
	ld.shared.u32 	%r524, [_ZZN3cub18CUB_300001_SM_10006detail6reduce18DeviceReduceKernelINS2_10policy_hubIijN4cuda3std3__44plusIiEEE10Policy1000EN6thrust24THRUST_300001_SM_1000_NS6detail15normal_iteratorINSD_10device_ptrIiEEEEjS9_iNS7_10__identityEEEvT0_PT3_T1_NS0_13GridEvenShareISN_EET2_T4_E12temp_storage+24];
	add.s32 	%r525, %r523, %r524;
	ld.shared.u32 	%r526, [_ZZN3cub18CUB_300001_SM_10006detail6reduce18DeviceReduceKernelINS2_10policy_hubIijN4cuda3std3__44plusIiEEE10Policy1000EN6thrust24THRUST_300001_SM_1000_NS6detail15normal_iteratorINSD_10device_ptrIiEEEEjS9_iNS7_10__identityEEEvT0_PT3_T1_NS0_13GridEvenShareISN_EET2_T4_E12temp_storage+28];
	add.s32 	%r527, %r525, %r526;
	ld.shared.u32 	%r528, [_ZZN3cub18CUB_300001_SM_10006detail6reduce18DeviceReduceKernelINS2_10policy_hubIijN4cuda3std3__44plusIiEEE10Policy1000EN6thrust24THRUST_300001_SM_1000_NS6detail15normal_iteratorINSD_10device_ptrIiEEEEjS9_iNS7_10__identityEEEvT0_PT3_T1_NS0_13GridEvenShareISN_EET2_T4_E12temp_storage+32];
	add.s32 	%r529, %r527, %r528;
	ld.shared.u32 	%r530, [_ZZN3cub18CUB_300001_SM_10006detail6reduce18DeviceReduceKernelINS2_10policy_hubIijN4cuda3std3__44plusIiEEE10Policy1000EN6thrust24THRUST_300001_SM_1000_NS6detail15normal_iteratorINSD_10device_ptrIiEEEEjS9_iNS7_10__identityEEEvT0_PT3_T1_NS0_13GridEvenShareISN_EET2_T4_E12temp_storage+36];
	add.s32 	%r574, %r529, %r530;
	bra.uni 	$L__BB4_48;
$L__BB4_22:
	// begin inline asm
	mov.u32 %r420, %laneid;
	// end inline asm
	and.b32  	%r446, %r7, 992;
	add.s32 	%r447, %r446, 32;
	setp.gt.u32 	%p34, %r447, %r6;
	not.b32 	%r448, %r446;
	add.s32 	%r449, %r6, %r448;
	selp.b32 	%r444, %r449, 31, %p34;
	mov.b32 	%r423, 1;
	mov.b32 	%r445, -1;
	// begin inline asm
	shfl.sync.down.b32 %r421, %r550, %r423, %r444, %r445;
	// end inline asm
	setp.lt.s32 	%p35, %r420, %r444;
	selp.b32 	%r450, %r421, 0, %p35;
	add.s32 	%r427, %r450, %r550;
	mov.b32 	%r428, 2;
	// begin inline asm
	shfl.sync.down.b32 %r426, %r427, %r428, %r444, %r445;
	// end inline asm
	add.s32 	%r451, %r420, 2;
	setp.gt.s32 	%p36, %r451, %r444;
	selp.b32 	%r452, 0, %r426, %p36;
	add.s32 	%r432, %r427, %r452;
	mov.b32 	%r433, 4;
	// begin inline asm
	shfl.sync.down.b32 %r431, %r432, %r433, %r444, %r445;
	// end inline asm
	add.s32 	%r453, %r420, 4;
	setp.gt.s32 	%p37, %r453, %r444;
	selp.b32 	%r454, 0, %r431, %p37;
	add.s32 	%r437, %r432, %r454;
	mov.b32 	%r438, 8;
	// begin inline asm
	shfl.sync.down.b32 %r436, %r437, %r438, %r444, %r445;
	// end inline asm
	add.s32 	%r455, %r420, 8;
	setp.gt.s32 	%p38, %r455, %r444;
	selp.b32 	%r456, 0, %r436, %p38;
	add.s32 	%r442, %r437, %r456;
	mov.b32 	%r443, 16;
	// begin inline asm
	shfl.sync.down.b32 %r441, %r442, %r443, %r444, %r445;
	// end inline asm
	add.s32 	%r457, %r420, 16;
	setp.gt.s32 	%p39, %r457, %r444;
	selp.b32 	%r458, 0, %r441, %p39;
	add.s32 	%r574, %r442, %r458;
	setp.ne.s32 	%p40, %r420, 0;
	@%p40 bra 	$L__BB4_24;
	shr.u32 	%r459, %r7, 3;
	and.b32  	%r460, %r459, 124;
	mov.u32 	%r461, _ZZN3cub18CUB_300001_SM_10006detail6reduce18DeviceReduceKernelINS2_10policy_hubIijN4cuda3std3__44plusIiEEE10Policy1000EN6thrust24THRUST_300001_SM_1000_NS6detail15normal_iteratorINSD_10device_ptrIiEEEEjS9_iNS7_10__identityEEEvT0_PT3_T1_NS0_13GridEvenShareISN_EET2_T4_E12temp_storage;
	add.s32 	%r462, %r461, %r460;
	st.shared.u32 	[%r462+8], %r574;
$L__BB4_24:
	bar.sync 	0;
	setp.ne.s32 	%p41, %r7, 0;
	@%p41 bra 	$L__BB4_48;
	setp.gt.u32 	%p42, %r6, 32;
	ld.shared.u32 	%r463, [_ZZN3cub18CUB_300001_SM_10006detail6reduce18DeviceReduceKernelINS2_10policy_hubIijN4cuda3std3__44plusIiEEE10Policy1000EN6thrust24THRUST_300001_SM_1000_NS6detail15normal_iteratorINSD_10device_ptrIiEEEEjS9_iNS7_10__identityEEEvT0_PT3_T1_NS0_13GridEvenShareISN_EET2_T4_E12temp_storage+12];
	selp.b32 	%r464, %r463, 0, %p42;
	add.s32 	%r465, %r464, %r574;
	setp.gt.u32 	%p43, %r6, 64;
	ld.shared.u32 	%r466, [_ZZN3cub18CUB_300001_SM_10006detail6reduce18DeviceReduceKernelINS2_10policy_hubIijN4cuda3std3__44plusIiEEE10Policy1000EN6thrust24THRUST_300001_SM_1000_NS6detail15normal_iteratorINSD_10device_ptrIiEEEEjS9_iNS7_10__identityEEEvT0_PT3_T1_NS0_13GridEvenShareISN_EET2_T4_E12temp_storage+16];
	selp.b32 	%r467, %r466, 0, %p43;
	add.s32 	%r468, %r465, %r467;
	setp.gt.u32 	%p44, %r6, 96;
	ld.shared.u32 	%r469, [_ZZN3cub18CUB_300001_SM_10006detail6reduce18DeviceReduceKernelINS2_10policy_hubIijN4cuda3std3__44plusIiEEE10Policy1000EN6thrust24THRUST_300001_SM_1000_NS6detail15normal_iteratorINSD_10device_ptrIiEEEEjS9_iNS7_10__identityEEEvT0_PT3_T1_NS0_13GridEvenShareISN_EET2_T4_E12temp_storage+20];
	selp.b32 	%r470, %r469, 0, %p44;
	add.s32 	%r471, %r468, %r470;
	setp.gt.u32 	%p45, %r6, 128;
	ld.shared.u32 	%r472, [_ZZN3cub18CUB_300001_SM_10006detail6reduce18DeviceReduceKernelINS2_10policy_hubIijN4cuda3std3__44plusIiEEE10Policy1000EN6thrust24THRUST_300001_SM_1000_NS6detail15normal_iteratorINSD_10device_ptrIiEEEEjS9_iNS7_10__identityEEEvT0_PT3_T1_NS0_13GridEvenShareISN_EET2_T4_E12temp_storage+24];
	selp.b32 	%r473, %r472, 0, %p45;
	add.s32 	%r474, %r471, %r473;
	setp.gt.u32 	%p46, %r6, 160;
	ld.shared.u32 	%r475, [_ZZN3cub18CUB_300001_SM_10006detail6reduce18DeviceReduceKernelINS2_10policy_hubIijN4cuda3std3__44plusIiEEE10Policy1000EN6thrust24THRUST_300001_SM_1000_NS6detail15normal_iteratorINSD_10device_ptrIiEEEEjS9_iNS7_10__identityEEEvT0_PT3_T1_NS0_13GridEvenShareISN_EET2_T4_E12temp_storage+28];
	selp.b32 	%r476, %r475, 0, %p46;
	add.s32 	%r477, %r474, %r476;
	setp.gt.u32 	%p47, %r6, 192;
	ld.shared.u32 	%r478, [_ZZN3cub18CUB_300001_SM_10006detail6reduce18DeviceReduceKernelINS2_10policy_hubIijN4cuda3std3__44plusIiEEE10Policy1000EN6thrust24THRUST_300001_SM_1000_NS6detail15normal_iteratorINSD_10device_ptrIiEEEEjS9_iNS7_10__identityEEEvT0_PT3_T1_NS0_13GridEvenShareISN_EET2_T4_E12temp_storage+32];
	selp.b32 	%r479, %r478, 0, %p47;
	add.s32 	%r480, %r477, %r479;
	setp.gt.u32 	%p48, %r6, 224;
	ld.shared.u32 	%r481, [_ZZN3cub18CUB_300001_SM_10006detail6reduce18DeviceReduceKernelINS2_10policy_hubIijN4cuda3std3__44plusIiEEE10Policy1000EN6thrust24THRUST_300001_SM_1000_NS6detail15normal_iteratorINSD_10device_ptrIiEEEEjS9_iNS7_10__identityEEEvT0_PT3_T1_NS0_13GridEvenShareISN_EET2_T4_E12temp_storage+36];
	selp.b32 	%r482, %r481, 0, %p48;
	add.s32 	%r574, %r480, %r482;
	bra.uni 	$L__BB4_48;
$L__BB4_26:
	mov.u32 	%r54, %tid.x;
	add.s32 	%r110, %r54, %r556;
	mul.wide.u32 	%rd4, %r110, 4;
	add.s64 	%rd5, %rd1, %rd4;
	ld.global.u32 	%r111, [%rd5];
	ld.global.u32 	%r112, [%rd5+1024];
	ld.global.u32 	%r113, [%rd5+2048];
	ld.global.u32 	%r114, [%rd5+3072];
	ld.global.u32 	%r115, [%rd5+4096];
	ld.global.u32 	%r116, [%rd5+5120];
	ld.global.u32 	%r117, [%rd5+6144];
	ld.global.u32 	%r118, [%rd5+7168];
	ld.global.u32 	%r119, [%rd5+8192];
	ld.global.u32 	%r120, [%rd5+9216];
	ld.global.u32 	%r121, [%rd5+10240];
	ld.global.u32 	%r122, [%rd5+11264];
	ld.global.u32 	%r123, [%rd5+12288];
	ld.global.u32 	%r124, [%rd5+13312];
	ld.global.u32 	%r125, [%rd5+14336];
	ld.global.u32 	%r126, [%rd5+15360];
	add.s32 	%r127, %r112, %r111;
	add.s32 	%r128, %r113, %r127;
	add.s32 	%r129, %r114, %r128;
	add.s32 	%r130, %r115, %r129;
	add.s32 	%r131, %r116, %r130;
	add.s32 	%r132, %r117, %r131;
	add.s32 	%r133, %r118, %r132;
	add.s32 	%r134, %r119, %r133;
	add.s32 	%r135, %r120, %r134;
	add.s32 	%r136, %r121, %r135;
	add.s32 	%r137, %r122, %r136;
	add.s32 	%r138, %r123, %r137;
	add.s32 	%r139, %r124, %r138;
	add.s32 	%r140, %r125, %r139;
	add.s32 	%r573, %r126, %r140;
	setp.lt.u32 	%p2, %r6, %r4;
	@%p2 bra 	$L__BB4_44;
	add.s32 	%r56, %r4, %r556;
	not.b32 	%r142, %r54;
	add.s32 	%r143, %r142, %r1;
	sub.s32 	%r144, %r143, %r4;
	sub.s32 	%r552, %r144, %r556;
	add.s32 	%r145, %r56, %r54;
	add.s32 	%r551, %r145, 2048;
	mov.b32 	%r554, 0;
	mov.u32 	%r553, %r56;
$L__BB4_28:
	add.s32 	%r556, %r556, %r4;
	add.s32 	%r147, %r1, -4096;
	setp.gt.u32 	%p3, %r556, %r147;
	@%p3 bra 	$L__BB4_30;
	add.s32 	%r148, %r54, %r556;
	mul.wide.u32 	%rd6, %r148, 4;
	add.s64 	%rd7, %rd1, %rd6;
	ld.global.u32 	%r149, [%rd7];
	ld.global.u32 	%r150, [%rd7+1024];
	ld.global.u32 	%r151, [%rd7+2048];
	ld.global.u32 	%r152, [%rd7+3072];
	ld.global.u32 	%r153, [%rd7+4096];
	ld.global.u32 	%r154, [%rd7+5120];
	ld.global.u32 	%r155, [%rd7+6144];
	ld.global.u32 	%r156, [%rd7+7168];
	ld.global.u32 	%r157, [%rd7+8192];
	ld.global.u32 	%r158, [%rd7+9216];
	ld.global.u32 	%r159, [%rd7+10240];
	ld.global.u32 	%r160, [%rd7+11264];
	ld.global.u32 	%r161, [%rd7+12288];
	ld.global.u32 	%r162, [%rd7+13312];
	ld.global.u32 	%r163, [%rd7+14336];
	ld.global.u32 	%r164, [%rd7+15360];
	add.s32 	%r165, %r149, %r573;
	add.s32 	%r166, %r150, %r165;
	add.s32 	%r167, %r151, %r166;
	add.s32 	%r168, %r152, %r167;
	add.s32 	%r169, %r153, %r168;
	add.s32 	%r170, %r154, %r169;
	add.s32 	%r171, %r155, %r170;
	add.s32 	%r172, %r156, %r171;
	add.s32 	%r173, %r157, %r172;
	add.s32 	%r174, %r158, %r173;
	add.s32 	%r175, %r159, %r174;
	add.s32 	%r176, %r160, %r175;
	add.s32 	%r177, %r161, %r176;
	add.s32 	%r178, %r162, %r177;
	add.s32 	%r179, %r163, %r178;
	add.s32 	%r573, %r164, %r179;
	sub.s32 	%r180, %r1, %r556;
	setp.lt.u32 	%p4, %r180, %r4;
	add.s32 	%r554, %r554, 1;
	add.s32 	%r553, %r553, %r4;
	sub.s32 	%r552, %r552, %r4;
	add.s32 	%r551, %r551, %r4;
	@%p4 bra 	$L__BB4_44;
	bra.uni 	$L__BB4_28;
$L__BB4_30:
	setp.le.u32 	%p5, %r1, %r556;
	sub.s32 	%r182, %r1, %r556;
	setp.ge.s32 	%p6, %r54, %r182;
	or.pred  	%p7, %p5, %p6;
	@%p7 bra 	$L__BB4_44;
	not.b32 	%r185, %r54;
	add.s32 	%r186, %r1, %r185;
	sub.s32 	%r187, %r186, %r56;
	mul.lo.s32 	%r188, %r2, %r554;
	shl.b32 	%r189, %r188, 12;
	sub.s32 	%r190, %r187, %r189;
	shr.u32 	%r191, %r190, 8;
	add.s32 	%r71, %r191, 1;
	and.b32  	%r72, %r71, 15;
	setp.lt.u32 	%p8, %r190, 3840;
	mov.u32 	%r565, %r54;
	@%p8 bra 	$L__BB4_35;
	or.b32  	%r559, %r54, 2048;
	shr.u32 	%r192, %r552, 8;
	add.s32 	%r193, %r192, 1;
	and.b32  	%r194, %r193, 33554416;
	neg.s32 	%r557, %r194;
$L__BB4_33:
	.pragma "nounroll";
	add.s32 	%r195, %r551, -2048;
	mul.wide.u32 	%rd8, %r195, 4;
	add.s64 	%rd9, %rd1, %rd8;
	ld.global.u32 	%r196, [%rd9];
	add.s32 	%r197, %r196, %r573;
	add.s32 	%r198, %r551, -1792;
	mul.wide.u32 	%rd10, %r198, 4;
	add.s64 	%rd11, %rd1, %rd10;
	ld.global.u32 	%r199, [%rd11];
	add.s32 	%r200, %r199, %r197;
	add.s32 	%r201, %r551, -1536;
	mul.wide.u32 	%rd12, %r201, 4;
	add.s64 	%rd13, %rd1, %rd12;
	ld.global.u32 	%r202, [%rd13];
	add.s32 	%r203, %r202, %r200;
	add.s32 	%r204, %r551, -1280;
	mul.wide.u32 	%rd14, %r204, 4;
	add.s64 	%rd15, %rd1, %rd14;
	ld.global.u32 	%r205, [%rd15];
	add.s32 	%r206, %r205, %r203;
	add.s32 	%r207, %r551, -1024;
	mul.wide.u32 	%rd16, %r207, 4;
	add.s64 	%rd17, %rd1, %rd16;
	ld.global.u32 	%r208, [%rd17];
	add.s32 	%r209, %r208, %r206;
	add.s32 	%r210, %r551, -768;
	mul.wide.u32 	%rd18, %r210, 4;
	add.s64 	%rd19, %rd1, %rd18;
	ld.global.u32 	%r211, [%rd19];
	add.s32 	%r212, %r211, %r209;
	add.s32 	%r213, %r551, -512;
	mul.wide.u32 	%rd20, %r213, 4;
	add.s64 	%rd21, %rd1, %rd20;
	ld.global.u32 	%r214, [%rd21];
	add.s32 	%r215, %r214, %r212;
	add.s32 	%r216, %r551, 1792;
	add.s32 	%r217, %r551, -256;
	mul.wide.u32 	%rd22, %r217, 4;
	add.s64 	%rd23, %rd1, %rd22;
	ld.global.u32 	%r218, [%rd23];
	add.s32 	%r219, %r218, %r215;
	mul.wide.u32 	%rd24, %r551, 4;
	add.s64 	%rd25, %rd1, %rd24;
	ld.global.u32 	%r220, [%rd25];
	add.s32 	%r221, %r220, %r219;
	add.s32 	%r222, %r551, 256;
	mul.wide.u32 	%rd26, %r222, 4;
	add.s64 	%rd27, %rd1, %rd26;
	ld.global.u32 	%r223, [%rd27];
	add.s32 	%r224, %r223, %r221;
	add.s32 	%r225, %r551, 512;
	mul.wide.u32 	%rd28, %r225, 4;
	add.s64 	%rd29, %rd1, %rd28;
	ld.global.u32 	%r226, [%rd29];
	add.s32 	%r227, %r226, %r224;
	add.s32 	%r228, %r551, 768;
	mul.wide.u32 	%rd30, %r228, 4;
	add.s64 	%rd31, %rd1, %rd30;
	ld.global.u32 	%r229, [%rd31];
	add.s32 	%r230, %r229, %r227;
	add.s32 	%r231, %r551, 1024;
	mul.wide.u32 	%rd32, %r231, 4;
	add.s64 	%rd33, %rd1, %rd32;
	ld.global.u32 	%r232, [%rd33];
	add.s32 	%r233, %r232, %r230;
	add.s32 	%r234, %r551, 1280;
	mul.wide.u32 	%rd34, %r234, 4;
	add.s64 	%rd35, %rd1, %rd34;
	ld.global.u32 	%r235, [%rd35];
	add.s32 	%r236, %r235, %r233;
	add.s32 	%r237, %r551, 1536;
	mul.wide.u32 	%rd36, %r237, 4;
	add.s64 	%rd37, %rd1, %rd36;
	ld.global.u32 	%r238, [%rd37];
	add.s32 	%r239, %r238, %r236;
	mul.wide.u32 	%rd38, %r216, 4;
	add.s64 	%rd39, %rd1, %rd38;
	ld.global.u32 	%r240, [%rd39];
	add.s32 	%r573, %r240, %r239;
	add.s32 	%r559, %r559, 4096;
	add.s32 	%r551, %r551, 4096;
	add.s32 	%r557, %r557, 16;
	setp.ne.s32 	%p9, %r557, 0;
	@%p9 bra 	$L__BB4_33;
	add.s32 	%r565, %r559, -2048;
$L__BB4_35:
	setp.eq.s32 	%p10, %r72, 0;
	@%p10 bra 	$L__BB4_44;
	and.b32  	%r87, %r71, 7;
	setp.lt.u32 	%p11, %r72, 8;
	@%p11 bra 	$L__BB4_38;
	add.s32 	%r242, %r565, %r556;
	mul.wide.u32 	%rd40, %r242, 4;
	add.s64 	%rd41, %rd1, %rd40;
	ld.global.u32 	%r243, [%rd41];
	add.s32 	%r244, %r243, %r573;
	add.s32 	%r245, %r242, 256;
	mul.wide.u32 	%rd42, %r245, 4;
	add.s64 	%rd43, %rd1, %rd42;
	ld.global.u32 	%r246, [%rd43];
	add.s32 	%r247, %r246, %r244;
	add.s32 	%r248, %r242, 512;
	mul.wide.u32 	%rd44, %r248, 4;
	add.s64 	%rd45, %rd1, %rd44;
	ld.global.u32 	%r249, [%rd45];
	add.s32 	%r250, %r249, %r247;
	add.s32 	%r251, %r242, 768;
	mul.wide.u32 	%rd46, %r251, 4;
	add.s64 	%rd47, %rd1, %rd46;
	ld.global.u32 	%r252, [%rd47];
	add.s32 	%r253, %r252, %r250;
	add.s32 	%r254, %r242, 1024;
	mul.wide.u32 	%rd48, %r254, 4;
	add.s64 	%rd49, %rd1, %rd48;
	ld.global.u32 	%r255, [%rd49];
	add.s32 	%r256, %r255, %r253;
	add.s32 	%r257, %r242, 1280;
	mul.wide.u32 	%rd50, %r257, 4;
	add.s64 	%rd51, %rd1, %rd50;
	ld.global.u32 	%r258, [%rd51];
	add.s32 	%r259, %r258, %r256;
	add.s32 	%r260, %r242, 1536;
	mul.wide.u32 	%rd52, %r260, 4;
	add.s64 	%rd53, %rd1, %rd52;
	ld.global.u32 	%r261, [%rd53];
	add.s32 	%r262, %r261, %r259;
	add.s32 	%r263, %r242, 1792;
	mul.wide.u32 	%rd54, %r263, 4;
	add.s64 	%rd55, %rd1, %rd54;
	ld.global.u32 	%r264, [%rd55];
	add.s32 	%r573, %r264, %r262;
	add.s32 	%r565, %r565, 2048;
$L__BB4_38:
	setp.eq.s32 	%p12, %r87, 0;
	@%p12 bra 	$L__BB4_44;
	setp.lt.u32 	%p13, %r87, 4;
	@%p13 bra 	$L__BB4_41;
	add.s32 	%r266, %r565, %r556;
	mul.wide.u32 	%rd56, %r266, 4;
	add.s64 	%rd57, %rd1, %rd56;
	ld.global.u32 	%r267, [%rd57];
	add.s32 	%r268, %r267, %r573;
	add.s32 	%r269, %r266, 256;
	mul.wide.u32 	%rd58, %r269, 4;
	add.s64 	%rd59, %rd1, %rd58;
	ld.global.u32 	%r270, [%rd59];
	add.s32 	%r271, %r270, %r268;
	add.s32 	%r272, %r266, 512;
	mul.wide.u32 	%rd60, %r272, 4;
	add.s64 	%rd61, %rd1, %rd60;
	ld.global.u32 	%r273, [%rd61];
	add.s32 	%r274, %r273, %r271;
	add.s32 	%r275, %r266, 768;
	mul.wide.u32 	%rd62, %r275, 4;
	add.s64 	%rd63, %rd1, %rd62;
	ld.global.u32 	%r276, [%rd63];
	add.s32 	%r573, %r276, %r274;
	add.s32 	%r565, %r565, 1024;
$L__BB4_41:
	and.b32  	%r277, %r71, 3;
	setp.eq.s32 	%p14, %r277, 0;
	@%p14 bra 	$L__BB4_44;
	add.s32 	%r571, %r565, %r553;
	cvt.u16.u32 	%rs1, %r552;
	shr.u16 	%rs2, %rs1, 8;
	add.s16 	%rs3, %rs2, 1;
	cvt.u32.u16 	%r278, %rs3;
	and.b32  	%r279, %r278, 3;
	neg.s32 	%r570, %r279;
$L__BB4_43:
	.pragma "nounroll";
	mul.wide.u32 	%rd64, %r571, 4;
	add.s64 	%rd65, %rd1, %rd64;
	ld.global.u32 	%r280, [%rd65];
	add.s32 	%r573, %r280, %r573;
	add.s32 	%r571, %r571, 256;
	add.s32 	%r570, %r570, 1;
	setp.ne.s32 	%p15, %r570, 0;
	@%p15 bra 	$L__BB4_43;
$L__BB4_44:
	// begin inline asm
	mov.u32 %r281, %laneid;
	// end inline asm
	mov.b32 	%r284, 1;
	mov.b32 	%r305, 31;
	mov.b32 	%r306, -1;
	// begin inline asm
	shfl.sync.down.b32 %r282, %r573, %r284, %r305, %r306;
	// end inline asm
	setp.gt.s32 	%p16, %r281, 30;
	selp.b32 	%r307, 0, %r282, %p16;
	add.s32 	%r288, %r307, %r573;
	mov.b32 	%r289, 2;
	// begin inline asm
	shfl.sync.down.b32 %r287, %r288, %r289, %r305, %r306;
	// end inline asm
	setp.gt.s32 	%p17, %r281, 29;
	selp.b32 	%r308, 0, %r287, %p17;
	add.s32 	%r293, %r288, %r308;
	mov.b32 	%r294, 4;
	// begin inline asm
	shfl.sync.down.b32 %r292, %r293, %r294, %r305, %r306;
	// end inline asm
	setp.gt.s32 	%p18, %r281, 27;
	selp.b32 	%r309, 0, %r292, %p18;
	add.s32 	%r298, %r293, %r309;
	mov.b32 	%r299, 8;
	// begin inline asm
	shfl.sync.down.b32 %r297, %r298, %r299, %r305, %r306;
	// end inline asm
	setp.gt.s32 	%p19, %r281, 23;
	selp.b32 	%r310, 0, %r297, %p19;
	add.s32 	%r303, %r298, %r310;
	mov.b32 	%r304, 16;
	// begin inline asm
	shfl.sync.down.b32 %r302, %r303, %r304, %r305, %r306;
	// end inline asm
	setp.gt.s32 	%p20, %r281, 15;
	selp.b32 	%r311, 0, %r302, %p20;
	add.s32 	%r574, %r303, %r311;
	setp.ne.s32 	%p21, %r281, 0;
	@%p21 bra 	$L__BB4_46;
	shr.u32 	%r312, %r54, 3;
	and.b32  	%r313, %r312, 124;
	mov.u32 	%r314, _ZZN3cub18CUB_300001_SM_10006detail6reduce18DeviceReduceKernelINS2_10policy_hubIijN4cuda3std3__44plusIiEEE10Policy1000EN6thrust24THRUST_300001_SM_1000_NS6detail15normal_iteratorINSD_10device_ptrIiEEEEjS9_iNS7_10__identityEEEvT0_PT3_T1_NS0_13GridEvenShareISN_EET2_T4_E12temp_storage;
	add.s32 	%r315, %r314, %r313;
	st.shared.u32 	[%r315+8], %r574;
$L__BB4_46:
	bar.sync 	0;
	setp.ne.s32 	%p22, %r54, 0;
	@%p22 bra 	$L__BB4_48;
	ld.shared.u32 	%r316, [_ZZN3cub18CUB_300001_SM_10006detail6reduce18DeviceReduceKernelINS2_10policy_hubIijN4cuda3std3__44plusIiEEE10Policy1000EN6thrust24THRUST_300001_SM_1000_NS6detail15normal_iteratorINSD_10device_ptrIiEEEEjS9_iNS7_10__identityEEEvT0_PT3_T1_NS0_13GridEvenShareISN_EET2_T4_E12temp_storage+12];
	add.s32 	%r317, %r316, %r574;
	ld.shared.u32 	%r318, [_ZZN3cub18CUB_300001_SM_10006detail6reduce18DeviceReduceKernelINS2_10policy_hubIijN4cuda3std3__44plusIiEEE10Policy1000EN6thrust24THRUST_300001_SM_1000_NS6detail15normal_iteratorINSD_10device_ptrIiEEEEjS9_iNS7_10__identityEEEvT0_PT3_T1_NS0_13GridEvenShareISN_EET2_T4_E12temp_storage+16];
	add.s32 	%r319, %r317, %r318;
	ld.shared.u32 	%r320, [_ZZN3cub18CUB_300001_SM_10006detail6reduce18DeviceReduceKernelINS2_10policy_hubIijN4cuda3std3__44plusIiEEE10Policy1000EN6thrust24THRUST_300001_SM_1000_NS6detail15normal_iteratorINSD_10device_ptrIiEEEEjS9_iNS7_10__identityEEEvT0_PT3_T1_NS0_13GridEvenShareISN_EET2_T4_E12temp_storage+20];
	add.s32 	%r321, %r319, %r320;
	ld.shared.u32 	%r322, [_ZZN3cub18CUB_300001_SM_10006detail6reduce18DeviceReduceKernelINS2_10policy_hubIijN4cuda3std3__44plusIiEEE10Policy1000EN6thrust24THRUST_300001_SM_1000_NS6detail15normal_iteratorINSD_10device_ptrIiEEEEjS9_iNS7_10__identityEEEvT0_PT3_T1_NS0_13GridEvenShareISN_EET2_T4_E12temp_storage+24];
	add.s32 	%r323, %r321, %r322;
	ld.shared.u32 	%r324, [_ZZN3cub18CUB_300001_SM_10006detail6reduce18DeviceReduceKernelINS2_10policy_hubIijN4cuda3std3__44plusIiEEE10Policy1000EN6thrust24THRUST_300001_SM_1000_NS6detail15normal_iteratorINSD_10device_ptrIiEEEEjS9_iNS7_10__identityEEEvT0_PT3_T1_NS0_13GridEvenShareISN_EET2_T4_E12temp_storage+28];
	add.s32 	%r325, %r323, %r324;
	ld.shared.u32 	%r326, [_ZZN3cub18CUB_300001_SM_10006detail6reduce18DeviceReduceKernelINS2_10policy_hubIijN4cuda3std3__44plusIiEEE10Policy1000EN6thrust24THRUST_300001_SM_1000_NS6detail15normal_iteratorINSD_10device_ptrIiEEEEjS9_iNS7_10__identityEEEvT0_PT3_T1_NS0_13GridEvenShareISN_EET2_T4_E12temp_storage+32];
	add.s32 	%r327, %r325, %r326;
	ld.shared.u32 	%r328, [_ZZN3cub18CUB_300001_SM_10006detail6reduce18DeviceReduceKernelINS2_10policy_hubIijN4cuda3std3__44plusIiEEE10Policy1000EN6thrust24THRUST_300001_SM_1000_NS6detail15normal_iteratorINSD_10device_ptrIiEEEEjS9_iNS7_10__identityEEEvT0_PT3_T1_NS0_13GridEvenShareISN_EET2_T4_E12temp_storage+36];
	add.s32 	%r574, %r327, %r328;
$L__BB4_48:
	mov.u32 	%r531, %tid.x;
	setp.ne.s32 	%p56, %r531, 0;
	@%p56 bra 	$L__BB4_50;
	ld.param.u64 	%rd129, [_ZN3cub18CUB_300001_SM_10006detail6reduce18DeviceReduceKernelINS2_10policy_hubIijN4cuda3std3__44plusIiEEE10Policy1000EN6thrust24THRUST_300001_SM_1000_NS6detail15normal_iteratorINSD_10device_ptrIiEEEEjS9_iNS7_10__identityEEEvT0_PT3_T1_NS0_13GridEvenShareISN_EET2_T4__param_1];
	cvta.to.global.u64 	%rd126, %rd129;
	mul.wide.u32 	%rd127, %r3, 4;
	add.s64 	%rd128, %rd126, %rd127;
	st.global.u32 	[%rd128], %r574;
$L__BB4_50:
	ret;

}
	// .globl	_ZN3cub18CUB_300001_SM_10006detail6reduce28DeviceReduceSingleTileKernelINS2_10policy_hubIijN4cuda3std3__44plusIiEEE10Policy1000EPiSC_iS9_iiNS7_10__identityEEEvT0_T1_T2_T3_T4_T6_
.visible .entry _ZN3cub18CUB_300001_SM_10006detail6reduce28DeviceReduceSingleTileKernelINS2_10policy_hubIijN4cuda3std3__44plusIiEEE10Policy1000EPiSC_iS9_iiNS7_10__identityEEEvT0_T1_T2_T3_T4_T6_(
	.param .u64 .ptr .align 1 _ZN3cub18CUB_300001_SM_10006detail6reduce28DeviceReduceSingleTileKernelINS2_10policy_hubIijN4cuda3std3__44plusIiEEE10Policy1000EPiSC_iS9_iiNS7_10__identityEEEvT0_T1_T2_T3_T4_T6__param_0,
	.param .u64 .ptr .align 1 _ZN3cub18CUB_300001_SM_10006detail6reduce28DeviceReduceSingleTileKernelINS2_10policy_hubIijN4cuda3std3__44plusIiEEE10Policy1000EPiSC_iS9_iiNS7_10__identityEEEvT0_T1_T2_T3_T4_T6__param_1,
	.param .u32 _ZN3cub18CUB_300001_SM_10006detail6reduce28DeviceReduceSingleTileKernelINS2_10policy_hubIijN4cuda3std3__44plusIiEEE10Policy1000EPiSC_iS9_iiNS7_10__identityEEEvT0_T1_T2_T3_T4_T6__param_2,
	.param .align 1 .b8 _ZN3cub18CUB_300001_SM_10006detail6reduce28DeviceReduceSingleTileKernelINS2_10policy_hubIijN4cuda3std3__44plusIiEEE10Policy1000EPiSC_iS9_iiNS7_10__identityEEEvT0_T1_T2_T3_T4_T6__param_3[1],
	.param .u32 _ZN3cub18CUB_300001_SM_10006detail6reduce28DeviceReduceSingleTileKernelINS2_10policy_hubIijN4cuda3std3__44plusIiEEE10Policy1000EPiSC_iS9_iiNS7_10__identityEEEvT0_T1_T2_T3_T4_T6__param_4,
	.param .align 1 .b8 _ZN3cub18CUB_300001_SM_10006detail6reduce28DeviceReduceSingleTileKernelINS2_10policy_hubIijN4cuda3std3__44plusIiEEE10Policy1000EPiSC_iS9_iiNS7_10__identityEEEvT0_T1_T2_T3_T4_T6__param_5[1]
)
.maxntid 256
.minnctapersm 1
{
	.reg .pred 	%p<97>;
	.reg .b32 	%r<687>;
	.reg .b64 	%rd<125>;
	// demoted variable
	.shared .align 4 .b8 _ZZN3cub18CUB_300001_SM_10006detail6reduce28DeviceReduceSingleTileKernelINS2_10policy_hubIijN4cuda3std3__44plusIiEEE10Policy1000EPiSC_iS9_iiNS7_10__identityEEEvT0_T1_T2_T3_T4_T6_E12temp_storage[44];
	ld.param.u64 	%rd16, [_ZN3cub18CUB_300001_SM_10006detail6reduce28DeviceReduceSingleTileKernelINS2_10policy_hubIijN4cuda3std3__44plusIiEEE10Policy1000EPiSC_iS9_iiNS7_10__identityEEEvT0_T1_T2_T3_T4_T6__param_0];
	ld.param.u64 	%rd17, [_ZN3cub18CUB_300001_SM_10006detail6reduce28DeviceReduceSingleTileKernelINS2_10policy_hubIijN4cuda3std3__44plusIiEEE10Policy1000EPiSC_iS9_iiNS7_10__identityEEEvT0_T1_T2_T3_T4_T6__param_1];
	ld.param.u32 	%r120, [_ZN3cub18CUB_300001_SM_10006detail6reduce28DeviceReduceSingleTileKernelINS2_10policy_hubIijN4cuda3std3__44plusIiEEE10Policy1000EPiSC_iS9_iiNS7_10__identityEEEvT0_T1_T2_T3_T4_T6__param_2];
	ld.param.u32 	%r121, [_ZN3cub18CUB_300001_SM_10006detail6reduce28DeviceReduceSingleTileKernelINS2_10policy_hubIijN4cuda3std3__44plusIiEEE10Policy1000EPiSC_iS9_iiNS7_10__identityEEEvT0_T1_T2_T3_T4_T6__param_4];
	cvta.to.global.u64 	%rd1, %rd17;
	setp.ne.s32 	%p1, %r120, 0;
	@%p1 bra 	$L__BB5_3;
	mov.u32 	%r633, %tid.x;
	setp.ne.s32 	%p96, %r633, 0;
	@%p96 bra 	$L__BB5_74;
	st.global.u32 	[%rd1], %r121;
	bra.uni 	$L__BB5_74;
$L__BB5_3:
	and.b64  	%rd18, %rd16, 15;
	setp.ne.s64 	%p2, %rd18, 0;
	@%p2 bra 	$L__BB5_38;
	setp.gt.s32 	%p49, %r120, 4095;
	@%p49 bra 	$L__BB5_22;
	mov.u32 	%r1, %tid.x;
	setp.ge.s32 	%p66, %r1, %r120;
	mov.b32 	%r644, 0;
	mov.u32 	%r639, %r1;
	@%p66 bra 	$L__BB5_7;
	mul.wide.u32 	%rd113, %r1, 4;
	add.s64 	%rd112, %rd16, %rd113;
	// begin inline asm
	ld.global.nc.u32 %r644, [%rd112];
	// end inline asm
	add.s32 	%r639, %r1, 256;
$L__BB5_7:
	setp.ge.s32 	%p67, %r639, %r120;
	@%p67 bra 	$L__BB5_13;
	not.b32 	%r507, %r639;
	add.s32 	%r6, %r120, %r507;
	and.b32  	%r508, %r6, 768;
	setp.eq.s32 	%p68, %r508, 768;
	@%p68 bra 	$L__BB5_11;
	mul.wide.u32 	%rd114, %r639, 4;
	add.s64 	%rd121, %rd16, %rd114;
	shr.u32 	%r509, %r6, 8;
	add.s32 	%r510, %r509, 1;
	and.b32  	%r511, %r510, 3;
	neg.s32 	%r636, %r511;
$L__BB5_10:
	.pragma "nounroll";
	// begin inline asm
	ld.global.nc.u32 %r512, [%rd121];
	// end inline asm
	add.s32 	%r644, %r512, %r644;
	add.s32 	%r639, %r639, 256;
	add.s64 	%rd121, %rd121, 1024;
	add.s32 	%r636, %r636, 1;
	setp.ne.s32 	%p69, %r636, 0;
	@%p69 bra 	$L__BB5_10;
$L__BB5_11:
	setp.lt.u32 	%p70, %r6, 768;
	@%p70 bra 	$L__BB5_13;
$L__BB5_12:
	mul.wide.s32 	%rd120, %r639, 4;
	add.s64 	%rd116, %rd16, %rd120;
	// begin inline asm
	ld.global.nc.u32 %r513, [%rd116];
	// end inline asm
	add.s32 	%r517, %r513, %r644;
	add.s64 	%rd117, %rd116, 1024;
	// begin inline asm
	ld.global.nc.u32 %r514, [%rd117];
	// end inline asm
	add.s32 	%r518, %r514, %r517;
	add.s64 	%rd118, %rd116, 2048;
	// begin inline asm
	ld.global.nc.u32 %r515, [%rd118];
	// end inline asm
	add.s32 	%r519, %r515, %r518;
	add.s64 	%rd119, %rd116, 3072;
	// begin inline asm
	ld.global.nc.u32 %r516, [%rd119];
	// end inline asm
	add.s32 	%r644, %r516, %r519;
	add.s32 	%r639, %r639, 1024;
	setp.lt.s32 	%p71, %r639, %r120;
	@%p71 bra 	$L__BB5_12;
$L__BB5_13:
	setp.lt.s32 	%p72, %r120, 256;
	@%p72 bra 	$L__BB5_18;
	// begin inline asm
	mov.u32 %r583, %laneid;
	// end inline asm
	mov.b32 	%r586, 1;
	mov.b32 	%r607, 31;
	mov.b32 	%r608, -1;
	// begin inline asm
	shfl.sync.down.b32 %r584, %r644, %r586, %r607, %r608;
	// end inline asm
	setp.gt.s32 	%p88, %r583, 30;
	selp.b32 	%r609, 0, %r584, %p88;
	add.s32 	%r590, %r609, %r644;
	mov.b32 	%r591, 2;
	// begin inline asm
	shfl.sync.down.b32 %r589, %r590, %r591, %r607, %r608;
	// end inline asm
	setp.gt.s32 	%p89, %r583, 29;
	selp.b32 	%r610, 0, %r589, %p89;
	add.s32 	%r595, %r590, %r610;
	mov.b32 	%r596, 4;
	// begin inline asm
	shfl.sync.down.b32 %r594, %r595, %r596, %r607, %r608;
	// end inline asm
	setp.gt.s32 	%p90, %r583, 27;
	selp.b32 	%r611, 0, %r594, %p90;
	add.s32 	%r600, %r595, %r611;
	mov.b32 	%r601, 8;
	// begin inline asm
	shfl.sync.down.b32 %r599, %r600, %r601, %r607, %r608;
	// end inline asm
	setp.gt.s32 	%p91, %r583, 23;
	selp.b32 	%r612, 0, %r599, %p91;
	add.s32 	%r605, %r600, %r612;
	mov.b32 	%r606, 16;
	// begin inline asm
	shfl.sync.down.b32 %r604, %r605, %r606, %r607, %r608;
	// end inline asm
	setp.gt.s32 	%p92, %r583, 15;
	selp.b32 	%r613, 0, %r604, %p92;
	add.s32 	%r686, %r605, %r613;
	setp.ne.s32 	%p93, %r583, 0;
	@%p93 bra 	$L__BB5_16;
	shr.u32 	%r614, %r1, 3;
	and.b32  	%r615, %r614, 124;
	mov.u32 	%r616, _ZZN3cub18CUB_300001_SM_10006detail6reduce28DeviceReduceSingleTileKernelINS2_10policy_hubIijN4cuda3std3__44plusIiEEE10Policy1000EPiSC_iS9_iiNS7_10__identityEEEvT0_T1_T2_T3_T4_T6_E12temp_storage;
	add.s32 	%r617, %r616, %r615;
	st.shared.u32 	[%r617+8], %r686;
$L__BB5_16:
	bar.sync 	0;
	setp.ne.s32 	%p94, %r1, 0;
	@%p94 bra 	$L__BB5_72;
	ld.shared.u32 	%r618, [_ZZN3cub18CUB_300001_SM_10006detail6reduce28DeviceReduceSingleTileKernelINS2_10policy_hubIijN4cuda3std3__44plusIiEEE10Policy1000EPiSC_iS9_iiNS7_10__identityEEEvT0_T1_T2_T3_T4_T6_E12temp_storage+12];
	add.s32 	%r619, %r618, %r686;
	ld.shared.u32 	%r620, [_ZZN3cub18CUB_300001_SM_10006detail6reduce28DeviceReduceSingleTileKernelINS2_10policy_hubIijN4cuda3std3__44plusIiEEE10Policy1000EPiSC_iS9_iiNS7_10__identityEEEvT0_T1_T2_T3_T4_T6_E12temp_storage+16];
	add.s32 	%r621, %r619, %r620;
	ld.shared.u32 	%r622, [_ZZN3cub18CUB_300001_SM_10006detail6reduce28DeviceReduceSingleTileKernelINS2_10policy_hubIijN4cuda3std3__44plusIiEEE10Policy1000EPiSC_iS9_iiNS7_10__identityEEEvT0_T1_T2_T3_T4_T6_E12temp_storage+20];
	add.s32 	%r623, %r621, %r622;
	ld.shared.u32 	%r624, [_ZZN3cub18CUB_300001_SM_10006detail6reduce28DeviceReduceSingleTileKernelINS2_10policy_hubIijN4cuda3std3__44plusIiEEE10Policy1000EPiSC_iS9_iiNS7_10__identityEEEvT0_T1_T2_T3_T4_T6_E12temp_storage+24];
	add.s32 	%r625, %r623, %r624;
	ld.shared.u32 	%r626, [_ZZN3cub18CUB_300001_SM_10006detail6reduce28DeviceReduceSingleTileKernelINS2_10policy_hubIijN4cuda3std3__44plusIiEEE10Policy1000EPiSC_iS9_iiNS7_10__identityEEEvT0_T1_T2_T3_T4_T6_E12temp_storage+28];
	add.s32 	%r627, %r625, %r626;
	ld.shared.u32 	%r628, [_ZZN3cub18CUB_300001_SM_10006detail6reduce28DeviceReduceSingleTileKernelINS2_10policy_hubIijN4cuda3std3__44plusIiEEE10Policy1000EPiSC_iS9_iiNS7_10__identityEEEvT0_T1_T2_T3_T4_T6_E12temp_storage+32];
	add.s32 	%r629, %r627, %r628;
	ld.shared.u32 	%r630, [_ZZN3cub18CUB_300001_SM_10006detail6reduce28DeviceReduceSingleTileKernelINS2_10policy_hubIijN4cuda3std3__44plusIiEEE10Policy1000EPiSC_iS9_iiNS7_10__identityEEEvT0_T1_T2_T3_T4_T6_E12temp_storage+36];
	add.s32 	%r686, %r629, %r630;
	bra.uni 	$L__BB5_72;
$L__BB5_18:
	// begin inline asm
	mov.u32 %r520, %laneid;
	// end inline asm
	and.b32  	%r546, %r1, 992;
	add.s32 	%r547, %r546, 32;
	setp.gt.s32 	%p73, %r547, %r120;
	not.b32 	%r548, %r546;
	add.s32 	%r549, %r120, %r548;
	selp.b32 	%r544, %r549, 31, %p73;
	mov.b32 	%r523, 1;
	mov.b32 	%r545, -1;
	// begin inline asm
	shfl.sync.down.b32 %r521, %r644, %r523, %r544, %r545;
	// end inline asm
	setp.lt.s32 	%p74, %r520, %r544;
	selp.b32 	%r550, %r521, 0, %p74;
	add.s32 	%r527, %r550, %r644;
	mov.b32 	%r528, 2;
	// begin inline asm
	shfl.sync.down.b32 %r526, %r527, %r528, %r544, %r545;
	// end inline asm
	add.s32 	%r551, %r520, 2;
	setp.gt.s32 	%p75, %r551, %r544;
	selp.b32 	%r552, 0, %r526, %p75;
	add.s32 	%r532, %r527, %r552;
	mov.b32 	%r533, 4;
	// begin inline asm
	shfl.sync.down.b32 %r531, %r532, %r533, %r544, %r545;
	// end inline asm
	add.s32 	%r553, %r520, 4;
	setp.gt.s32 	%p76, %r553, %r544;
	selp.b32 	%r554, 0, %r531, %p76;
	add.s32 	%r537, %r532, %r554;
	mov.b32 	%r538, 8;
	// begin inline asm
	shfl.sync.down.b32 %r536, %r537, %r538, %r544, %r545;
	// end inline asm
	add.s32 	%r555, %r520, 8;
	setp.gt.s32 	%p77, %r555, %r544;
	selp.b32 	%r556, 0, %r536, %p77;
	add.s32 	%r542, %r537, %r556;
	mov.b32 	%r543, 16;
	// begin inline asm
	shfl.sync.down.b32 %r541, %r542, %r543, %r544, %r545;
	// end inline asm
	add.s32 	%r557, %r520, 16;
	setp.gt.s32 	%p78, %r557, %r544;
	selp.b32 	%r558, 0, %r541, %p78;
	add.s32 	%r686, %r542, %r558;
	setp.ne.s32 	%p79, %r520, 0;
	@%p79 bra 	$L__BB5_20;
	shr.u32 	%r559, %r1, 3;
	and.b32  	%r560, %r559, 124;
	mov.u32 	%r561, _ZZN3cub18CUB_300001_SM_10006detail6reduce28DeviceReduceSingleTileKernelINS2_10policy_hubIijN4cuda3std3__44plusIiEEE10Policy1000EPiSC_iS9_iiNS7_10__identityEEEvT0_T1_T2_T3_T4_T6_E12temp_storage;
	add.s32 	%r562, %r561, %r560;
	st.shared.u32 	[%r562+8], %r686;
$L__BB5_20:
	bar.sync 	0;
	setp.ne.s32 	%p80, %r1, 0;
	@%p80 bra 	$L__BB5_72;
	setp.gt.s32 	%p81, %r120, 32;
	ld.shared.u32 	%r563, [_ZZN3cub18CUB_300001_SM_10006detail6reduce28DeviceReduceSingleTileKernelINS2_10policy_hubIijN4cuda3std3__44plusIiEEE10Policy1000EPiSC_iS9_iiNS7_10__identityEEEvT0_T1_T2_T3_T4_T6_E12temp_storage+12];
	selp.b32 	%r564, %r563, 0, %p81;
	add.s32 	%r565, %r564, %r686;
	setp.gt.s32 	%p82, %r120, 64;
	ld.shared.u32 	%r566, [_ZZN3cub18CUB_300001_SM_10006detail6reduce28DeviceReduceSingleTileKernelINS2_10policy_hubIijN4cuda3std3__44plusIiEEE10Policy1000EPiSC_iS9_iiNS7_10__identityEEEvT0_T1_T2_T3_T4_T6_E12temp_storage+16];
	selp.b32 	%r567, %r566, 0, %p82;
	add.s32 	%r568, %r565, %r567;
	setp.gt.s32 	%p83, %r120, 96;
	ld.shared.u32 	%r569, [_ZZN3cub18CUB_300001_SM_10006detail6reduce28DeviceReduceSingleTileKernelINS2_10policy_hubIijN4cuda3std3__44plusIiEEE10Policy1000EPiSC_iS9_iiNS7_10__identityEEEvT0_T1_T2_T3_T4_T6_E12temp_storage+20];
	selp.b32 	%r570, %r569, 0, %p83;
	add.s32 	%r571, %r568, %r570;
	setp.gt.s32 	%p84, %r120, 128;
	ld.shared.u32 	%r572, [_ZZN3cub18CUB_300001_SM_10006detail6reduce28DeviceReduceSingleTileKernelINS2_10policy_hubIijN4cuda3std3__44plusIiEEE10Policy1000EPiSC_iS9_iiNS7_10__identityEEEvT0_T1_T2_T3_T4_T6_E12temp_storage+24];
	selp.b32 	%r573, %r572, 0, %p84;
	add.s32 	%r574, %r571, %r573;
	setp.gt.s32 	%p85, %r120, 160;
	ld.shared.u32 	%r575, [_ZZN3cub18CUB_300001_SM_10006detail6reduce28DeviceReduceSingleTileKernelINS2_10policy_hubIijN4cuda3std3__44plusIiEEE10Policy1000EPiSC_iS9_iiNS7_10__identityEEEvT0_T1_T2_T3_T4_T6_E12temp_storage+28];
	selp.b32 	%r576, %r575, 0, %p85;
	add.s32 	%r577, %r574, %r576;
	setp.gt.s32 	%p86, %r120, 192;
	ld.shared.u32 	%r578, [_ZZN3cub18CUB_300001_SM_10006detail6reduce28DeviceReduceSingleTileKernelINS2_10policy_hubIijN4cuda3std3__44plusIiEEE10Policy1000EPiSC_iS9_iiNS7_10__identityEEEvT0_T1_T2_T3_T4_T6_E12temp_storage+32];
	selp.b32 	%r579, %r578, 0, %p86;
	add.s32 	%r580, %r577, %r579;
	setp.gt.s32 	%p87, %r120, 224;
	ld.shared.u32 	%r581, [_ZZN3cub18CUB_300001_SM_10006detail6reduce28DeviceReduceSingleTileKernelINS2_10policy_hubIijN4cuda3std3__44plusIiEEE10Policy1000EPiSC_iS9_iiNS7_10__identityEEEvT0_T1_T2_T3_T4_T6_E12temp_storage+36];
	selp.b32 	%r582, %r581, 0, %p87;
	add.s32 	%r686, %r580, %r582;
	bra.uni 	$L__BB5_72;
$L__BB5_22:
	mov.u32 	%r26, %tid.x;
	shl.b32 	%r377, %r26, 2;
	mul.wide.u32 	%rd86, %r377, 4;
	add.s64 	%rd76, %rd16, %rd86;
	// begin inline asm
	ld.global.nc.v2.u64 {%rd74, %rd75}, [%rd76];
	// end inline asm
	mov.b64 	{%r378, %r379}, %rd75;
	mov.b64 	{%r380, %r381}, %rd74;
	add.s64 	%rd79, %rd76, 4096;
	// begin inline asm
	ld.global.nc.v2.u64 {%rd77, %rd78}, [%rd79];
	// end inline asm
	mov.b64 	{%r382, %r383}, %rd78;
	mov.b64 	{%r384, %r385}, %rd77;
	add.s64 	%rd82, %rd76, 8192;
	// begin inline asm
	ld.global.nc.v2.u64 {%rd80, %rd81}, [%rd82];
	// end inline asm
	mov.b64 	{%r386, %r387}, %rd81;
	mov.b64 	{%r388, %r389}, %rd80;
	add.s64 	%rd85, %rd76, 12288;
	// begin inline asm
	ld.global.nc.v2.u64 {%rd83, %rd84}, [%rd85];
	// end inline asm
	mov.b64 	{%r390, %r391}, %rd84;
	mov.b64 	{%r392, %r393}, %rd83;
	add.s32 	%r394, %r381, %r380;
	add.s32 	%r395, %r378, %r394;
	add.s32 	%r396, %r379, %r395;
	add.s32 	%r397, %r384, %r396;
	add.s32 	%r398, %r385, %r397;
	add.s32 	%r399, %r382, %r398;
	add.s32 	%r400, %r383, %r399;
	add.s32 	%r401, %r388, %r400;
	add.s32 	%r402, %r389, %r401;
	add.s32 	%r403, %r386, %r402;
	add.s32 	%r404, %r387, %r403;
	add.s32 	%r405, %r392, %r404;
	add.s32 	%r406, %r393, %r405;
	add.s32 	%r407, %r390, %r406;
	add.s32 	%r659, %r391, %r407;
	setp.lt.u32 	%p50, %r120, 8192;
	mov.b32 	%r648, 4096;
	@%p50 bra 	$L__BB5_26;
	add.s32 	%r28, %r120, -4096;
	mov.b32 	%r648, 4096;
$L__BB5_24:
	mul.wide.s32 	%rd99, %r648, 4;
	add.s64 	%rd89, %rd76, %rd99;
	// begin inline asm
	ld.global.nc.v2.u64 {%rd87, %rd88}, [%rd89];
	// end inline asm
	mov.b64 	{%r409, %r410}, %rd88;
	mov.b64 	{%r411, %r412}, %rd87;
	add.s64 	%rd92, %rd89, 4096;
	// begin inline asm
	ld.global.nc.v2.u64 {%rd90, %rd91}, [%rd92];
	// end inline asm
	mov.b64 	{%r413, %r414}, %rd91;
	mov.b64 	{%r415, %r416}, %rd90;
	add.s64 	%rd95, %rd89, 8192;
	// begin inline asm
	ld.global.nc.v2.u64 {%rd93, %rd94}, [%rd95];
	// end inline asm
	mov.b64 	{%r417, %r418}, %rd94;
	mov.b64 	{%r419, %r420}, %rd93;
	add.s64 	%rd98, %rd89, 12288;
	// begin inline asm
	ld.global.nc.v2.u64 {%rd96, %rd97}, [%rd98];
	// end inline asm
	mov.b64 	{%r421, %r422}, %rd97;
	mov.b64 	{%r423, %r424}, %rd96;
	add.s32 	%r425, %r411, %r659;
	add.s32 	%r426, %r412, %r425;
	add.s32 	%r427, %r409, %r426;
	add.s32 	%r428, %r410, %r427;
	add.s32 	%r429, %r415, %r428;
	add.s32 	%r430, %r416, %r429;
	add.s32 	%r431, %r413, %r430;
	add.s32 	%r432, %r414, %r431;
	add.s32 	%r433, %r419, %r432;
	add.s32 	%r434, %r420, %r433;
	add.s32 	%r435, %r417, %r434;
	add.s32 	%r436, %r418, %r435;
	add.s32 	%r437, %r423, %r436;
	add.s32 	%r438, %r424, %r437;
	add.s32 	%r439, %r421, %r438;
	add.s32 	%r659, %r422, %r439;
	sub.s32 	%r440, %r120, %r648;
	setp.lt.s32 	%p51, %r440, 4096;
	@%p51 bra 	$L__BB5_34;
	add.s32 	%r648, %r648, 4096;
	setp.le.s32 	%p52, %r648, %r28;
	@%p52 bra 	$L__BB5_24;
$L__BB5_26:
	setp.le.s32 	%p53, %r120, %r648;
	@%p53 bra 	$L__BB5_34;
	sub.s32 	%r35, %r120, %r648;
	setp.ge.s32 	%p54, %r26, %r35;
	@%p54 bra 	$L__BB5_34;
	not.b32 	%r442, %r26;
	add.s32 	%r443, %r120, %r442;
	sub.s32 	%r36, %r443, %r648;
	and.b32  	%r444, %r36, 768;
	setp.eq.s32 	%p55, %r444, 768;
	mov.u32 	%r653, %r26;
	@%p55 bra 	$L__BB5_31;
	add.s32 	%r650, %r26, %r648;
	shr.u32 	%r445, %r36, 8;
	add.s32 	%r446, %r445, 1;
	and.b32  	%r447, %r446, 3;
	neg.s32 	%r649, %r447;
	mov.u32 	%r653, %r26;
$L__BB5_30:
	.pragma "nounroll";
	mul.wide.u32 	%rd101, %r650, 4;
	add.s64 	%rd100, %rd16, %rd101;
	// begin inline asm
	ld.global.nc.u32 %r448, [%rd100];
	// end inline asm
	add.s32 	%r659, %r448, %r659;
	add.s32 	%r653, %r653, 256;
	add.s32 	%r650, %r650, 256;
	add.s32 	%r649, %r649, 1;
	setp.ne.s32 	%p56, %r649, 0;
	@%p56 bra 	$L__BB5_30;
$L__BB5_31:
	setp.lt.u32 	%p57, %r36, 768;
	@%p57 bra 	$L__BB5_34;
	cvt.u64.u32 	%rd102, %r653;
	cvt.u64.u32 	%rd103, %r648;
	add.s64 	%rd104, %rd102, %rd103;
	shl.b64 	%rd105, %rd104, 2;
	add.s64 	%rd106, %rd105, %rd16;
	add.s64 	%rd122, %rd106, 2048;
	add.s32 	%r656, %r653, %r648;
$L__BB5_33:
	mul.wide.u32 	%rd111, %r656, 4;
	add.s64 	%rd107, %rd16, %rd111;
	// begin inline asm
	ld.global.nc.u32 %r449, [%rd107];
	// end inline asm
	add.s32 	%r453, %r449, %r659;
	add.s64 	%rd108, %rd122, -1024;
	// begin inline asm
	ld.global.nc.u32 %r450, [%rd108];
	// end inline asm
	add.s32 	%r454, %r450, %r453;
	// begin inline asm
	ld.global.nc.u32 %r451, [%rd122];
	// end inline asm
	add.s32 	%r455, %r451, %r454;
	add.s64 	%rd110, %rd122, 1024;
	// begin inline asm
	ld.global.nc.u32 %r452, [%rd110];
	// end inline asm
	add.s32 	%r659, %r452, %r455;
	add.s32 	%r653, %r653, 1024;
	add.s64 	%rd122, %rd122, 4096;
	add.s32 	%r656, %r656, 1024;
	setp.lt.s32 	%p58, %r653, %r35;
	@%p58 bra 	$L__BB5_33;
$L__BB5_34:
	// begin inline asm
	mov.u32 %r456, %laneid;
	// end inline asm
	mov.b32 	%r459, 1;
	mov.b32 	%r480, 31;
	mov.b32 	%r481, -1;
	// begin inline asm
	shfl.sync.down.b32 %r457, %r659, %r459, %r480, %r481;
	// end inline asm
	setp.gt.s32 	%p59, %r456, 30;
	selp.b32 	%r482, 0, %r457, %p59;
	add.s32 	%r463, %r482, %r659;
	mov.b32 	%r464, 2;
	// begin inline asm
	shfl.sync.down.b32 %r462, %r463, %r464, %r480, %r481;
	// end inline asm
	setp.gt.s32 	%p60, %r456, 29;
	selp.b32 	%r483, 0, %r462, %p60;
	add.s32 	%r468, %r463, %r483;
	mov.b32 	%r469, 4;
	// begin inline asm
	shfl.sync.down.b32 %r467, %r468, %r469, %r480, %r481;
	// end inline asm
	setp.gt.s32 	%p61, %r456, 27;
	selp.b32 	%r484, 0, %r467, %p61;
	add.s32 	%r473, %r468, %r484;
	mov.b32 	%r474, 8;
	// begin inline asm
	shfl.sync.down.b32 %r472, %r473, %r474, %r480, %r481;
	// end inline asm
	setp.gt.s32 	%p62, %r456, 23;
	selp.b32 	%r485, 0, %r472, %p62;
	add.s32 	%r478, %r473, %r485;
	mov.b32 	%r479, 16;
	// begin inline asm
	shfl.sync.down.b32 %r477, %r478, %r479, %r480, %r481;
	// end inline asm
	setp.gt.s32 	%p63, %r456, 15;
	selp.b32 	%r486, 0, %r477, %p63;
	add.s32 	%r686, %r478, %r486;
	setp.ne.s32 	%p64, %r456, 0;
	@%p64 bra 	$L__BB5_36;
	shr.u32 	%r487, %r26, 3;
	and.b32  	%r488, %r487, 124;
	mov.u32 	%r489, _ZZN3cub18CUB_300001_SM_10006detail6reduce28DeviceReduceSingleTileKernelINS2_10policy_hubIijN4cuda3std3__44plusIiEEE10Policy1000EPiSC_iS9_iiNS7_10__identityEEEvT0_T1_T2_T3_T4_T6_E12temp_storage;
	add.s32 	%r490, %r489, %r488;
	st.shared.u32 	[%r490+8], %r686;
$L__BB5_36:
	bar.sync 	0;
	setp.ne.s32 	%p65, %r26, 0;
	@%p65 bra 	$L__BB5_72;
	ld.shared.u32 	%r491, [_ZZN3cub18CUB_300001_SM_10006detail6reduce28DeviceReduceSingleTileKernelINS2_10policy_hubIijN4cuda3std3__44plusIiEEE10Policy1000EPiSC_iS9_iiNS7_10__identityEEEvT0_T1_T2_T3_T4_T6_E12temp_storage+12];
	add.s32 	%r492, %r491, %r686;
	ld.shared.u32 	%r493, [_ZZN3cub18CUB_300001_SM_10006detail6reduce28DeviceReduceSingleTileKernelINS2_10policy_hubIijN4cuda3std3__44plusIiEEE10Policy1000EPiSC_iS9_iiNS7_10__identityEEEvT0_T1_T2_T3_T4_T6_E12temp_storage+16];
	add.s32 	%r494, %r492, %r493;
	ld.shared.u32 	%r495, [_ZZN3cub18CUB_300001_SM_10006detail6reduce28DeviceReduceSingleTileKernelINS2_10policy_hubIijN4cuda3std3__44plusIiEEE10Policy1000EPiSC_iS9_iiNS7_10__identityEEEvT0_T1_T2_T3_T4_T6_E12temp_storage+20];
	add.s32 	%r496, %r494, %r495;
	ld.shared.u32 	%r497, [_ZZN3cub18CUB_300001_SM_10006detail6reduce28DeviceReduceSingleTileKernelINS2_10policy_hubIijN4cuda3std3__44plusIiEEE10Policy1000EPiSC_iS9_iiNS7_10__identityEEEvT0_T1_T2_T3_T4_T6_E12temp_storage+24];
	add.s32 	%r498, %r496, %r497;
	ld.shared.u32 	%r499, [_ZZN3cub18CUB_300001_SM_10006detail6reduce28DeviceReduceSingleTileKernelINS2_10policy_hubIijN4cuda3std3__44plusIiEEE10Policy1000EPiSC_iS9_iiNS7_10__identityEEEvT0_T1_T2_T3_T4_T6_E12temp_storage+28];
	add.s32 	%r500, %r498, %r499;
	ld.shared.u32 	%r501, [_ZZN3cub18CUB_300001_SM_10006detail6reduce28DeviceReduceSingleTileKernelINS2_10policy_hubIijN4cuda3std3__44plusIiEEE10Policy1000EPiSC_iS9_iiNS7_10__identityEEEvT0_T1_T2_T3_T4_T6_E12temp_storage+32];
	add.s32 	%r502, %r500, %r501;
	ld.shared.u32 	%r503, [_ZZN3cub18CUB_300001_SM_10006detail6reduce28DeviceReduceSingleTileKernelINS2_10policy_hubIijN4cuda3std3__44plusIiEEE10Policy1000EPiSC_iS9_iiNS7_10__identityEEEvT0_T1_T2_T3_T4_T6_E12temp_storage+36];
	add.s32 	%r686, %r502, %r503;
	bra.uni 	$L__BB5_72;
$L__BB5_38:
	setp.gt.s32 	%p3, %r120, 4095;
	@%p3 bra 	$L__BB5_56;
	mov.u32 	%r60, %tid.x;
	setp.ge.s32 	%p20, %r60, %r120;
	mov.b32 	%r670, 0;
	mov.u32 	%r665, %r60;
	@%p20 bra 	$L__BB5_41;
	mul.wide.u32 	%rd66, %r60, 4;
	add.s64 	%rd65, %rd16, %rd66;
	// begin inline asm
	ld.global.nc.u32 %r670, [%rd65];
	// end inline asm
	add.s32 	%r665, %r60, 256;
$L__BB5_41:
	setp.ge.s32 	%p21, %r665, %r120;
	@%p21 bra 	$L__BB5_47;
	not.b32 	%r252, %r665;
	add.s32 	%r65, %r120, %r252;
	and.b32  	%r253, %r65, 768;
	setp.eq.s32 	%p22, %r253, 768;
	@%p22 bra 	$L__BB5_45;
	mul.wide.u32 	%rd67, %r665, 4;
	add.s64 	%rd123, %rd16, %rd67;
	shr.u32 	%r254, %r65, 8;
	add.s32 	%r255, %r254, 1;
	and.b32  	%r256, %r255, 3;
	neg.s32 	%r662, %r256;
$L__BB5_44:
	.pragma "nounroll";
	// begin inline asm
	ld.global.nc.u32 %r257, [%rd123];
	// end inline asm
	add.s32 	%r670, %r257, %r670;
	add.s32 	%r665, %r665, 256;
	add.s64 	%rd123, %rd123, 1024;
	add.s32 	%r662, %r662, 1;
	setp.ne.s32 	%p23, %r662, 0;
	@%p23 bra 	$L__BB5_44;
$L__BB5_45:
	setp.lt.u32 	%p24, %r65, 768;
	@%p24 bra 	$L__BB5_47;
$L__BB5_46:
	mul.wide.s32 	%rd73, %r665, 4;
	add.s64 	%rd69, %rd16, %rd73;
	// begin inline asm
	ld.global.nc.u32 %r258, [%rd69];
	// end inline asm
	add.s32 	%r262, %r258, %r670;
	add.s64 	%rd70, %rd69, 1024;
	// begin inline asm
	ld.global.nc.u32 %r259, [%rd70];
	// end inline asm
	add.s32 	%r263, %r259, %r262;
	add.s64 	%rd71, %rd69, 2048;
	// begin inline asm
	ld.global.nc.u32 %r260, [%rd71];
	// end inline asm
	add.s32 	%r264, %r260, %r263;
	add.s64 	%rd72, %rd69, 3072;
	// begin inline asm
	ld.global.nc.u32 %r261, [%rd72];
	// end inline asm
	add.s32 	%r670, %r261, %r264;
	add.s32 	%r665, %r665, 1024;
	setp.lt.s32 	%p25, %r665, %r120;
	@%p25 bra 	$L__BB5_46;
$L__BB5_47:
	setp.lt.s32 	%p26, %r120, 256;
	@%p26 bra 	$L__BB5_52;
	// begin inline asm
	mov.u32 %r328, %laneid;
	// end inline asm
	mov.b32 	%r331, 1;
	mov.b32 	%r352, 31;
	mov.b32 	%r353, -1;
	// begin inline asm
	shfl.sync.down.b32 %r329, %r670, %r331, %r352, %r353;
	// end inline asm
	setp.gt.s32 	%p42, %r328, 30;
	selp.b32 	%r354, 0, %r329, %p42;
	add.s32 	%r335, %r354, %r670;
	mov.b32 	%r336, 2;
	// begin inline asm
	shfl.sync.down.b32 %r334, %r335, %r336, %r352, %r353;
	// end inline asm
	setp.gt.s32 	%p43, %r328, 29;
	selp.b32 	%r355, 0, %r334, %p43;
	add.s32 	%r340, %r335, %r355;
	mov.b32 	%r341, 4;
	// begin inline asm
	shfl.sync.down.b32 %r339, %r340, %r341, %r352, %r353;
	// end inline asm
	setp.gt.s32 	%p44, %r328, 27;
	selp.b32 	%r356, 0, %r339, %p44;
	add.s32 	%r345, %r340, %r356;
	mov.b32 	%r346, 8;
	// begin inline asm
	shfl.sync.down.b32 %r344, %r345, %r346, %r352, %r353;
	// end inline asm
	setp.gt.s32 	%p45, %r328, 23;
	selp.b32 	%r357, 0, %r344, %p45;
	add.s32 	%r350, %r345, %r357;
	mov.b32 	%r351, 16;
	// begin inline asm
	shfl.sync.down.b32 %r349, %r350, %r351, %r352, %r353;
	// end inline asm
	setp.gt.s32 	%p46, %r328, 15;
	selp.b32 	%r358, 0, %r349, %p46;
	add.s32 	%r686, %r350, %r358;
	setp.ne.s32 	%p47, %r328, 0;
	@%p47 bra 	$L__BB5_50;
	shr.u32 	%r359, %r60, 3;
	and.b32  	%r360, %r359, 124;
	mov.u32 	%r361, _ZZN3cub18CUB_300001_SM_10006detail6reduce28DeviceReduceSingleTileKernelINS2_10policy_hubIijN4cuda3std3__44plusIiEEE10Policy1000EPiSC_iS9_iiNS7_10__identityEEEvT0_T1_T2_T3_T4_T6_E12temp_storage;
	add.s32 	%r362, %r361, %r360;
	st.shared.u32 	[%r362+8], %r686;
$L__BB5_50:
	bar.sync 	0;
	setp.ne.s32 	%p48, %r60, 0;
	@%p48 bra 	$L__BB5_72;
	ld.shared.u32 	%r363, [_ZZN3cub18CUB_300001_SM_10006detail6reduce28DeviceReduceSingleTileKernelINS2_10policy_hubIijN4cuda3std3__44plusIiEEE10Policy1000EPiSC_iS9_iiNS7_10__identityEEEvT0_T1_T2_T3_T4_T6_E12temp_storage+12];
	add.s32 	%r364, %r363, %r686;
	ld.shared.u32 	%r365, [_ZZN3cub18CUB_300001_SM_10006detail6reduce28DeviceReduceSingleTileKernelINS2_10policy_hubIijN4cuda3std3__44plusIiEEE10Policy1000EPiSC_iS9_iiNS7_10__identityEEEvT0_T1_T2_T3_T4_T6_E12temp_storage+16];
	add.s32 	%r366, %r364, %r365;
	ld.shared.u32 	%r367, [_ZZN3cub18CUB_300001_SM_10006detail6reduce28DeviceReduceSingleTileKernelINS2_10policy_hubIijN4cuda3std3__44plusIiEEE10Policy1000EPiSC_iS9_iiNS7_10__identityEEEvT0_T1_T2_T3_T4_T6_E12temp_storage+20];
	add.s32 	%r368, %r366, %r367;
	ld.shared.u32 	%r369, [_ZZN3cub18CUB_300001_SM_10006detail6reduce28DeviceReduceSingleTileKernelINS2_10policy_hubIijN4cuda3std3__44plusIiEEE10Policy1000EPiSC_iS9_iiNS7_10__identityEEEvT0_T1_T2_T3_T4_T6_E12temp_storage+24];
	add.s32 	%r370, %r368, %r369;
	ld.shared.u32 	%r371, [_ZZN3cub18CUB_300001_SM_10006detail6reduce28DeviceReduceSingleTileKernelINS2_10policy_hubIijN4cuda3std3__44plusIiEEE10Policy1000EPiSC_iS9_iiNS7_10__identityEEEvT0_T1_T2_T3_T4_T6_E12temp_storage+28];
	add.s32 	%r372, %r370, %r371;
	ld.shared.u32 	%r373, [_ZZN3cub18CUB_300001_SM_10006detail6reduce28DeviceReduceSingleTileKernelINS2_10policy_hubIijN4cuda3std3__44plusIiEEE10Policy1000EPiSC_iS9_iiNS7_10__identityEEEvT0_T1_T2_T3_T4_T6_E12temp_storage+32];
	add.s32 	%r374, %r372, %r373;
	ld.shared.u32 	%r375, [_ZZN3cub18CUB_300001_SM_10006detail6reduce28DeviceReduceSingleTileKernelINS2_10policy_hubIijN4cuda3std3__44plusIiEEE10Policy1000EPiSC_iS9_iiNS7_10__identityEEEvT0_T1_T2_T3_T4_T6_E12temp_storage+36];
	add.s32 	%r686, %r374, %r375;
	bra.uni 	$L__BB5_72;
$L__BB5_52:
	// begin inline asm
	mov.u32 %r265, %laneid;
	// end inline asm
	and.b32  	%r291, %r60, 992;
	add.s32 	%r292, %r291, 32;
	setp.gt.s32 	%p27, %r292, %r120;
	not.b32 	%r293, %r291;
	add.s32 	%r294, %r120, %r293;
	selp.b32 	%r289, %r294, 31, %p27;
	mov.b32 	%r268, 1;
	mov.b32 	%r290, -1;
	// begin inline asm
	shfl.sync.down.b32 %r266, %r670, %r268, %r289, %r290;
	// end inline asm
	setp.lt.s32 	%p28, %r265, %r289;
	selp.b32 	%r295, %r266, 0, %p28;
	add.s32 	%r272, %r295, %r670;
	mov.b32 	%r273, 2;
	// begin inline asm
	shfl.sync.down.b32 %r271, %r272, %r273, %r289, %r290;
	// end inline asm
	add.s32 	%r296, %r265, 2;
	setp.gt.s32 	%p29, %r296, %r289;
	selp.b32 	%r297, 0, %r271, %p29;
	add.s32 	%r277, %r272, %r297;
	mov.b32 	%r278, 4;
	// begin inline asm
	shfl.sync.down.b32 %r276, %r277, %r278, %r289, %r290;
	// end inline asm
	add.s32 	%r298, %r265, 4;
	setp.gt.s32 	%p30, %r298, %r289;
	selp.b32 	%r299, 0, %r276, %p30;
	add.s32 	%r282, %r277, %r299;
	mov.b32 	%r283, 8;
	// begin inline asm
	shfl.sync.down.b32 %r281, %r282, %r283, %r289, %r290;
	// end inline asm
	add.s32 	%r300, %r265, 8;
	setp.gt.s32 	%p31, %r300, %r289;
	selp.b32 	%r301, 0, %r281, %p31;
	add.s32 	%r287, %r282, %r301;
	mov.b32 	%r288, 16;
	// begin inline asm
	shfl.sync.down.b32 %r286, %r287, %r288, %r289, %r290;
	// end inline asm
	add.s32 	%r302, %r265, 16;
	setp.gt.s32 	%p32, %r302, %r289;
	selp.b32 	%r303, 0, %r286, %p32;
	add.s32 	%r686, %r287, %r303;
	setp.ne.s32 	%p33, %r265, 0;
	@%p33 bra 	$L__BB5_54;
	shr.u32 	%r304, %r60, 3;
	and.b32  	%r305, %r304, 124;
	mov.u32 	%r306, _ZZN3cub18CUB_300001_SM_10006detail6reduce28DeviceReduceSingleTileKernelINS2_10policy_hubIijN4cuda3std3__44plusIiEEE10Policy1000EPiSC_iS9_iiNS7_10__identityEEEvT0_T1_T2_T3_T4_T6_E12temp_storage;
	add.s32 	%r307, %r306, %r305;
	st.shared.u32 	[%r307+8], %r686;
$L__BB5_54:
	bar.sync 	0;
	setp.ne.s32 	%p34, %r60, 0;
	@%p34 bra 	$L__BB5_72;
	setp.gt.s32 	%p35, %r120, 32;
	ld.shared.u32 	%r308, [_ZZN3cub18CUB_300001_SM_10006detail6reduce28DeviceReduceSingleTileKernelINS2_10policy_hubIijN4cuda3std3__44plusIiEEE10Policy1000EPiSC_iS9_iiNS7_10__identityEEEvT0_T1_T2_T3_T4_T6_E12temp_storage+12];
	selp.b32 	%r309, %r308, 0, %p35;
	add.s32 	%r310, %r309, %r686;
	setp.gt.s32 	%p36, %r120, 64;
	ld.shared.u32 	%r311, [_ZZN3cub18CUB_300001_SM_10006detail6reduce28DeviceReduceSingleTileKernelINS2_10policy_hubIijN4cuda3std3__44plusIiEEE10Policy1000EPiSC_iS9_iiNS7_10__identityEEEvT0_T1_T2_T3_T4_T6_E12temp_storage+16];
	selp.b32 	%r312, %r311, 0, %p36;
	add.s32 	%r313, %r310, %r312;
	setp.gt.s32 	%p37, %r120, 96;
	ld.shared.u32 	%r314, [_ZZN3cub18CUB_300001_SM_10006detail6reduce28DeviceReduceSingleTileKernelINS2_10policy_hubIijN4cuda3std3__44plusIiEEE10Policy1000EPiSC_iS9_iiNS7_10__identityEEEvT0_T1_T2_T3_T4_T6_E12temp_storage+20];
	selp.b32 	%r315, %r314, 0, %p37;
	add.s32 	%r316, %r313, %r315;
	setp.gt.s32 	%p38, %r120, 128;
	ld.shared.u32 	%r317, [_ZZN3cub18CUB_300001_SM_10006detail6reduce28DeviceReduceSingleTileKernelINS2_10policy_hubIijN4cuda3std3__44plusIiEEE10Policy1000EPiSC_iS9_iiNS7_10__identityEEEvT0_T1_T2_T3_T4_T6_E12temp_storage+24];
	selp.b32 	%r318, %r317, 0, %p38;
	add.s32 	%r319, %r316, %r318;
	setp.gt.s32 	%p39, %r120, 160;
	ld.shared.u32 	%r320, [_ZZN3cub18CUB_300001_SM_10006detail6reduce28DeviceReduceSingleTileKernelINS2_10policy_hubIijN4cuda3std3__44plusIiEEE10Policy1000EPiSC_iS9_iiNS7_10__identityEEEvT0_T1_T2_T3_T4_T6_E12temp_storage+28];
	selp.b32 	%r321, %r320, 0, %p39;
	add.s32 	%r322, %r319, %r321;
	setp.gt.s32 	%p40, %r120, 192;
	ld.shared.u32 	%r323, [_ZZN3cub18CUB_300001_SM_10006detail6reduce28DeviceReduceSingleTileKernelINS2_10policy_hubIijN4cuda3std3__44plusIiEEE10Policy1000EPiSC_iS9_iiNS7_10__identityEEEvT0_T1_T2_T3_T4_T6_E12temp_storage+32];
	selp.b32 	%r324, %r323, 0, %p40;
	add.s32 	%r325, %r322, %r324;
	setp.gt.s32 	%p41, %r120, 224;
	ld.shared.u32 	%r326, [_ZZN3cub18CUB_300001_SM_10006detail6reduce28DeviceReduceSingleTileKernelINS2_10policy_hubIijN4cuda3std3__44plusIiEEE10Policy1000EPiSC_iS9_iiNS7_10__identityEEEvT0_T1_T2_T3_T4_T6_E12temp_storage+36];
	selp.b32 	%r327, %r326, 0, %p41;
	add.s32 	%r686, %r325, %r327;
	bra.uni 	$L__BB5_72;
$L__BB5_56:
	mov.u32 	%r85, %tid.x;
	mul.wide.u32 	%rd35, %r85, 4;
	add.s64 	%rd19, %rd16, %rd35;
	// begin inline asm
	ld.global.nc.u32 %r122, [%rd19];
	// end inline asm
	add.s64 	%rd20, %rd19, 1024;
	// begin inline asm
	ld.global.nc.u32 %r123, [%rd20];
	// end inline asm
	add.s64 	%rd21, %rd19, 2048;
	// begin inline asm
	ld.global.nc.u32 %r124, [%rd21];
	// end inline asm
	add.s64 	%rd22, %rd19, 3072;
	// begin inline asm
	ld.global.nc.u32 %r125, [%rd22];
	// end inline asm
	add.s64 	%rd23, %rd19, 4096;
	// begin inline asm
	ld.global.nc.u32 %r126, [%rd23];
	// end inline asm
	add.s64 	%rd24, %rd19, 5120;
	// begin inline asm
	ld.global.nc.u32 %r127, [%rd24];
	// end inline asm
	add.s64 	%rd25, %rd19, 6144;
	// begin inline asm
	ld.global.nc.u32 %r128, [%rd25];
	// end inline asm
	add.s64 	%rd26, %rd19, 7168;
	// begin inline asm
	ld.global.nc.u32 %r129, [%rd26];
	// end inline asm
	add.s64 	%rd27, %rd19, 8192;
	// begin inline asm
	ld.global.nc.u32 %r130, [%rd27];
	// end inline asm
	add.s64 	%rd28, %rd19, 9216;
	// begin inline asm
	ld.global.nc.u32 %r131, [%rd28];
	// end inline asm
	add.s64 	%rd29, %rd19, 10240;
	// begin inline asm
	ld.global.nc.u32 %r132, [%rd29];
	// end inline asm
	add.s64 	%rd30, %rd19, 11264;
	// begin inline asm
	ld.global.nc.u32 %r133, [%rd30];
	// end inline asm
	add.s64 	%rd31, %rd19, 12288;
	// begin inline asm
	ld.global.nc.u32 %r134, [%rd31];
	// end inline asm
	add.s64 	%rd32, %rd19, 13312;
	// begin inline asm
	ld.global.nc.u32 %r135, [%rd32];
	// end inline asm
	add.s64 	%rd33, %rd19, 14336;
	// begin inline asm
	ld.global.nc.u32 %r136, [%rd33];
	// end inline asm
	add.s64 	%rd34, %rd19, 15360;
	// begin inline asm
	ld.global.nc.u32 %r137, [%rd34];
	// end inline asm
	add.s32 	%r139, %r123, %r122;
	add.s32 	%r140, %r124, %r139;
	add.s32 	%r141, %r125, %r140;
	add.s32 	%r142, %r126, %r141;
	add.s32 	%r143, %r127, %r142;
	add.s32 	%r144, %r128, %r143;
	add.s32 	%r145, %r129, %r144;
	add.s32 	%r146, %r130, %r145;
	add.s32 	%r147, %r131, %r146;
	add.s32 	%r148, %r132, %r147;
	add.s32 	%r149, %r133, %r148;
	add.s32 	%r150, %r134, %r149;
	add.s32 	%r151, %r135, %r150;
	add.s32 	%r152, %r136, %r151;
	add.s32 	%r685, %r137, %r152;
	setp.lt.u32 	%p4, %r120, 8192;
	mov.b32 	%r674, 4096;
	@%p4 bra 	$L__BB5_60;
	add.s32 	%r87, %r120, -4096;
	mov.b32 	%r674, 4096;
$L__BB5_58:
	mul.wide.s32 	%rd52, %r674, 4;
	add.s64 	%rd36, %rd19, %rd52;
	// begin inline asm
	ld.global.nc.u32 %r154, [%rd36];
	// end inline asm
	add.s64 	%rd37, %rd36, 1024;
	// begin inline asm
	ld.global.nc.u32 %r155, [%rd37];
	// end inline asm
	add.s64 	%rd38, %rd36, 2048;
	// begin inline asm
	ld.global.nc.u32 %r156, [%rd38];
	// end inline asm
	add.s64 	%rd39, %rd36, 3072;
	// begin inline asm
	ld.global.nc.u32 %r157, [%rd39];
	// end inline asm
	add.s64 	%rd40, %rd36, 4096;
	// begin inline asm
	ld.global.nc.u32 %r158, [%rd40];
	// end inline asm
	add.s64 	%rd41, %rd36, 5120;
	// begin inline asm
	ld.global.nc.u32 %r159, [%rd41];
	// end inline asm
	add.s64 	%rd42, %rd36, 6144;
	// begin inline asm
	ld.global.nc.u32 %r160, [%rd42];
	// end inline asm
	add.s64 	%rd43, %rd36, 7168;
	// begin inline asm
	ld.global.nc.u32 %r161, [%rd43];
	// end inline asm
	add.s64 	%rd44, %rd36, 8192;
	// begin inline asm
	ld.global.nc.u32 %r162, [%rd44];
	// end inline asm
	add.s64 	%rd45, %rd36, 9216;
	// begin inline asm
	ld.global.nc.u32 %r163, [%rd45];
	// end inline asm
	add.s64 	%rd46, %rd36, 10240;
	// begin inline asm
	ld.global.nc.u32 %r164, [%rd46];
	// end inline asm
	add.s64 	%rd47, %rd36, 11264;
	// begin inline asm
	ld.global.nc.u32 %r165, [%rd47];
	// end inline asm
	add.s64 	%rd48, %rd36, 12288;
	// begin inline asm
	ld.global.nc.u32 %r166, [%rd48];
	// end inline asm
	add.s64 	%rd49, %rd36, 13312;
	// begin inline asm
	ld.global.nc.u32 %r167, [%rd49];
	// end inline asm
	add.s64 	%rd50, %rd36, 14336;
	// begin inline asm
	ld.global.nc.u32 %r168, [%rd50];
	// end inline asm
	add.s64 	%rd51, %rd36, 15360;
	// begin inline asm
	ld.global.nc.u32 %r169, [%rd51];
	// end inline asm
	add.s32 	%r170, %r154, %r685;
	add.s32 	%r171, %r155, %r170;
	add.s32 	%r172, %r156, %r171;
	add.s32 	%r173, %r157, %r172;
	add.s32 	%r174, %r158, %r173;
	add.s32 	%r175, %r159, %r174;
	add.s32 	%r176, %r160, %r175;
	add.s32 	%r177, %r161, %r176;
	add.s32 	%r178, %r162, %r177;
	add.s32 	%r179, %r163, %r178;
	add.s32 	%r180, %r164, %r179;
	add.s32 	%r181, %r165, %r180;
	add.s32 	%r182, %r166, %r181;
	add.s32 	%r183, %r167, %r182;
	add.s32 	%r184, %r168, %r183;
	add.s32 	%r685, %r169, %r184;
	sub.s32 	%r185, %r120, %r674;
	setp.lt.s32 	%p5, %r185, 4096;
	@%p5 bra 	$L__BB5_68;
	add.s32 	%r674, %r674, 4096;
	setp.le.s32 	%p6, %r674, %r87;
	@%p6 bra 	$L__BB5_58;
$L__BB5_60:
	setp.le.s32 	%p7, %r120, %r674;
	@%p7 bra 	$L__BB5_68;
	sub.s32 	%r94, %r120, %r674;
	setp.ge.s32 	%p8, %r85, %r94;
	@%p8 bra 	$L__BB5_68;
	not.b32 	%r187, %r85;
	add.s32 	%r188, %r120, %r187;
	sub.s32 	%r95, %r188, %r674;
	and.b32  	%r189, %r95, 768;
	setp.eq.s32 	%p9, %r189, 768;
	mov.u32 	%r679, %r85;
	@%p9 bra 	$L__BB5_65;
	add.s32 	%r676, %r85, %r674;
	shr.u32 	%r190, %r95, 8;
	add.s32 	%r191, %r190, 1;
	and.b32  	%r192, %r191, 3;
	neg.s32 	%r675, %r192;
	mov.u32 	%r679, %r85;
$L__BB5_64:
	.pragma "nounroll";
	mul.wide.u32 	%rd54, %r676, 4;
	add.s64 	%rd53, %rd16, %rd54;
	// begin inline asm
	ld.global.nc.u32 %r193, [%rd53];
	// end inline asm
	add.s32 	%r685, %r193, %r685;
	add.s32 	%r679, %r679, 256;
	add.s32 	%r676, %r676, 256;
	add.s32 	%r675, %r675, 1;
	setp.ne.s32 	%p10, %r675, 0;
	@%p10 bra 	$L__BB5_64;
$L__BB5_65:
	setp.lt.u32 	%p11, %r95, 768;
	@%p11 bra 	$L__BB5_68;
	cvt.u64.u32 	%rd55, %r679;
	cvt.u64.u32 	%rd56, %r674;
	add.s64 	%rd57, %rd55, %rd56;
	shl.b64 	%rd58, %rd57, 2;
	add.s64 	%rd59, %rd58, %rd16;
	add.s64 	%rd124, %rd59, 2048;
	add.s32 	%r682, %r679, %r674;
$L__BB5_67:
	mul.wide.u32 	%rd64, %r682, 4;
	add.s64 	%rd60, %rd16, %rd64;
	// begin inline asm
	ld.global.nc.u32 %r194, [%rd60];
	// end inline asm
	add.s32 	%r198, %r194, %r685;
	add.s64 	%rd61, %rd124, -1024;
	// begin inline asm
	ld.global.nc.u32 %r195, [%rd61];
	// end inline asm
	add.s32 	%r199, %r195, %r198;
	// begin inline asm
	ld.global.nc.u32 %r196, [%rd124];
	// end inline asm
	add.s32 	%r200, %r196, %r199;
	add.s64 	%rd63, %rd124, 1024;
	// begin inline asm
	ld.global.nc.u32 %r197, [%rd63];
	// end inline asm
	add.s32 	%r685, %r197, %r200;
	add.s32 	%r679, %r679, 1024;
	add.s64 	%rd124, %rd124, 4096;
	add.s32 	%r682, %r682, 1024;
	setp.lt.s32 	%p12, %r679, %r94;
	@%p12 bra 	$L__BB5_67;
$L__BB5_68:
	// begin inline asm
	mov.u32 %r201, %laneid;
	// end inline asm
	mov.b32 	%r204, 1;
	mov.b32 	%r225, 31;
	mov.b32 	%r226, -1;
	// begin inline asm
	shfl.sync.down.b32 %r202, %r685, %r204, %r225, %r226;
	// end inline asm
	setp.gt.s32 	%p13, %r201, 30;
	selp.b32 	%r227, 0, %r202, %p13;
	add.s32 	%r208, %r227, %r685;
	mov.b32 	%r209, 2;
	// begin inline asm
	shfl.sync.down.b32 %r207, %r208, %r209, %r225, %r226;
	// end inline asm
	setp.gt.s32 	%p14, %r201, 29;
	selp.b32 	%r228, 0, %r207, %p14;
	add.s32 	%r213, %r208, %r228;
	mov.b32 	%r214, 4;
	// begin inline asm
	shfl.sync.down.b32 %r212, %r213, %r214, %r225, %r226;
	// end inline asm
	setp.gt.s32 	%p15, %r201, 27;
	selp.b32 	%r229, 0, %r212, %p15;
	add.s32 	%r218, %r213, %r229;
	mov.b32 	%r219, 8;
	// begin inline asm
	shfl.sync.down.b32 %r217, %r218, %r219, %r225, %r226;
	// end inline asm
	setp.gt.s32 	%p16, %r201, 23;
	selp.b32 	%r230, 0, %r217, %p16;
	add.s32 	%r223, %r218, %r230;
	mov.b32 	%r224, 16;
	// begin inline asm
	shfl.sync.down.b32 %r222, %r223, %r224, %r225, %r226;
	// end inline asm
	setp.gt.s32 	%p17, %r201, 15;
	selp.b32 	%r231, 0, %r222, %p17;
	add.s32 	%r686, %r223, %r231;
	setp.ne.s32 	%p18, %r201, 0;
	@%p18 bra 	$L__BB5_70;
	shr.u32 	%r232, %r85, 3;
	and.b32  	%r233, %r232, 124;
	mov.u32 	%r234, _ZZN3cub18CUB_300001_SM_10006detail6reduce28DeviceReduceSingleTileKernelINS2_10policy_hubIijN4cuda3std3__44plusIiEEE10Policy1000EPiSC_iS9_iiNS7_10__identityEEEvT0_T1_T2_T3_T4_T6_E12temp_storage;
	add.s32 	%r235, %r234, %r233;
	st.shared.u32 	[%r235+8], %r686;
$L__BB5_70:
	bar.sync 	0;
	setp.ne.s32 	%p19, %r85, 0;
	@%p19 bra 	$L__BB5_72;
	ld.shared.u32 	%r236, [_ZZN3cub18CUB_300001_SM_10006detail6reduce28DeviceReduceSingleTileKernelINS2_10policy_hubIijN4cuda3std3__44plusIiEEE10Policy1000EPiSC_iS9_iiNS7_10__identityEEEvT0_T1_T2_T3_T4_T6_E12temp_storage+12];
	add.s32 	%r237, %r236, %r686;
	ld.shared.u32 	%r238, [_ZZN3cub18CUB_300001_SM_10006detail6reduce28DeviceReduceSingleTileKernelINS2_10policy_hubIijN4cuda3std3__44plusIiEEE10Policy1000EPiSC_iS9_iiNS7_10__identityEEEvT0_T1_T2_T3_T4_T6_E12temp_storage+16];
	add.s32 	%r239, %r237, %r238;
	ld.shared.u32 	%r240, [_ZZN3cub18CUB_300001_SM_10006detail6reduce28DeviceReduceSingleTileKernelINS2_10policy_hubIijN4cuda3std3__44plusIiEEE10Policy1000EPiSC_iS9_iiNS7_10__identityEEEvT0_T1_T2_T3_T4_T6_E12temp_storage+20];
	add.s32 	%r241, %r239, %r240;
	ld.shared.u32 	%r242, [_ZZN3cub18CUB_300001_SM_10006detail6reduce28DeviceReduceSingleTileKernelINS2_10policy_hubIijN4cuda3std3__44plusIiEEE10Policy1000EPiSC_iS9_iiNS7_10__identityEEEvT0_T1_T2_T3_T4_T6_E12temp_storage+24];
	add.s32 	%r243, %r241, %r242;
	ld.shared.u32 	%r244, [_ZZN3cub18CUB_300001_SM_10006detail6reduce28DeviceReduceSingleTileKernelINS2_10policy_hubIijN4cuda3std3__44plusIiEEE10Policy1000EPiSC_iS9_iiNS7_10__identityEEEvT0_T1_T2_T3_T4_T6_E12temp_storage+28];
	add.s32 	%r245, %r243, %r244;
	ld.shared.u32 	%r246, [_ZZN3cub18CUB_300001_SM_10006detail6reduce28DeviceReduceSingleTileKernelINS2_10policy_hubIijN4cuda3std3__44plusIiEEE10Policy1000EPiSC_iS9_iiNS7_10__identityEEEvT0_T1_T2_T3_T4_T6_E12temp_storage+32];
	add.s32 	%r247, %r245, %r246;
	ld.shared.u32 	%r248, [_ZZN3cub18CUB_300001_SM_10006detail6reduce28DeviceReduceSingleTileKernelINS2_10policy_hubIijN4cuda3std3__44plusIiEEE10Policy1000EPiSC_iS9_iiNS7_10__identityEEEvT0_T1_T2_T3_T4_T6_E12temp_storage+36];
	add.s32 	%r686, %r247, %r248;
$L__BB5_72:
	mov.u32 	%r631, %tid.x;
	setp.ne.s32 	%p95, %r631, 0;
	@%p95 bra 	$L__BB5_74;
	add.s32 	%r632, %r686, %r121;
	st.global.u32 	[%rd1], %r632;
$L__BB5_74:
	ret;

}
	// .globl	_ZN3cub18CUB_300001_SM_10006detail6reduce28DeviceReduceSingleTileKernelINS2_10policy_hubIiyN4cuda3std3__44plusIiEEE10Policy1000EN6thrust24THRUST_300001_SM_1000_NS6detail15normal_iteratorINSD_10device_ptrIiEEEEPiyS9_iiNS7_10__identityEEEvT0_T1_T2_T3_T4_T6_
.visible .entry _ZN3cub18CUB_300001_SM_10006detail6reduce28DeviceReduceSingleTileKernelINS2_10policy_hubIiyN4cuda3std3__44plusIiEEE10Policy1000EN6thrust24THRUST_300001_SM_1000_NS6detail15normal_iteratorINSD_10device_ptrIiEEEEPiyS9_iiNS7_10__identityEEEvT0_T1_T2_T3_T4_T6_(
	.param .align 8 .b8 _ZN3cub18CUB_300001_SM_10006detail6reduce28DeviceReduceSingleTileKernelINS2_10policy_hubIiyN4cuda3std3__44plusIiEEE10Policy1000EN6thrust24THRUST_300001_SM_1000_NS6detail15normal_iteratorINSD_10device_ptrIiEEEEPiyS9_iiNS7_10__identityEEEvT0_T1_T2_T3_T4_T6__param_0[8],
	.param .u64 .ptr .align 1 _ZN3cub18CUB_300001_SM_10006detail6reduce28DeviceReduceSingleTileKernelINS2_10policy_hubIiyN4cuda3std3__44plusIiEEE10Policy1000EN6thrust24THRUST_300001_SM_1000_NS6detail15normal_iteratorINSD_10device_ptrIiEEEEPiyS9_iiNS7_10__identityEEEvT0_T1_T2_T3_T4_T6__param_1,
	.param .u64 _ZN3cub18CUB_300001_SM_10006detail6reduce28DeviceReduceSingleTileKernelINS2_10policy_hubIiyN4cuda3std3__44plusIiEEE10Policy1000EN6thrust24THRUST_300001_SM_1000_NS6detail15normal_iteratorINSD_10device_ptrIiEEEEPiyS9_iiNS7_10__identityEEEvT0_T1_T2_T3_T4_T6__param_2,
	.param .align 1 .b8 _ZN3cub18CUB_300001_SM_10006detail6reduce28DeviceReduceSingleTileKernelINS2_10policy_hubIiyN4cuda3std3__44plusIiEEE10Policy1000EN6thrust24THRUST_300001_SM_1000_NS6detail15normal_iteratorINSD_10device_ptrIiEEEEPiyS9_iiNS7_10__identityEEEvT0_T1_T2_T3_T4_T6__param_3[1],
	.param .u32 _ZN3cub18CUB_300001_SM_10006detail6reduce28DeviceReduceSingleTileKernelINS2_10policy_hubIiyN4cuda3std3__44plusIiEEE10Policy1000EN6thrust24THRUST_300001_SM_1000_NS6detail15normal_iteratorINSD_10device_ptrIiEEEEPiyS9_iiNS7_10__identityEEEvT0_T1_T2_T3_T4_T6__param_4,
	.param .align 1 .b8 _ZN3cub18CUB_300001_SM_10006detail6reduce28DeviceReduceSingleTileKernelINS2_10policy_hubIiyN4cuda3std3__44plusIiEEE10Policy1000EN6thrust24THRUST_300001_SM_1000_NS6detail15normal_iteratorINSD_10device_ptrIiEEEEPiyS9_iiNS7_10__identityEEEvT0_T1_T2_T3_T4_T6__param_5[1]
)
.maxntid 256
.minnctapersm 1
{
	.reg .pred 	%p<59>;
	.reg .b32 	%r<471>;
	.reg .b64 	%rd<56>;
	// demoted variable
	.shared .align 4 .b8 _ZZN3cub18CUB_300001_SM_10006detail6reduce28DeviceReduceSingleTileKernelINS2_10policy_hubIiyN4cuda3std3__44plusIiEEE10Policy1000EN6thrust24THRUST_300001_SM_1000_NS6detail15normal_iteratorINSD_10device_ptrIiEEEEPiyS9_iiNS7_10__identityEEEvT0_T1_T2_T3_T4_T6_E12temp_storage[44];
	ld.param.u64 	%rd18, [_ZN3cub18CUB_300001_SM_10006detail6reduce28DeviceReduceSingleTileKernelINS2_10policy_hubIiyN4cuda3std3__44plusIiEEE10Policy1000EN6thrust24THRUST_300001_SM_1000_NS6detail15normal_iteratorINSD_10device_ptrIiEEEEPiyS9_iiNS7_10__identityEEEvT0_T1_T2_T3_T4_T6__param_0];
	ld.param.u64 	%rd20, [_ZN3cub18CUB_300001_SM_10006detail6reduce28DeviceReduceSingleTileKernelINS2_10policy_hubIiyN4cuda3std3__44plusIiEEE10Policy1000EN6thrust24THRUST_300001_SM_1000_NS6detail15normal_iteratorINSD_10device_ptrIiEEEEPiyS9_iiNS7_10__identityEEEvT0_T1_T2_T3_T4_T6__param_1];
	ld.param.u64 	%rd19, [_ZN3cub18CUB_300001_SM_10006detail6reduce28DeviceReduceSingleTileKernelINS2_10policy_hubIiyN4cuda3std3__44plusIiEEE10Policy1000EN6thrust24THRUST_300001_SM_1000_NS6detail15normal_iteratorINSD_10device_ptrIiEEEEPiyS9_iiNS7_10__identityEEEvT0_T1_T2_T3_T4_T6__param_2];
	ld.param.u32 	%r81, [_ZN3cub18CUB_300001_SM_10006detail6reduce28DeviceReduceSingleTileKernelINS2_10policy_hubIiyN4cuda3std3__44plusIiEEE10Policy1000EN6thrust24THRUST_300001_SM_1000_NS6detail15normal_iteratorINSD_10device_ptrIiEEEEPiyS9_iiNS7_10__identityEEEvT0_T1_T2_T3_T4_T6__param_4];
	cvta.to.global.u64 	%rd1, %rd20;
	setp.ne.s64 	%p1, %rd19, 0;
	@%p1 bra 	$L__BB6_3;
	mov.u32 	%r434, %tid.x;
	setp.ne.s32 	%p58, %r434, 0;
	@%p58 bra 	$L__BB6_51;
	st.global.u32 	[%rd1], %r81;
	bra.uni 	$L__BB6_51;
$L__BB6_3:
	cvta.to.global.u64 	%rd2, %rd18;
	setp.gt.u64 	%p2, %rd19, 4095;
	@%p2 bra 	$L__BB6_28;
	cvt.u32.u64 	%r1, %rd19;
	mov.u32 	%r2, %tid.x;
	setp.ge.u32 	%p24, %r2, %r1;
	mov.b32 	%r452, 0;
	mov.u32 	%r441, %r2;
	@%p24 bra 	$L__BB6_6;
	mul.wide.u32 	%rd41, %r2, 4;
	add.s64 	%rd42, %rd2, %rd41;
	ld.global.u32 	%r452, [%rd42];
	add.s32 	%r441, %r2, 256;
$L__BB6_6:
	setp.ge.u32 	%p25, %r441, %r1;
	@%p25 bra 	$L__BB6_19;
	not.b32 	%r261, %r441;
	add.s32 	%r262, %r261, %r1;
	shr.u32 	%r263, %r262, 8;
	add.s32 	%r7, %r263, 1;
	and.b32  	%r8, %r7, 15;
	setp.lt.u32 	%p26, %r262, 3840;
	@%p26 bra 	$L__BB6_10;
	and.b32  	%r264, %r7, 33554416;
	neg.s32 	%r437, %r264;
	mul.wide.u32 	%rd43, %r441, 4;
	add.s64 	%rd44, %rd43, %rd2;
	add.s64 	%rd51, %rd44, 8192;
$L__BB6_9:
	.pragma "nounroll";
	ld.global.u32 	%r265, [%rd51+-8192];
	add.s32 	%r266, %r265, %r452;
	ld.global.u32 	%r267, [%rd51+-7168];
	add.s32 	%r268, %r267, %r266;
	ld.global.u32 	%r269, [%rd51+-6144];
	add.s32 	%r270, %r269, %r268;
	ld.global.u32 	%r271, [%rd51+-5120];
	add.s32 	%r272, %r271, %r270;
	ld.global.u32 	%r273, [%rd51+-4096];
	add.s32 	%r274, %r273, %r272;
	ld.global.u32 	%r275, [%rd51+-3072];
	add.s32 	%r276, %r275, %r274;
	ld.global.u32 	%r277, [%rd51+-2048];
	add.s32 	%r278, %r277, %r276;
	ld.global.u32 	%r279, [%rd51+-1024];
	add.s32 	%r280, %r279, %r278;
	ld.global.u32 	%r281, [%rd51];
	add.s32 	%r282, %r281, %r280;
	ld.global.u32 	%r283, [%rd51+1024];
	add.s32 	%r284, %r283, %r282;
	ld.global.u32 	%r285, [%rd51+2048];
	add.s32 	%r286, %r285, %r284;
	ld.global.u32 	%r287, [%rd51+3072];
	add.s32 	%r288, %r287, %r286;
	ld.global.u32 	%r289, [%rd51+4096];
	add.s32 	%r290, %r289, %r288;
	ld.global.u32 	%r291, [%rd51+5120];
	add.s32 	%r292, %r291, %r290;
	ld.global.u32 	%r293, [%rd51+6144];
	add.s32 	%r294, %r293, %r292;
	ld.global.u32 	%r295, [%rd51+7168];
	add.s32 	%r452, %r295, %r294;
	add.s32 	%r441, %r441, 4096;
	add.s32 	%r437, %r437, 16;
	add.s64 	%rd51, %rd51, 16384;
	setp.ne.s32 	%p27, %r437, 0;
	@%p27 bra 	$L__BB6_9;
$L__BB6_10:
	setp.eq.s32 	%p28, %r8, 0;
	@%p28 bra 	$L__BB6_19;
	and.b32  	%r19, %r7, 7;
	setp.lt.u32 	%p29, %r8, 8;
	@%p29 bra 	$L__BB6_13;
	mul.wide.s32 	%rd45, %r441, 4;
	add.s64 	%rd46, %rd2, %rd45;
	ld.global.u32 	%r297, [%rd46];
	add.s32 	%r298, %r297, %r452;
	ld.global.u32 	%r299, [%rd46+1024];
	add.s32 	%r300, %r299, %r298;
	ld.global.u32 	%r301, [%rd46+2048];
	add.s32 	%r302, %r301, %r300;
	ld.global.u32 	%r303, [%rd46+3072];
	add.s32 	%r304, %r303, %r302;
	ld.global.u32 	%r305, [%rd46+4096];
	add.s32 	%r306, %r305, %r304;
	ld.global.u32 	%r307, [%rd46+5120];
	add.s32 	%r308, %r307, %r306;
	ld.global.u32 	%r309, [%rd46+6144];
	add.s32 	%r310, %r309, %r308;
	ld.global.u32 	%r311, [%rd46+7168];
	add.s32 	%r452, %r311, %r310;
	add.s32 	%r441, %r441, 2048;
$L__BB6_13:
	setp.eq.s32 	%p30, %r19, 0;
	@%p30 bra 	$L__BB6_19;
	and.b32  	%r25, %r7, 3;
	setp.lt.u32 	%p31, %r19, 4;
	@%p31 bra 	$L__BB6_16;
	mul.wide.s32 	%rd47, %r441, 4;
	add.s64 	%rd48, %rd2, %rd47;
	ld.global.u32 	%r313, [%rd48];
	add.s32 	%r314, %r313, %r452;
	ld.global.u32 	%r315, [%rd48+1024];
	add.s32 	%r316, %r315, %r314;
	ld.global.u32 	%r317, [%rd48+2048];
	add.s32 	%r318, %r317, %r316;
	ld.global.u32 	%r319, [%rd48+3072];
	add.s32 	%r452, %r319, %r318;
	add.s32 	%r441, %r441, 1024;
$L__BB6_16:
	setp.eq.s32 	%p32, %r25, 0;
	@%p32 bra 	$L__BB6_19;
	neg.s32 	%r449, %r25;
$L__BB6_18:
	.pragma "nounroll";
	mul.wide.s32 	%rd49, %r441, 4;
	add.s64 	%rd50, %rd2, %rd49;
	ld.global.u32 	%r320, [%rd50];
	add.s32 	%r452, %r320, %r452;
	add.s32 	%r441, %r441, 256;
	add.s32 	%r449, %r449, 1;
	setp.ne.s32 	%p33, %r449, 0;
	@%p33 bra 	$L__BB6_18;
$L__BB6_19:
	setp.lt.u64 	%p34, %rd19, 256;
	@%p34 bra 	$L__BB6_24;
	// begin inline asm
	mov.u32 %r384, %laneid;
	// end inline asm
	mov.b32 	%r387, 1;
	mov.b32 	%r408, 31;
	mov.b32 	%r409, -1;
	// begin inline asm
	shfl.sync.down.b32 %r385, %r452, %r387, %r408, %r409;
	// end inline asm
	setp.gt.s32 	%p50, %r384, 30;
	selp.b32 	%r410, 0, %r385, %p50;
	add.s32 	%r391, %r410, %r452;
	mov.b32 	%r392, 2;
	// begin inline asm
	shfl.sync.down.b32 %r390, %r391, %r392, %r408, %r409;
	// end inline asm
	setp.gt.s32 	%p51, %r384, 29;
	selp.b32 	%r411, 0, %r390, %p51;
	add.s32 	%r396, %r391, %r411;
	mov.b32 	%r397, 4;
	// begin inline asm
	shfl.sync.down.b32 %r395, %r396, %r397, %r408, %r409;
	// end inline asm
	setp.gt.s32 	%p52, %r384, 27;
	selp.b32 	%r412, 0, %r395, %p52;
	add.s32 	%r401, %r396, %r412;
	mov.b32 	%r402, 8;
	// begin inline asm
	shfl.sync.down.b32 %r400, %r401, %r402, %r408, %r409;
	// end inline asm
	setp.gt.s32 	%p53, %r384, 23;
	selp.b32 	%r413, 0, %r400, %p53;
	add.s32 	%r406, %r401, %r413;
	mov.b32 	%r407, 16;
	// begin inline asm
	shfl.sync.down.b32 %r405, %r406, %r407, %r408, %r409;
	// end inline asm
	setp.gt.s32 	%p54, %r384, 15;
	selp.b32 	%r414, 0, %r405, %p54;
	add.s32 	%r470, %r406, %r414;
	setp.ne.s32 	%p55, %r384, 0;
	@%p55 bra 	$L__BB6_22;
	shr.u32 	%r415, %r2, 3;
	and.b32  	%r416, %r415, 124;
	mov.u32 	%r417, _ZZN3cub18CUB_300001_SM_10006detail6reduce28DeviceReduceSingleTileKernelINS2_10policy_hubIiyN4cuda3std3__44plusIiEEE10Policy1000EN6thrust24THRUST_300001_SM_1000_NS6detail15normal_iteratorINSD_10device_ptrIiEEEEPiyS9_iiNS7_10__identityEEEvT0_T1_T2_T3_T4_T6_E12temp_storage;
	add.s32 	%r418, %r417, %r416;
	st.shared.u32 	[%r418+8], %r470;
$L__BB6_22:
	bar.sync 	0;
	setp.ne.s32 	%p56, %r2, 0;
	@%p56 bra 	$L__BB6_49;
	ld.shared.u32 	%r419, [_ZZN3cub18CUB_300001_SM_10006detail6reduce28DeviceReduceSingleTileKernelINS2_10policy_hubIiyN4cuda3std3__44plusIiEEE10Policy1000EN6thrust24THRUST_300001_SM_1000_NS6detail15normal_iteratorINSD_10device_ptrIiEEEEPiyS9_iiNS7_10__identityEEEvT0_T1_T2_T3_T4_T6_E12temp_storage+12];
	add.s32 	%r420, %r419, %r470;
	ld.shared.u32 	%r421, [_ZZN3cub18CUB_300001_SM_10006detail6reduce28DeviceReduceSingleTileKernelINS2_10policy_hubIiyN4cuda3std3__44plusIiEEE10Policy1000EN6thrust24THRUST_300001_SM_1000_NS6detail15normal_iteratorINSD_10device_ptrIiEEEEPiyS9_iiNS7_10__identityEEEvT0_T1_T2_T3_T4_T6_E12temp_storage+16];
	add.s32 	%r422, %r420, %r421;
	ld.shared.u32 	%r423, [_ZZN3cub18CUB_300001_SM_10006detail6reduce28DeviceReduceSingleTileKernelINS2_10policy_hubIiyN4cuda3std3__44plusIiEEE10Policy1000EN6thrust24THRUST_300001_SM_1000_NS6detail15normal_iteratorINSD_10device_ptrIiEEEEPiyS9_iiNS7_10__identityEEEvT0_T1_T2_T3_T4_T6_E12temp_storage+20];
	add.s32 	%r424, %r422, %r423;
	ld.shared.u32 	%r425, [_ZZN3cub18CUB_300001_SM_10006detail6reduce28DeviceReduceSingleTileKernelINS2_10policy_hubIiyN4cuda3std3__44plusIiEEE10Policy1000EN6thrust24THRUST_300001_SM_1000_NS6detail15normal_iteratorINSD_10device_ptrIiEEEEPiyS9_iiNS7_10__identityEEEvT0_T1_T2_T3_T4_T6_E12temp_storage+24];
	add.s32 	%r426, %r424, %r425;
	ld.shared.u32 	%r427, [_ZZN3cub18CUB_300001_SM_10006detail6reduce28DeviceReduceSingleTileKernelINS2_10policy_hubIiyN4cuda3std3__44plusIiEEE10Policy1000EN6thrust24THRUST_300001_SM_1000_NS6detail15normal_iteratorINSD_10device_ptrIiEEEEPiyS9_iiNS7_10__identityEEEvT0_T1_T2_T3_T4_T6_E12temp_storage+28];
	add.s32 	%r428, %r426, %r427;
	ld.shared.u32 	%r429, [_ZZN3cub18CUB_300001_SM_10006detail6reduce28DeviceReduceSingleTileKernelINS2_10policy_hubIiyN4cuda3std3__44plusIiEEE10Policy1000EN6thrust24THRUST_300001_SM_1000_NS6detail15normal_iteratorINSD_10device_ptrIiEEEEPiyS9_iiNS7_10__identityEEEvT0_T1_T2_T3_T4_T6_E12temp_storage+32];
	add.s32 	%r430, %r428, %r429;
	ld.shared.u32 	%r431, [_ZZN3cub18CUB_300001_SM_10006detail6reduce28DeviceReduceSingleTileKernelINS2_10policy_hubIiyN4cuda3std3__44plusIiEEE10Policy1000EN6thrust24THRUST_300001_SM_1000_NS6detail15normal_iteratorINSD_10device_ptrIiEEEEPiyS9_iiNS7_10__identityEEEvT0_T1_T2_T3_T4_T6_E12temp_storage+36];
	add.s32 	%r470, %r430, %r431;
	bra.uni 	$L__BB6_49;
$L__BB6_24:
	// begin inline asm
	mov.u32 %r321, %laneid;
	// end inline asm
	and.b32  	%r347, %r2, 992;
	add.s32 	%r348, %r347, 32;
	setp.gt.u32 	%p35, %r348, %r1;
	not.b32 	%r349, %r347;
	add.s32 	%r350, %r1, %r349;
	selp.b32 	%r345, %r350, 31, %p35;
	mov.b32 	%r324, 1;
	mov.b32 	%r346, -1;
	// begin inline asm
	shfl.sync.down.b32 %r322, %r452, %r324, %r345, %r346;
	// end inline asm
	setp.lt.s32 	%p36, %r321, %r345;
	selp.b32 	%r351, %r322, 0, %p36;
	add.s32 	%r328, %r351, %r452;
	mov.b32 	%r329, 2;
	// begin inline asm
	shfl.sync.down.b32 %r327, %r328, %r329, %r345, %r346;
	// end inline asm
	add.s32 	%r352, %r321, 2;
	setp.gt.s32 	%p37, %r352, %r345;
	selp.b32 	%r353, 0, %r327, %p37;
	add.s32 	%r333, %r328, %r353;
	mov.b32 	%r334, 4;
	// begin inline asm
	shfl.sync.down.b32 %r332, %r333, %r334, %r345, %r346;
	// end inline asm
	add.s32 	%r354, %r321, 4;
	setp.gt.s32 	%p38, %r354, %r345;
	selp.b32 	%r355, 0, %r332, %p38;
	add.s32 	%r338, %r333, %r355;
	mov.b32 	%r339, 8;
	// begin inline asm
	shfl.sync.down.b32 %r337, %r338, %r339, %r345, %r346;
	// end inline asm
	add.s32 	%r356, %r321, 8;
	setp.gt.s32 	%p39, %r356, %r345;
	selp.b32 	%r357, 0, %r337, %p39;
	add.s32 	%r343, %r338, %r357;
	mov.b32 	%r344, 16;
	// begin inline asm
	shfl.sync.down.b32 %r342, %r343, %r344, %r345, %r346;
	// end inline asm
	add.s32 	%r358, %r321, 16;
	setp.gt.s32 	%p40, %r358, %r345;
	selp.b32 	%r359, 0, %r342, %p40;
	add.s32 	%r470, %r343, %r359;
	setp.ne.s32 	%p41, %r321, 0;
	@%p41 bra 	$L__BB6_26;
	shr.u32 	%r360, %r2, 3;
	and.b32  	%r361, %r360, 124;
	mov.u32 	%r362, _ZZN3cub18CUB_300001_SM_10006detail6reduce28DeviceReduceSingleTileKernelINS2_10policy_hubIiyN4cuda3std3__44plusIiEEE10Policy1000EN6thrust24THRUST_300001_SM_1000_NS6detail15normal_iteratorINSD_10device_ptrIiEEEEPiyS9_iiNS7_10__identityEEEvT0_T1_T2_T3_T4_T6_E12temp_storage;
	add.s32 	%r363, %r362, %r361;
	st.shared.u32 	[%r363+8], %r470;
$L__BB6_26:
	bar.sync 	0;
	setp.ne.s32 	%p42, %r2, 0;
	@%p42 bra 	$L__BB6_49;
	setp.gt.u64 	%p43, %rd19, 32;
	ld.shared.u32 	%r364, [_ZZN3cub18CUB_300001_SM_10006detail6reduce28DeviceReduceSingleTileKernelINS2_10policy_hubIiyN4cuda3std3__44plusIiEEE10Policy1000EN6thrust24THRUST_300001_SM_1000_NS6detail15normal_iteratorINSD_10device_ptrIiEEEEPiyS9_iiNS7_10__identityEEEvT0_T1_T2_T3_T4_T6_E12temp_storage+12];
	selp.b32 	%r365, %r364, 0, %p43;
	add.s32 	%r366, %r365, %r470;
	setp.gt.u64 	%p44, %rd19, 64;
	ld.shared.u32 	%r367, [_ZZN3cub18CUB_300001_SM_10006detail6reduce28DeviceReduceSingleTileKernelINS2_10policy_hubIiyN4cuda3std3__44plusIiEEE10Policy1000EN6thrust24THRUST_300001_SM_1000_NS6detail15normal_iteratorINSD_10device_ptrIiEEEEPiyS9_iiNS7_10__identityEEEvT0_T1_T2_T3_T4_T6_E12temp_storage+16];
	selp.b32 	%r368, %r367, 0, %p44;
	add.s32 	%r369, %r366, %r368;
	setp.gt.u64 	%p45, %rd19, 96;
	ld.shared.u32 	%r370, [_ZZN3cub18CUB_300001_SM_10006detail6reduce28DeviceReduceSingleTileKernelINS2_10policy_hubIiyN4cuda3std3__44plusIiEEE10Policy1000EN6thrust24THRUST_300001_SM_1000_NS6detail15normal_iteratorINSD_10device_ptrIiEEEEPiyS9_iiNS7_10__identityEEEvT0_T1_T2_T3_T4_T6_E12temp_storage+20];
	selp.b32 	%r371, %r370, 0, %p45;
	add.s32 	%r372, %r369, %r371;
	setp.gt.u64 	%p46, %rd19, 128;
	ld.shared.u32 	%r373, [_ZZN3cub18CUB_300001_SM_10006detail6reduce28DeviceReduceSingleTileKernelINS2_10policy_hubIiyN4cuda3std3__44plusIiEEE10Policy1000EN6thrust24THRUST_300001_SM_1000_NS6detail15normal_iteratorINSD_10device_ptrIiEEEEPiyS9_iiNS7_10__identityEEEvT0_T1_T2_T3_T4_T6_E12temp_storage+24];
	selp.b32 	%r374, %r373, 0, %p46;
	add.s32 	%r375, %r372, %r374;
	setp.gt.u64 	%p47, %rd19, 160;
	ld.shared.u32 	%r376, [_ZZN3cub18CUB_300001_SM_10006detail6reduce28DeviceReduceSingleTileKernelINS2_10policy_hubIiyN4cuda3std3__44plusIiEEE10Policy1000EN6thrust24THRUST_300001_SM_1000_NS6detail15normal_iteratorINSD_10device_ptrIiEEEEPiyS9_iiNS7_10__identityEEEvT0_T1_T2_T3_T4_T6_E12temp_storage+28];
	selp.b32 	%r377, %r376, 0, %p47;
	add.s32 	%r378, %r375, %r377;
	setp.gt.u64 	%p48, %rd19, 192;
	ld.shared.u32 	%r379, [_ZZN3cub18CUB_300001_SM_10006detail6reduce28DeviceReduceSingleTileKernelINS2_10policy_hubIiyN4cuda3std3__44plusIiEEE10Policy1000EN6thrust24THRUST_300001_SM_1000_NS6detail15normal_iteratorINSD_10device_ptrIiEEEEPiyS9_iiNS7_10__identityEEEvT0_T1_T2_T3_T4_T6_E12temp_storage+32];
	selp.b32 	%r380, %r379, 0, %p48;
	add.s32 	%r381, %r378, %r380;
	setp.gt.u64 	%p49, %rd19, 224;
	ld.shared.u32 	%r382, [_ZZN3cub18CUB_300001_SM_10006detail6reduce28DeviceReduceSingleTileKernelINS2_10policy_hubIiyN4cuda3std3__44plusIiEEE10Policy1000EN6thrust24THRUST_300001_SM_1000_NS6detail15normal_iteratorINSD_10device_ptrIiEEEEPiyS9_iiNS7_10__identityEEEvT0_T1_T2_T3_T4_T6_E12temp_storage+36];
	selp.b32 	%r383, %r382, 0, %p49;
	add.s32 	%r470, %r381, %r383;
	bra.uni 	$L__BB6_49;
$L__BB6_28:
	mov.u32 	%r43, %tid.x;
	cvt.u64.u32 	%rd6, %r43;
	mul.wide.u32 	%rd22, %r43, 4;
	add.s64 	%rd7, %rd2, %rd22;
	ld.global.u32 	%r82, [%rd7];
	ld.global.u32 	%r83, [%rd7+1024];
	ld.global.u32 	%r84, [%rd7+2048];
	ld.global.u32 	%r85, [%rd7+3072];
	ld.global.u32 	%r86, [%rd7+4096];
	ld.global.u32 	%r87, [%rd7+5120];
	ld.global.u32 	%r88, [%rd7+6144];
	ld.global.u32 	%r89, [%rd7+7168];
	ld.global.u32 	%r90, [%rd7+8192];
	ld.global.u32 	%r91, [%rd7+9216];
	ld.global.u32 	%r92, [%rd7+10240];
	ld.global.u32 	%r93, [%rd7+11264];
	ld.global.u32 	%r94, [%rd7+12288];
	ld.global.u32 	%r95, [%rd7+13312];
	ld.global.u32 	%r96, [%rd7+14336];
	ld.global.u32 	%r97, [%rd7+15360];
	add.s32 	%r98, %r83, %r82;
	add.s32 	%r99, %r84, %r98;
	add.s32 	%r100, %r85, %r99;
	add.s32 	%r101, %r86, %r100;
	add.s32 	%r102, %r87, %r101;
	add.s32 	%r103, %r88, %r102;
	add.s32 	%r104, %r89, %r103;
	add.s32 	%r105, %r90, %r104;
	add.s32 	%r106, %r91, %r105;
	add.s32 	%r107, %r92, %r106;
	add.s32 	%r108, %r93, %r107;
	add.s32 	%r109, %r94, %r108;
	add.s32 	%r110, %r95, %r109;
	add.s32 	%r111, %r96, %r110;
	add.s32 	%r469, %r97, %r111;
	add.s64 	%rd8, %rd19, -4096;
	setp.lt.u64 	%p3, %rd8, 4096;
	mov.b64 	%rd53, 4096;
	@%p3 bra 	$L__BB6_32;
	mov.b64 	%rd53, 4096;
$L__BB6_30:
	shl.b64 	%rd24, %rd53, 2;
	add.s64 	%rd25, %rd7, %rd24;
	ld.global.u32 	%r112, [%rd25];
	ld.global.u32 	%r113, [%rd25+1024];
	ld.global.u32 	%r114, [%rd25+2048];
	ld.global.u32 	%r115, [%rd25+3072];
	ld.global.u32 	%r116, [%rd25+4096];
	ld.global.u32 	%r117, [%rd25+5120];
	ld.global.u32 	%r118, [%rd25+6144];
	ld.global.u32 	%r119, [%rd25+7168];
	ld.global.u32 	%r120, [%rd25+8192];
	ld.global.u32 	%r121, [%rd25+9216];
	ld.global.u32 	%r122, [%rd25+10240];
	ld.global.u32 	%r123, [%rd25+11264];
	ld.global.u32 	%r124, [%rd25+12288];
	ld.global.u32 	%r125, [%rd25+13312];
	ld.global.u32 	%r126, [%rd25+14336];
	ld.global.u32 	%r127, [%rd25+15360];
	add.s32 	%r128, %r112, %r469;
	add.s32 	%r129, %r113, %r128;
	add.s32 	%r130, %r114, %r129;
	add.s32 	%r131, %r115, %r130;
	add.s32 	%r132, %r116, %r131;
	add.s32 	%r133, %r117, %r132;
	add.s32 	%r134, %r118, %r133;
	add.s32 	%r135, %r119, %r134;
	add.s32 	%r136, %r120, %r135;
	add.s32 	%r137, %r121, %r136;
	add.s32 	%r138, %r122, %r137;
	add.s32 	%r139, %r123, %r138;
	add.s32 	%r140, %r124, %r139;
	add.s32 	%r141, %r125, %r140;
	add.s32 	%r142, %r126, %r141;
	add.s32 	%r469, %r127, %r142;
	sub.s64 	%rd26, %rd19, %rd53;
	setp.lt.u64 	%p4, %rd26, 4096;
	@%p4 bra 	$L__BB6_45;
	add.s64 	%rd53, %rd53, 4096;
	setp.le.u64 	%p5, %rd53, %rd8;
	@%p5 bra 	$L__BB6_30;
$L__BB6_32:
	setp.le.u64 	%p6, %rd19, %rd53;
	cvt.u32.u64 	%r143, %rd53;
	cvt.u32.u64 	%r144, %rd19;
	sub.s32 	%r145, %r144, %r143;
	setp.ge.s32 	%p7, %r43, %r145;
	or.pred  	%p8, %p6, %p7;
	@%p8 bra 	$L__BB6_45;
	not.b32 	%r149, %r43;
	add.s32 	%r150, %r149, %r144;
	sub.s32 	%r152, %r150, %r143;
	shr.u32 	%r153, %r152, 8;
	add.s32 	%r48, %r153, 1;
	and.b32  	%r49, %r48, 15;
	setp.lt.u32 	%p9, %r152, 3840;
	mov.u32 	%r459, %r43;
	@%p9 bra 	$L__BB6_36;
	and.b32  	%r154, %r48, 33554416;
	neg.s32 	%r455, %r154;
	add.s64 	%rd27, %rd53, %rd6;
	shl.b64 	%rd28, %rd27, 2;
	add.s64 	%rd29, %rd28, %rd2;
	add.s64 	%rd54, %rd29, 8192;
	mov.u32 	%r459, %r43;
$L__BB6_35:
	.pragma "nounroll";
	ld.global.u32 	%r155, [%rd54+-8192];
	add.s32 	%r156, %r155, %r469;
	ld.global.u32 	%r157, [%rd54+-7168];
	add.s32 	%r158, %r157, %r156;
	ld.global.u32 	%r159, [%rd54+-6144];
	add.s32 	%r160, %r159, %r158;
	ld.global.u32 	%r161, [%rd54+-5120];
	add.s32 	%r162, %r161, %r160;
	ld.global.u32 	%r163, [%rd54+-4096];
	add.s32 	%r164, %r163, %r162;
	ld.global.u32 	%r165, [%rd54+-3072];
	add.s32 	%r166, %r165, %r164;
	ld.global.u32 	%r167, [%rd54+-2048];
	add.s32 	%r168, %r167, %r166;
	ld.global.u32 	%r169, [%rd54+-1024];
	add.s32 	%r170, %r169, %r168;
	ld.global.u32 	%r171, [%rd54];
	add.s32 	%r172, %r171, %r170;
	ld.global.u32 	%r173, [%rd54+1024];
	add.s32 	%r174, %r173, %r172;
	ld.global.u32 	%r175, [%rd54+2048];
	add.s32 	%r176, %r175, %r174;
	ld.global.u32 	%r177, [%rd54+3072];
	add.s32 	%r178, %r177, %r176;
	ld.global.u32 	%r179, [%rd54+4096];
	add.s32 	%r180, %r179, %r178;
	ld.global.u32 	%r181, [%rd54+5120];
	add.s32 	%r182, %r181, %r180;
	ld.global.u32 	%r183, [%rd54+6144];
	add.s32 	%r184, %r183, %r182;
	ld.global.u32 	%r185, [%rd54+7168];
	add.s32 	%r469, %r185, %r184;
	add.s32 	%r459, %r459, 4096;
	add.s32 	%r455, %r455, 16;
	add.s64 	%rd54, %rd54, 16384;
	setp.ne.s32 	%p10, %r455, 0;
	@%p10 bra 	$L__BB6_35;
$L__BB6_36:
	setp.eq.s32 	%p11, %r49, 0;
	@%p11 bra 	$L__BB6_45;
	and.b32  	%r60, %r48, 7;
	setp.lt.u32 	%p12, %r49, 8;
	@%p12 bra 	$L__BB6_39;
	cvt.u64.u32 	%rd30, %r459;
	add.s64 	%rd31, %rd53, %rd30;
	shl.b64 	%rd32, %rd31, 2;
	add.s64 	%rd33, %rd2, %rd32;
	ld.global.u32 	%r187, [%rd33];
	add.s32 	%r188, %r187, %r469;
	ld.global.u32 	%r189, [%rd33+1024];
	add.s32 	%r190, %r189, %r188;
	ld.global.u32 	%r191, [%rd33+2048];
	add.s32 	%r192, %r191, %r190;
	ld.global.u32 	%r193, [%rd33+3072];
	add.s32 	%r194, %r193, %r192;
	ld.global.u32 	%r195, [%rd33+4096];
	add.s32 	%r196, %r195, %r194;
	ld.global.u32 	%r197, [%rd33+5120];
	add.s32 	%r198, %r197, %r196;
	ld.global.u32 	%r199, [%rd33+6144];
	add.s32 	%r200, %r199, %r198;
	ld.global.u32 	%r201, [%rd33+7168];
	add.s32 	%r469, %r201, %r200;
	add.s32 	%r459, %r459, 2048;
$L__BB6_39:
	setp.eq.s32 	%p13, %r60, 0;
	@%p13 bra 	$L__BB6_45;
	and.b32  	%r66, %r48, 3;
	setp.lt.u32 	%p14, %r60, 4;
	@%p14 bra 	$L__BB6_42;
	cvt.u64.u32 	%rd34, %r459;
	add.s64 	%rd35, %rd53, %rd34;
	shl.b64 	%rd36, %rd35, 2;
	add.s64 	%rd37, %rd2, %rd36;
	ld.global.u32 	%r203, [%rd37];
	add.s32 	%r204, %r203, %r469;
	ld.global.u32 	%r205, [%rd37+1024];
	add.s32 	%r206, %r205, %r204;
	ld.global.u32 	%r207, [%rd37+2048];
	add.s32 	%r208, %r207, %r206;
	ld.global.u32 	%r209, [%rd37+3072];
	add.s32 	%r469, %r209, %r208;
	add.s32 	%r459, %r459, 1024;
$L__BB6_42:
	setp.eq.s32 	%p15, %r66, 0;
	@%p15 bra 	$L__BB6_45;
	cvt.u64.u32 	%rd38, %r459;
	add.s64 	%rd39, %rd53, %rd38;
	shl.b64 	%rd40, %rd39, 2;
	add.s64 	%rd55, %rd2, %rd40;
	neg.s32 	%r467, %r66;
$L__BB6_44:
	.pragma "nounroll";
	ld.global.u32 	%r210, [%rd55];
	add.s32 	%r469, %r210, %r469;
	add.s64 	%rd55, %rd55, 1024;
	add.s32 	%r467, %r467, 1;
	setp.ne.s32 	%p16, %r467, 0;
	@%p16 bra 	$L__BB6_44;
$L__BB6_45:
	// begin inline asm
	mov.u32 %r211, %laneid;
	// end inline asm
	mov.b32 	%r214, 1;
	mov.b32 	%r235, 31;
	mov.b32 	%r236, -1;
	// begin inline asm
	shfl.sync.down.b32 %r212, %r469, %r214, %r235, %r236;
	// end inline asm
	setp.gt.s32 	%p17, %r211, 30;
	selp.b32 	%r237, 0, %r212, %p17;
	add.s32 	%r218, %r237, %r469;
	mov.b32 	%r219, 2;
	// begin inline asm
	shfl.sync.down.b32 %r217, %r218, %r219, %r235, %r236;
	// end inline asm
	setp.gt.s32 	%p18, %r211, 29;
	selp.b32 	%r238, 0, %r217, %p18;
	add.s32 	%r223, %r218, %r238;
	mov.b32 	%r224, 4;
	// begin inline asm
	shfl.sync.down.b32 %r222, %r223, %r224, %r235, %r236;
	// end inline asm
	setp.gt.s32 	%p19, %r211, 27;
	selp.b32 	%r239, 0, %r222, %p19;
	add.s32 	%r228, %r223, %r239;
	mov.b32 	%r229, 8;
	// begin inline asm
	shfl.sync.down.b32 %r227, %r228, %r229, %r235, %r236;
	// end inline asm
	setp.gt.s32 	%p20, %r211, 23;
	selp.b32 	%r240, 0, %r227, %p20;
	add.s32 	%r233, %r228, %r240;
	mov.b32 	%r234, 16;
	// begin inline asm
	shfl.sync.down.b32 %r232, %r233, %r234, %r235, %r236;
	// end inline asm
	setp.gt.s32 	%p21, %r211, 15;
	selp.b32 	%r241, 0, %r232, %p21;
	add.s32 	%r470, %r233, %r241;
	setp.ne.s32 	%p22, %r211, 0;
	@%p22 bra 	$L__BB6_47;
	shr.u32 	%r242, %r43, 3;
	and.b32  	%r243, %r242, 124;
	mov.u32 	%r244, _ZZN3cub18CUB_300001_SM_10006detail6reduce28DeviceReduceSingleTileKernelINS2_10policy_hubIiyN4cuda3std3__44plusIiEEE10Policy1000EN6thrust24THRUST_300001_SM_1000_NS6detail15normal_iteratorINSD_10device_ptrIiEEEEPiyS9_iiNS7_10__identityEEEvT0_T1_T2_T3_T4_T6_E12temp_storage;
	add.s32 	%r245, %r244, %r243;
	st.shared.u32 	[%r245+8], %r470;
$L__BB6_47:
	bar.sync 	0;
	setp.ne.s32 	%p23, %r43, 0;
	@%p23 bra 	$L__BB6_49;
	ld.shared.u32 	%r246, [_ZZN3cub18CUB_300001_SM_10006detail6reduce28DeviceReduceSingleTileKernelINS2_10policy_hubIiyN4cuda3std3__44plusIiEEE10Policy1000EN6thrust24THRUST_300001_SM_1000_NS6detail15normal_iteratorINSD_10device_ptrIiEEEEPiyS9_iiNS7_10__identityEEEvT0_T1_T2_T3_T4_T6_E12temp_storage+12];
	add.s32 	%r247, %r246, %r470;
	ld.shared.u32 	%r248, [_ZZN3cub18CUB_300001_SM_10006detail6reduce28DeviceReduceSingleTileKernelINS2_10policy_hubIiyN4cuda3std3__44plusIiEEE10Policy1000EN6thrust24THRUST_300001_SM_1000_NS6detail15normal_iteratorINSD_10device_ptrIiEEEEPiyS9_iiNS7_10__identityEEEvT0_T1_T2_T3_T4_T6_E12temp_storage+16];
	add.s32 	%r249, %r247, %r248;
	ld.shared.u32 	%r250, [_ZZN3cub18CUB_300001_SM_10006detail6reduce28DeviceReduceSingleTileKernelINS2_10policy_hubIiyN4cuda3std3__44plusIiEEE10Policy1000EN6thrust24THRUST_300001_SM_1000_NS6detail15normal_iteratorINSD_10device_ptrIiEEEEPiyS9_iiNS7_10__identityEEEvT0_T1_T2_T3_T4_T6_E12temp_storage+20];
	add.s32 	%r251, %r249, %r250;
	ld.shared.u32 	%r252, [_ZZN3cub18CUB_300001_SM_10006detail6reduce28DeviceReduceSingleTileKernelINS2_10policy_hubIiyN4cuda3std3__44plusIiEEE10Policy1000EN6thrust24THRUST_300001_SM_1000_NS6detail15normal_iteratorINSD_10device_ptrIiEEEEPiyS9_iiNS7_10__identityEEEvT0_T1_T2_T3_T4_T6_E12temp_storage+24];
	add.s32 	%r253, %r251, %r252;
	ld.shared.u32 	%r254, [_ZZN3cub18CUB_300001_SM_10006detail6reduce28DeviceReduceSingleTileKernelINS2_10policy_hubIiyN4cuda3std3__44plusIiEEE10Policy1000EN6thrust24THRUST_300001_SM_1000_NS6detail15normal_iteratorINSD_10device_ptrIiEEEEPiyS9_iiNS7_10__identityEEEvT0_T1_T2_T3_T4_T6_E12temp_storage+28];
	add.s32 	%r255, %r253, %r254;
	ld.shared.u32 	%r256, [_ZZN3cub18CUB_300001_SM_10006detail6reduce28DeviceReduceSingleTileKernelINS2_10policy_hubIiyN4cuda3std3__44plusIiEEE10Policy1000EN6thrust24THRUST_300001_SM_1000_NS6detail15normal_iteratorINSD_10device_ptrIiEEEEPiyS9_iiNS7_10__identityEEEvT0_T1_T2_T3_T4_T6_E12temp_storage+32];
	add.s32 	%r257, %r255, %r256;
	ld.shared.u32 	%r258, [_ZZN3cub18CUB_300001_SM_10006detail6reduce28DeviceReduceSingleTileKernelINS2_10policy_hubIiyN4cuda3std3__44plusIiEEE10Policy1000EN6thrust24THRUST_300001_SM_1000_NS6detail15normal_iteratorINSD_10device_ptrIiEEEEPiyS9_iiNS7_10__identityEEEvT0_T1_T2_T3_T4_T6_E12temp_storage+36];
	add.s32 	%r470, %r257, %r258;
$L__BB6_49:
	mov.u32 	%r432, %tid.x;
	setp.ne.s32 	%p57, %r432, 0;
	@%p57 bra 	$L__BB6_51;
	add.s32 	%r433, %r470, %r81;
	st.global.u32 	[%rd1], %r433;
$L__BB6_51:
	ret;

}
	// .globl	_ZN3cub18CUB_300001_SM_10006detail6reduce18DeviceReduceKernelINS2_10policy_hubIiyN4cuda3std3__44plusIiEEE10Policy1000EN6thrust24THRUST_300001_SM_1000_NS6detail15normal_iteratorINSD_10device_ptrIiEEEEyS9_iNS7_10__identityEEEvT0_PT3_T1_NS0_13GridEvenShareISN_EET2_T4_
.visible .entry _ZN3cub18CUB_300001_SM_10006detail6reduce18DeviceReduceKernelINS2_10policy_hubIiyN4cuda3std3__44plusIiEEE10Policy1000EN6thrust24THRUST_300001_SM_1000_NS6detail15normal_iteratorINSD_10device_ptrIiEEEEyS9_iNS7_10__identityEEEvT0_PT3_T1_NS0_13GridEvenShareISN_EET2_T4_(
	.param .align 8 .b8 _ZN3cub18CUB_300001_SM_10006detail6reduce18DeviceReduceKernelINS2_10policy_hubIiyN4cuda3std3__44plusIiEEE10Policy1000EN6thrust24THRUST_300001_SM_1000_NS6detail15normal_iteratorINSD_10device_ptrIiEEEEyS9_iNS7_10__identityEEEvT0_PT3_T1_NS0_13GridEvenShareISN_EET2_T4__param_0[8],
	.param .u64 .ptr .align 1 _ZN3cub18CUB_300001_SM_10006detail6reduce18DeviceReduceKernelINS2_10policy_hubIiyN4cuda3std3__44plusIiEEE10Policy1000EN6thrust24THRUST_300001_SM_1000_NS6detail15normal_iteratorINSD_10device_ptrIiEEEEyS9_iNS7_10__identityEEEvT0_PT3_T1_NS0_13GridEvenShareISN_EET2_T4__param_1,
	.param .u64 _ZN3cub18CUB_300001_SM_10006detail6reduce18DeviceReduceKernelINS2_10policy_hubIiyN4cuda3std3__44plusIiEEE10Policy1000EN6thrust24THRUST_300001_SM_1000_NS6detail15normal_iteratorINSD_10device_ptrIiEEEEyS9_iNS7_10__identityEEEvT0_PT3_T1_NS0_13GridEvenShareISN_EET2_T4__param_2,
	.param .align 8 .b8 _ZN3cub18CUB_300001_SM_10006detail6reduce18DeviceReduceKernelINS2_10policy_hubIiyN4cuda3std3__44plusIiEEE10Policy1000EN6thrust24THRUST_300001_SM_1000_NS6detail15normal_iteratorINSD_10device_ptrIiEEEEyS9_iNS7_10__identityEEEvT0_PT3_T1_NS0_13GridEvenShareISN_EET2_T4__param_3[72],
	.param .align 1 .b8 _ZN3cub18CUB_300001_SM_10006detail6reduce18DeviceReduceKernelINS2_10policy_hubIiyN4cuda3std3__44plusIiEEE10Policy1000EN6thrust24THRUST_300001_SM_1000_NS6detail15normal_iteratorINSD_10device_ptrIiEEEEyS9_iNS7_10__identityEEEvT0_PT3_T1_NS0_13GridEvenShareISN_EET2_T4__param_4[1],
	.param .align 1 .b8 _ZN3cub18CUB_300001_SM_10006detail6reduce18DeviceReduceKernelINS2_10policy_hubIiyN4cuda3std3__44plusIiEEE10Policy1000EN6thrust24THRUST_300001_SM_1000_NS6detail15normal_iteratorINSD_10device_ptrIiEEEEyS9_iNS7_10__identityEEEvT0_PT3_T1_NS0_13GridEvenShareISN_EET2_T4__param_5[1]
)
.maxntid 256
{
	.reg .pred 	%p<57>;
	.reg .b16 	%rs<4>;
	.reg .b32 	%r<502>;
	.reg .b64 	%rd<78>;
	// demoted variable
	.shared .align 4 .b8 _ZZN3cub18CUB_300001_SM_10006detail6reduce18DeviceReduceKernelINS2_10policy_hubIiyN4cuda3std3__44plusIiEEE10Policy1000EN6thrust24THRUST_300001_SM_1000_NS6detail15normal_iteratorINSD_10device_ptrIiEEEEyS9_iNS7_10__identityEEEvT0_PT3_T1_NS0_13GridEvenShareISN_EET2_T4_E12temp_storage[44];
	ld.param.u64 	%rd1, [_ZN3cub18CUB_300001_SM_10006detail6reduce18DeviceReduceKernelINS2_10policy_hubIiyN4cuda3std3__44plusIiEEE10Policy1000EN6thrust24THRUST_300001_SM_1000_NS6detail15normal_iteratorINSD_10device_ptrIiEEEEyS9_iNS7_10__identityEEEvT0_PT3_T1_NS0_13GridEvenShareISN_EET2_T4__param_3+32];
	ld.param.u32 	%r1, [_ZN3cub18CUB_300001_SM_10006detail6reduce18DeviceReduceKernelINS2_10policy_hubIiyN4cuda3std3__44plusIiEEE10Policy1000EN6thrust24THRUST_300001_SM_1000_NS6detail15normal_iteratorINSD_10device_ptrIiEEEEyS9_iNS7_10__identityEEEvT0_PT3_T1_NS0_13GridEvenShareISN_EET2_T4__param_3+40];
	ld.param.u64 	%rd25, [_ZN3cub18CUB_300001_SM_10006detail6reduce18DeviceReduceKernelINS2_10policy_hubIiyN4cuda3std3__44plusIiEEE10Policy1000EN6thrust24THRUST_300001_SM_1000_NS6detail15normal_iteratorINSD_10device_ptrIiEEEEyS9_iNS7_10__identityEEEvT0_PT3_T1_NS0_13GridEvenShareISN_EET2_T4__param_0];
	cvta.to.global.u64 	%rd2, %rd25;
	mov.u32 	%r2, %ctaid.x;
	shl.b32 	%r88, %r1, 12;
	cvt.s64.s32 	%rd3, %r88;
	shl.b32 	%r89, %r2, 12;
	cvt.u64.u32 	%rd4, %r89;
	sub.s64 	%rd5, %rd1, %rd4;
	setp.gt.u64 	%p1, %rd5, 4095;
	@%p1 bra 	$L__BB7_25;
	cvt.u32.u64 	%r287, %rd4;
	cvt.u32.u64 	%r3, %rd1;
	sub.s32 	%r4, %r3, %r287;
	mov.u32 	%r5, %tid.x;
	setp.ge.s32 	%p23, %r5, %r4;
	mov.b32 	%r482, 0;
	mov.u32 	%r471, %r5;
	@%p23 bra 	$L__BB7_3;
	add.s32 	%r289, %r287, %r5;
	mul.wide.u32 	%rd51, %r289, 4;
	add.s64 	%rd52, %rd2, %rd51;
	ld.global.u32 	%r482, [%rd52];
	add.s32 	%r471, %r5, 256;
$L__BB7_3:
	setp.ge.s32 	%p24, %r471, %r4;
	@%p24 bra 	$L__BB7_16;
	not.b32 	%r292, %r471;
	add.s32 	%r293, %r292, %r3;
	sub.s32 	%r294, %r293, %r287;
	shr.u32 	%r295, %r294, 8;
	add.s32 	%r10, %r295, 1;
	and.b32  	%r11, %r10, 15;
	setp.lt.u32 	%p25, %r294, 3840;
	@%p25 bra 	$L__BB7_7;
	and.b32  	%r296, %r10, 33554416;
	neg.s32 	%r467, %r296;
	mul.wide.u32 	%rd53, %r2, 16384;
	mul.wide.u32 	%rd54, %r471, 4;
	or.b64  	%rd55, %rd53, %rd54;
	add.s64 	%rd56, %rd55, %rd2;
	add.s64 	%rd72, %rd56, 8192;
$L__BB7_6:
	.pragma "nounroll";
	ld.global.u32 	%r297, [%rd72+-8192];
	add.s32 	%r298, %r297, %r482;
	ld.global.u32 	%r299, [%rd72+-7168];
	add.s32 	%r300, %r299, %r298;
	ld.global.u32 	%r301, [%rd72+-6144];
	add.s32 	%r302, %r301, %r300;
	ld.global.u32 	%r303, [%rd72+-5120];
	add.s32 	%r304, %r303, %r302;
	ld.global.u32 	%r305, [%rd72+-4096];
	add.s32 	%r306, %r305, %r304;
	ld.global.u32 	%r307, [%rd72+-3072];
	add.s32 	%r308, %r307, %r306;
	ld.global.u32 	%r309, [%rd72+-2048];
	add.s32 	%r310, %r309, %r308;
	ld.global.u32 	%r311, [%rd72+-1024];
	add.s32 	%r312, %r311, %r310;
	ld.global.u32 	%r313, [%rd72];
	add.s32 	%r314, %r313, %r312;
	ld.global.u32 	%r315, [%rd72+1024];
	add.s32 	%r316, %r315, %r314;
	ld.global.u32 	%r317, [%rd72+2048];
	add.s32 	%r318, %r317, %r316;
	ld.global.u32 	%r319, [%rd72+3072];
	add.s32 	%r320, %r319, %r318;
	ld.global.u32 	%r321, [%rd72+4096];
	add.s32 	%r322, %r321, %r320;
	ld.global.u32 	%r323, [%rd72+5120];
	add.s32 	%r324, %r323, %r322;
	ld.global.u32 	%r325, [%rd72+6144];
	add.s32 	%r326, %r325, %r324;
	ld.global.u32 	%r327, [%rd72+7168];
	add.s32 	%r482, %r327, %r326;
	add.s32 	%r471, %r471, 4096;
	add.s32 	%r467, %r467, 16;
	add.s64 	%rd72, %rd72, 16384;
	setp.ne.s32 	%p26, %r467, 0;
	@%p26 bra 	$L__BB7_6;
$L__BB7_7:
	setp.eq.s32 	%p27, %r11, 0;
	@%p27 bra 	$L__BB7_16;
	and.b32  	%r22, %r10, 7;
	setp.lt.u32 	%p28, %r11, 8;
	@%p28 bra 	$L__BB7_10;
	cvt.s64.s32 	%rd57, %r471;
	add.s64 	%rd58, %rd57, %rd4;
	shl.b64 	%rd59, %rd58, 2;
	add.s64 	%rd60, %rd2, %rd59;
	ld.global.u32 	%r329, [%rd60];
	add.s32 	%r330, %r329, %r482;
	ld.global.u32 	%r331, [%rd60+1024];
	add.s32 	%r332, %r331, %r330;
	ld.global.u32 	%r333, [%rd60+2048];
	add.s32 	%r334, %r333, %r332;
	ld.global.u32 	%r335, [%rd60+3072];
	add.s32 	%r336, %r335, %r334;
	ld.global.u32 	%r337, [%rd60+4096];
	add.s32 	%r338, %r337, %r336;
	ld.global.u32 	%r339, [%rd60+5120];
	add.s32 	%r340, %r339, %r338;
	ld.global.u32 	%r341, [%rd60+6144];
	add.s32 	%r342, %r341, %r340;
	ld.global.u32 	%r343, [%rd60+7168];
	add.s32 	%r482, %r343, %r342;
	add.s32 	%r471, %r471, 2048;
$L__BB7_10:
	setp.eq.s32 	%p29, %r22, 0;
	@%p29 bra 	$L__BB7_16;
	and.b32  	%r28, %r10, 3;
	setp.lt.u32 	%p30, %r22, 4;
	@%p30 bra 	$L__BB7_13;
	cvt.s64.s32 	%rd61, %r471;
	add.s64 	%rd62, %rd61, %rd4;
	shl.b64 	%rd63, %rd62, 2;
	add.s64 	%rd64, %rd2, %rd63;
	ld.global.u32 	%r345, [%rd64];
	add.s32 	%r346, %r345, %r482;
	ld.global.u32 	%r347, [%rd64+1024];
	add.s32 	%r348, %r347, %r346;
	ld.global.u32 	%r349, [%rd64+2048];
	add.s32 	%r350, %r349, %r348;
	ld.global.u32 	%r351, [%rd64+3072];
	add.s32 	%r482, %r351, %r350;
	add.s32 	%r471, %r471, 1024;
$L__BB7_13:
	setp.eq.s32 	%p31, %r28, 0;
	@%p31 bra 	$L__BB7_16;
	mul.wide.u32 	%rd65, %r2, 16384;
	add.s64 	%rd9, %rd2, %rd65;
	neg.s32 	%r479, %r28;
$L__BB7_15:
	.pragma "nounroll";
	mul.wide.s32 	%rd66, %r471, 4;
	add.s64 	%rd67, %rd9, %rd66;
	ld.global.u32 	%r352, [%rd67];
	add.s32 	%r482, %r352, %r482;
	add.s32 	%r471, %r471, 256;
	add.s32 	%r479, %r479, 1;
	setp.ne.s32 	%p32, %r479, 0;
	@%p32 bra 	$L__BB7_15;
$L__BB7_16:
	setp.lt.s32 	%p33, %r4, 256;
	@%p33 bra 	$L__BB7_21;
	// begin inline asm
	mov.u32 %r416, %laneid;
	// end inline asm
	mov.b32 	%r419, 1;
	mov.b32 	%r440, 31;
	mov.b32 	%r441, -1;
	// begin inline asm
	shfl.sync.down.b32 %r417, %r482, %r419, %r440, %r441;
	// end inline asm
	setp.gt.s32 	%p49, %r416, 30;
	selp.b32 	%r442, 0, %r417, %p49;
	add.s32 	%r423, %r442, %r482;
	mov.b32 	%r424, 2;
	// begin inline asm
	shfl.sync.down.b32 %r422, %r423, %r424, %r440, %r441;
	// end inline asm
	setp.gt.s32 	%p50, %r416, 29;
	selp.b32 	%r443, 0, %r422, %p50;
	add.s32 	%r428, %r423, %r443;
	mov.b32 	%r429, 4;
	// begin inline asm
	shfl.sync.down.b32 %r427, %r428, %r429, %r440, %r441;
	// end inline asm
	setp.gt.s32 	%p51, %r416, 27;
	selp.b32 	%r444, 0, %r427, %p51;
	add.s32 	%r433, %r428, %r444;
	mov.b32 	%r434, 8;
	// begin inline asm
	shfl.sync.down.b32 %r432, %r433, %r434, %r440, %r441;
	// end inline asm
	setp.gt.s32 	%p52, %r416, 23;
	selp.b32 	%r445, 0, %r432, %p52;
	add.s32 	%r438, %r433, %r445;
	mov.b32 	%r439, 16;
	// begin inline asm
	shfl.sync.down.b32 %r437, %r438, %r439, %r440, %r441;
	// end inline asm
	setp.gt.s32 	%p53, %r416, 15;
	selp.b32 	%r446, 0, %r437, %p53;
	add.s32 	%r501, %r438, %r446;
	setp.ne.s32 	%p54, %r416, 0;
	@%p54 bra 	$L__BB7_19;
	shr.u32 	%r447, %r5, 3;
	and.b32  	%r448, %r447, 124;
	mov.u32 	%r449, _ZZN3cub18CUB_300001_SM_10006detail6reduce18DeviceReduceKernelINS2_10policy_hubIiyN4cuda3std3__44plusIiEEE10Policy1000EN6thrust24THRUST_300001_SM_1000_NS6detail15normal_iteratorINSD_10device_ptrIiEEEEyS9_iNS7_10__identityEEEvT0_PT3_T1_NS0_13GridEvenShareISN_EET2_T4_E12temp_storage;
	add.s32 	%r450, %r449, %r448;
	st.shared.u32 	[%r450+8], %r501;
$L__BB7_19:
	bar.sync 	0;
	setp.ne.s32 	%p55, %r5, 0;
	@%p55 bra 	$L__BB7_46;
	ld.shared.u32 	%r451, [_ZZN3cub18CUB_300001_SM_10006detail6reduce18DeviceReduceKernelINS2_10policy_hubIiyN4cuda3std3__44plusIiEEE10Policy1000EN6thrust24THRUST_300001_SM_1000_NS6detail15normal_iteratorINSD_10device_ptrIiEEEEyS9_iNS7_10__identityEEEvT0_PT3_T1_NS0_13GridEvenShareISN_EET2_T4_E12temp_storage+12];
	add.s32 	%r452, %r451, %r501;
	ld.shared.u32 	%r453, [_ZZN3cub18CUB_300001_SM_10006detail6reduce18DeviceReduceKernelINS2_10policy_hubIiyN4cuda3std3__44plusIiEEE10Policy1000EN6thrust24THRUST_300001_SM_1000_NS6detail15normal_iteratorINSD_10device_ptrIiEEEEyS9_iNS7_10__identityEEEvT0_PT3_T1_NS0_13GridEvenShareISN_EET2_T4_E12temp_storage+16];
	add.s32 	%r454, %r452, %r453;
	ld.shared.u32 	%r455, [_ZZN3cub18CUB_300001_SM_10006detail6reduce18DeviceReduceKernelINS2_10policy_hubIiyN4cuda3std3__44plusIiEEE10Policy1000EN6thrust24THRUST_300001_SM_1000_NS6detail15normal_iteratorINSD_10device_ptrIiEEEEyS9_iNS7_10__identityEEEvT0_PT3_T1_NS0_13GridEvenShareISN_EET2_T4_E12temp_storage+20];
	add.s32 	%r456, %r454, %r455;
	ld.shared.u32 	%r457, [_ZZN3cub18CUB_300001_SM_10006detail6reduce18DeviceReduceKernelINS2_10policy_hubIiyN4cuda3std3__44plusIiEEE10Policy1000EN6thrust24THRUST_300001_SM_1000_NS6detail15normal_iteratorINSD_10device_ptrIiEEEEyS9_iNS7_10__identityEEEvT0_PT3_T1_NS0_13GridEvenShareISN_EET2_T4_E12temp_storage+24];
	add.s32 	%r458, %r456, %r457;
	ld.shared.u32 	%r459, [_ZZN3cub18CUB_300001_SM_10006detail6reduce18DeviceReduceKernelINS2_10policy_hubIiyN4cuda3std3__44plusIiEEE10Policy1000EN6thrust24THRUST_300001_SM_1000_NS6detail15normal_iteratorINSD_10device_ptrIiEEEEyS9_iNS7_10__identityEEEvT0_PT3_T1_NS0_13GridEvenShareISN_EET2_T4_E12temp_storage+28];
	add.s32 	%r460, %r458, %r459;
	ld.shared.u32 	%r461, [_ZZN3cub18CUB_300001_SM_10006detail6reduce18DeviceReduceKernelINS2_10policy_hubIiyN4cuda3std3__44plusIiEEE10Policy1000EN6thrust24THRUST_300001_SM_1000_NS6detail15normal_iteratorINSD_10device_ptrIiEEEEyS9_iNS7_10__identityEEEvT0_PT3_T1_NS0_13GridEvenShareISN_EET2_T4_E12temp_storage+32];
	add.s32 	%r462, %r460, %r461;
	ld.shared.u32 	%r463, [_ZZN3cub18CUB_300001_SM_10006detail6reduce18DeviceReduceKernelINS2_10policy_hubIiyN4cuda3std3__44plusIiEEE10Policy1000EN6thrust24THRUST_300001_SM_1000_NS6detail15normal_iteratorINSD_10device_ptrIiEEEEyS9_iNS7_10__identityEEEvT0_PT3_T1_NS0_13GridEvenShareISN_EET2_T4_E12temp_storage+36];
	add.s32 	%r501, %r462, %r463;
	bra.uni 	$L__BB7_46;
$L__BB7_21:
	// begin inline asm
	mov.u32 %r353, %laneid;
	// end inline asm
	and.b32  	%r379, %r5, 992;
	add.s32 	%r380, %r379, 32;
	setp.gt.s32 	%p34, %r380, %r4;
	not.b32 	%r381, %r379;
	add.s32 	%r382, %r4, %r381;
	selp.b32 	%r377, %r382, 31, %p34;
	mov.b32 	%r356, 1;
	mov.b32 	%r378, -1;
	// begin inline asm
	shfl.sync.down.b32 %r354, %r482, %r356, %r377, %r378;
	// end inline asm
	setp.lt.s32 	%p35, %r353, %r377;
	selp.b32 	%r383, %r354, 0, %p35;
	add.s32 	%r360, %r383, %r482;
	mov.b32 	%r361, 2;
	// begin inline asm
	shfl.sync.down.b32 %r359, %r360, %r361, %r377, %r378;
	// end inline asm
	add.s32 	%r384, %r353, 2;
	setp.gt.s32 	%p36, %r384, %r377;
	selp.b32 	%r385, 0, %r359, %p36;
	add.s32 	%r365, %r360, %r385;
	mov.b32 	%r366, 4;
	// begin inline asm
	shfl.sync.down.b32 %r364, %r365, %r366, %r377, %r378;
	// end inline asm
	add.s32 	%r386, %r353, 4;
	setp.gt.s32 	%p37, %r386, %r377;
	selp.b32 	%r387, 0, %r364, %p37;
	add.s32 	%r370, %r365, %r387;
	mov.b32 	%r371, 8;
	// begin inline asm
	shfl.sync.down.b32 %r369, %r370, %r371, %r377, %r378;
	// end inline asm
	add.s32 	%r388, %r353, 8;
	setp.gt.s32 	%p38, %r388, %r377;
	selp.b32 	%r389, 0, %r369, %p38;
	add.s32 	%r375, %r370, %r389;
	mov.b32 	%r376, 16;
	// begin inline asm
	shfl.sync.down.b32 %r374, %r375, %r376, %r377, %r378;
	// end inline asm
	add.s32 	%r390, %r353, 16;
	setp.gt.s32 	%p39, %r390, %r377;
	selp.b32 	%r391, 0, %r374, %p39;
	add.s32 	%r501, %r375, %r391;
	setp.ne.s32 	%p40, %r353, 0;
	@%p40 bra 	$L__BB7_23;
	shr.u32 	%r392, %r5, 3;
	and.b32  	%r393, %r392, 124;
	mov.u32 	%r394, _ZZN3cub18CUB_300001_SM_10006detail6reduce18DeviceReduceKernelINS2_10policy_hubIiyN4cuda3std3__44plusIiEEE10Policy1000EN6thrust24THRUST_300001_SM_1000_NS6detail15normal_iteratorINSD_10device_ptrIiEEEEyS9_iNS7_10__identityEEEvT0_PT3_T1_NS0_13GridEvenShareISN_EET2_T4_E12temp_storage;
	add.s32 	%r395, %r394, %r393;
	st.shared.u32 	[%r395+8], %r501;
$L__BB7_23:
	bar.sync 	0;
	setp.ne.s32 	%p41, %r5, 0;
	@%p41 bra 	$L__BB7_46;
	setp.gt.s32 	%p42, %r4, 32;
	ld.shared.u32 	%r396, [_ZZN3cub18CUB_300001_SM_10006detail6reduce18DeviceReduceKernelINS2_10policy_hubIiyN4cuda3std3__44plusIiEEE10Policy1000EN6thrust24THRUST_300001_SM_1000_NS6detail15normal_iteratorINSD_10device_ptrIiEEEEyS9_iNS7_10__identityEEEvT0_PT3_T1_NS0_13GridEvenShareISN_EET2_T4_E12temp_storage+12];
	selp.b32 	%r397, %r396, 0, %p42;
	add.s32 	%r398, %r397, %r501;
	setp.gt.s32 	%p43, %r4, 64;
	ld.shared.u32 	%r399, [_ZZN3cub18CUB_300001_SM_10006detail6reduce18DeviceReduceKernelINS2_10policy_hubIiyN4cuda3std3__44plusIiEEE10Policy1000EN6thrust24THRUST_300001_SM_1000_NS6detail15normal_iteratorINSD_10device_ptrIiEEEEyS9_iNS7_10__identityEEEvT0_PT3_T1_NS0_13GridEvenShareISN_EET2_T4_E12temp_storage+16];
	selp.b32 	%r400, %r399, 0, %p43;
	add.s32 	%r401, %r398, %r400;
	setp.gt.s32 	%p44, %r4, 96;
	ld.shared.u32 	%r402, [_ZZN3cub18CUB_300001_SM_10006detail6reduce18DeviceReduceKernelINS2_10policy_hubIiyN4cuda3std3__44plusIiEEE10Policy1000EN6thrust24THRUST_300001_SM_1000_NS6detail15normal_iteratorINSD_10device_ptrIiEEEEyS9_iNS7_10__identityEEEvT0_PT3_T1_NS0_13GridEvenShareISN_EET2_T4_E12temp_storage+20];
	selp.b32 	%r403, %r402, 0, %p44;
	add.s32 	%r404, %r401, %r403;
	setp.gt.s32 	%p45, %r4, 128;
	ld.shared.u32 	%r405, [_ZZN3cub18CUB_300001_SM_10006detail6reduce18DeviceReduceKernelINS2_10policy_hubIiyN4cuda3std3__44plusIiEEE10Policy1000EN6thrust24THRUST_300001_SM_1000_NS6detail15normal_iteratorINSD_10device_ptrIiEEEEyS9_iNS7_10__identityEEEvT0_PT3_T1_NS0_13GridEvenShareISN_EET2_T4_E12temp_storage+24];
	selp.b32 	%r406, %r405, 0, %p45;
	add.s32 	%r407, %r404, %r406;
	setp.gt.s32 	%p46, %r4, 160;
	ld.shared.u32 	%r408, [_ZZN3cub18CUB_300001_SM_10006detail6reduce18DeviceReduceKernelINS2_10policy_hubIiyN4cuda3std3__44plusIiEEE10Policy1000EN6thrust24THRUST_300001_SM_1000_NS6detail15normal_iteratorINSD_10device_ptrIiEEEEyS9_iNS7_10__identityEEEvT0_PT3_T1_NS0_13GridEvenShareISN_EET2_T4_E12temp_storage+28];
	selp.b32 	%r409, %r408, 0, %p46;
	add.s32 	%r410, %r407, %r409;
	setp.gt.s32 	%p47, %r4, 192;
	ld.shared.u32 	%r411, [_ZZN3cub18CUB_300001_SM_10006detail6reduce18DeviceReduceKernelINS2_10policy_hubIiyN4cuda3std3__44plusIiEEE10Policy1000EN6thrust24THRUST_300001_SM_1000_NS6detail15normal_iteratorINSD_10device_ptrIiEEEEyS9_iNS7_10__identityEEEvT0_PT3_T1_NS0_13GridEvenShareISN_EET2_T4_E12temp_storage+32];
	selp.b32 	%r412, %r411, 0, %p47;
	add.s32 	%r413, %r410, %r412;
	setp.gt.s32 	%p48, %r4, 224;
	ld.shared.u32 	%r414, [_ZZN3cub18CUB_300001_SM_10006detail6reduce18DeviceReduceKernelINS2_10policy_hubIiyN4cuda3std3__44plusIiEEE10Policy1000EN6thrust24THRUST_300001_SM_1000_NS6detail15normal_iteratorINSD_10device_ptrIiEEEEyS9_iNS7_10__identityEEEvT0_PT3_T1_NS0_13GridEvenShareISN_EET2_T4_E12temp_storage+36];
	selp.b32 	%r415, %r414, 0, %p48;
	add.s32 	%r501, %r413, %r415;
	bra.uni 	$L__BB7_46;
$L__BB7_25:
	cvt.u32.u64 	%r90, %rd4;
	mov.u32 	%r46, %tid.x;
	add.s32 	%r91, %r46, %r90;
	mul.wide.u32 	%rd26, %r91, 4;
	add.s64 	%rd27, %rd2, %rd26;
	ld.global.u32 	%r92, [%rd27];
	ld.global.u32 	%r93, [%rd27+1024];
	ld.global.u32 	%r94, [%rd27+2048];
	ld.global.u32 	%r95, [%rd27+3072];
	ld.global.u32 	%r96, [%rd27+4096];
	ld.global.u32 	%r97, [%rd27+5120];
	ld.global.u32 	%r98, [%rd27+6144];
	ld.global.u32 	%r99, [%rd27+7168];
	ld.global.u32 	%r100, [%rd27+8192];
	ld.global.u32 	%r101, [%rd27+9216];
	ld.global.u32 	%r102, [%rd27+10240];
	ld.global.u32 	%r103, [%rd27+11264];
	ld.global.u32 	%r104, [%rd27+12288];
	ld.global.u32 	%r105, [%rd27+13312];
	ld.global.u32 	%r106, [%rd27+14336];
	ld.global.u32 	%r107, [%rd27+15360];
	add.s32 	%r108, %r93, %r92;
	add.s32 	%r109, %r94, %r108;
	add.s32 	%r110, %r95, %r109;
	add.s32 	%r111, %r96, %r110;
	add.s32 	%r112, %r97, %r111;
	add.s32 	%r113, %r98, %r112;
	add.s32 	%r114, %r99, %r113;
	add.s32 	%r115, %r100, %r114;
	add.s32 	%r116, %r101, %r115;
	add.s32 	%r117, %r102, %r116;
	add.s32 	%r118, %r103, %r117;
	add.s32 	%r119, %r104, %r118;
	add.s32 	%r120, %r105, %r119;
	add.s32 	%r121, %r106, %r120;
	add.s32 	%r500, %r107, %r121;
	setp.lt.u64 	%p2, %rd5, %rd3;
	@%p2 bra 	$L__BB7_42;
	cvt.u32.u64 	%r123, %rd3;
	cvt.u64.u32 	%rd28, %r46;
	add.s64 	%rd74, %rd4, %rd3;
	cvt.u32.u64 	%r48, %rd1;
	not.b32 	%r125, %r46;
	add.s32 	%r126, %r125, %r48;
	sub.s32 	%r127, %r126, %r123;
	sub.s32 	%r483, %r127, %r90;
	add.s64 	%rd29, %rd74, %rd28;
	shl.b64 	%rd30, %rd29, 2;
	add.s64 	%rd31, %rd30, %rd2;
	add.s64 	%rd73, %rd31, 8192;
	mov.b32 	%r484, 0;
	shl.b32 	%r128, %r1, 12;
	mov.u64 	%rd75, %rd4;
$L__BB7_27:
	cvt.s64.s32 	%rd15, %r128;
	add.s64 	%rd75, %rd75, %rd15;
	add.s64 	%rd32, %rd1, -4096;
	setp.gt.u64 	%p3, %rd75, %rd32;
	@%p3 bra 	$L__BB7_29;
	shl.b32 	%r129, %r1, 12;
	cvt.s64.s32 	%rd33, %r129;
	cvt.u64.u32 	%rd34, %r46;
	add.s64 	%rd35, %rd75, %rd34;
	shl.b64 	%rd36, %rd35, 2;
	add.s64 	%rd37, %rd2, %rd36;
	ld.global.u32 	%r130, [%rd37];
	ld.global.u32 	%r131, [%rd37+1024];
	ld.global.u32 	%r132, [%rd37+2048];
	ld.global.u32 	%r133, [%rd37+3072];
	ld.global.u32 	%r134, [%rd37+4096];
	ld.global.u32 	%r135, [%rd37+5120];
	ld.global.u32 	%r136, [%rd37+6144];
	ld.global.u32 	%r137, [%rd37+7168];
	ld.global.u32 	%r138, [%rd37+8192];
	ld.global.u32 	%r139, [%rd37+9216];
	ld.global.u32 	%r140, [%rd37+10240];
	ld.global.u32 	%r141, [%rd37+11264];
	ld.global.u32 	%r142, [%rd37+12288];
	ld.global.u32 	%r143, [%rd37+13312];
	ld.global.u32 	%r144, [%rd37+14336];
	ld.global.u32 	%r145, [%rd37+15360];
	add.s32 	%r146, %r130, %r500;
	add.s32 	%r147, %r131, %r146;
	add.s32 	%r148, %r132, %r147;
	add.s32 	%r149, %r133, %r148;
	add.s32 	%r150, %r134, %r149;
	add.s32 	%r151, %r135, %r150;
	add.s32 	%r152, %r136, %r151;
	add.s32 	%r153, %r137, %r152;
	add.s32 	%r154, %r138, %r153;
	add.s32 	%r155, %r139, %r154;
	add.s32 	%r156, %r140, %r155;
	add.s32 	%r157, %r141, %r156;
	add.s32 	%r158, %r142, %r157;
	add.s32 	%r159, %r143, %r158;
	add.s32 	%r160, %r144, %r159;
	add.s32 	%r500, %r145, %r160;
	sub.s64 	%rd38, %rd1, %rd75;
	setp.lt.u64 	%p4, %rd38, %rd33;
	add.s32 	%r484, %r484, 1;
	add.s64 	%rd74, %rd74, %rd33;
	sub.s32 	%r483, %r483, %r129;
	mul.wide.s32 	%rd39, %r129, 4;
	add.s64 	%rd73, %rd73, %rd39;
	@%p4 bra 	$L__BB7_42;
	bra.uni 	$L__BB7_27;
$L__BB7_29:
	setp.le.u64 	%p5, %rd1, %rd75;
	cvt.u32.u64 	%r161, %rd75;
	cvt.u32.u64 	%r162, %rd1;
	sub.s32 	%r163, %r162, %r161;
	setp.ge.s32 	%p6, %r46, %r163;
	or.pred  	%p7, %p5, %p6;
	@%p7 bra 	$L__BB7_42;
	cvt.u32.u64 	%r166, %rd15;
	cvt.u32.u64 	%r167, %rd4;
	not.b32 	%r168, %r46;
	add.s32 	%r169, %r168, %r48;
	add.s32 	%r170, %r166, %r167;
	sub.s32 	%r171, %r169, %r170;
	mul.lo.s32 	%r172, %r1, %r484;
	shl.b32 	%r173, %r172, 12;
	sub.s32 	%r174, %r171, %r173;
	shr.u32 	%r175, %r174, 8;
	add.s32 	%r56, %r175, 1;
	and.b32  	%r57, %r56, 15;
	setp.lt.u32 	%p8, %r174, 3840;
	mov.u32 	%r490, %r46;
	@%p8 bra 	$L__BB7_33;
	shr.u32 	%r176, %r483, 8;
	add.s32 	%r177, %r176, 1;
	and.b32  	%r178, %r177, 33554416;
	neg.s32 	%r486, %r178;
	mov.u32 	%r490, %r46;
$L__BB7_32:
	.pragma "nounroll";
	ld.global.u32 	%r179, [%rd73+-8192];
	add.s32 	%r180, %r179, %r500;
	ld.global.u32 	%r181, [%rd73+-7168];
	add.s32 	%r182, %r181, %r180;
	ld.global.u32 	%r183, [%rd73+-6144];
	add.s32 	%r184, %r183, %r182;
	ld.global.u32 	%r185, [%rd73+-5120];
	add.s32 	%r186, %r185, %r184;
	ld.global.u32 	%r187, [%rd73+-4096];
	add.s32 	%r188, %r187, %r186;
	ld.global.u32 	%r189, [%rd73+-3072];
	add.s32 	%r190, %r189, %r188;
	ld.global.u32 	%r191, [%rd73+-2048];
	add.s32 	%r192, %r191, %r190;
	ld.global.u32 	%r193, [%rd73+-1024];
	add.s32 	%r194, %r193, %r192;
	ld.global.u32 	%r195, [%rd73];
	add.s32 	%r196, %r195, %r194;
	ld.global.u32 	%r197, [%rd73+1024];
	add.s32 	%r198, %r197, %r196;
	ld.global.u32 	%r199, [%rd73+2048];
	add.s32 	%r200, %r199, %r198;
	ld.global.u32 	%r201, [%rd73+3072];
	add.s32 	%r202, %r201, %r200;
	ld.global.u32 	%r203, [%rd73+4096];
	add.s32 	%r204, %r203, %r202;
	ld.global.u32 	%r205, [%rd73+5120];
	add.s32 	%r206, %r205, %r204;
	ld.global.u32 	%r207, [%rd73+6144];
	add.s32 	%r208, %r207, %r206;
	ld.global.u32 	%r209, [%rd73+7168];
	add.s32 	%r500, %r209, %r208;
	add.s32 	%r490, %r490, 4096;
	add.s32 	%r486, %r486, 16;
	add.s64 	%rd73, %rd73, 16384;
	setp.ne.s32 	%p9, %r486, 0;
	@%p9 bra 	$L__BB7_32;
$L__BB7_33:
	setp.eq.s32 	%p10, %r57, 0;
	@%p10 bra 	$L__BB7_42;
	and.b32  	%r68, %r56, 7;
	setp.lt.u32 	%p11, %r57, 8;
	@%p11 bra 	$L__BB7_36;
	cvt.u64.u32 	%rd40, %r490;
	add.s64 	%rd41, %rd75, %rd40;
	shl.b64 	%rd42, %rd41, 2;
	add.s64 	%rd43, %rd2, %rd42;
	ld.global.u32 	%r211, [%rd43];
	add.s32 	%r212, %r211, %r500;
	ld.global.u32 	%r213, [%rd43+1024];
	add.s32 	%r214, %r213, %r212;
	ld.global.u32 	%r215, [%rd43+2048];
	add.s32 	%r216, %r215, %r214;
	ld.global.u32 	%r217, [%rd43+3072];
	add.s32 	%r218, %r217, %r216;
	ld.global.u32 	%r219, [%rd43+4096];
	add.s32 	%r220, %r219, %r218;
	ld.global.u32 	%r221, [%rd43+5120];
	add.s32 	%r222, %r221, %r220;
	ld.global.u32 	%r223, [%rd43+6144];
	add.s32 	%r224, %r223, %r222;
	ld.global.u32 	%r225, [%rd43+7168];
	add.s32 	%r500, %r225, %r224;
	add.s32 	%r490, %r490, 2048;
$L__BB7_36:
	setp.eq.s32 	%p12, %r68, 0;
	@%p12 bra 	$L__BB7_42;
	setp.lt.u32 	%p13, %r68, 4;
	@%p13 bra 	$L__BB7_39;
	cvt.u64.u32 	%rd44, %r490;
	add.s64 	%rd45, %rd75, %rd44;
	shl.b64 	%rd46, %rd45, 2;
	add.s64 	%rd47, %rd2, %rd46;
	ld.global.u32 	%r227, [%rd47];
	add.s32 	%r228, %r227, %r500;
	ld.global.u32 	%r229, [%rd47+1024];
	add.s32 	%r230, %r229, %r228;
	ld.global.u32 	%r231, [%rd47+2048];
	add.s32 	%r232, %r231, %r230;
	ld.global.u32 	%r233, [%rd47+3072];
	add.s32 	%r500, %r233, %r232;
	add.s32 	%r490, %r490, 1024;
$L__BB7_39:
	and.b32  	%r234, %r56, 3;
	setp.eq.s32 	%p14, %r234, 0;
	@%p14 bra 	$L__BB7_42;
	cvt.u64.u32 	%rd48, %r490;
	add.s64 	%rd49, %rd48, %rd74;
	shl.b64 	%rd50, %rd49, 2;
	add.s64 	%rd77, %rd2, %rd50;
	cvt.u16.u32 	%rs1, %r483;
	shr.u16 	%rs2, %rs1, 8;
	add.s16 	%rs3, %rs2, 1;
	cvt.u32.u16 	%r235, %rs3;
	and.b32  	%r236, %r235, 3;
	neg.s32 	%r498, %r236;
$L__BB7_41:
	.pragma "nounroll";
	ld.global.u32 	%r237, [%rd77];
	add.s32 	%r500, %r237, %r500;
	add.s64 	%rd77, %rd77, 1024;
	add.s32 	%r498, %r498, 1;
	setp.ne.s32 	%p15, %r498, 0;
	@%p15 bra 	$L__BB7_41;
$L__BB7_42:
	// begin inline asm
	mov.u32 %r238, %laneid;
	// end inline asm
	mov.b32 	%r241, 1;
	mov.b32 	%r262, 31;
	mov.b32 	%r263, -1;
	// begin inline asm
	shfl.sync.down.b32 %r239, %r500, %r241, %r262, %r263;
	// end inline asm
	setp.gt.s32 	%p16, %r238, 30;
	selp.b32 	%r264, 0, %r239, %p16;
	add.s32 	%r245, %r264, %r500;
	mov.b32 	%r246, 2;
	// begin inline asm
	shfl.sync.down.b32 %r244, %r245, %r246, %r262, %r263;
	// end inline asm
	setp.gt.s32 	%p17, %r238, 29;
	selp.b32 	%r265, 0, %r244, %p17;
	add.s32 	%r250, %r245, %r265;
	mov.b32 	%r251, 4;
	// begin inline asm
	shfl.sync.down.b32 %r249, %r250, %r251, %r262, %r263;
	// end inline asm
	setp.gt.s32 	%p18, %r238, 27;
	selp.b32 	%r266, 0, %r249, %p18;
	add.s32 	%r255, %r250, %r266;
	mov.b32 	%r256, 8;
	// begin inline asm
	shfl.sync.down.b32 %r254, %r255, %r256, %r262, %r263;
	// end inline asm
	setp.gt.s32 	%p19, %r238, 23;
	selp.b32 	%r267, 0, %r254, %p19;
	add.s32 	%r260, %r255, %r267;
	mov.b32 	%r261, 16;
	// begin inline asm
	shfl.sync.down.b32 %r259, %r260, %r261, %r262, %r263;
	// end inline asm
	setp.gt.s32 	%p20, %r238, 15;
	selp.b32 	%r268, 0, %r259, %p20;
	add.s32 	%r501, %r260, %r268;
	setp.ne.s32 	%p21, %r238, 0;
	@%p21 bra 	$L__BB7_44;
	shr.u32 	%r269, %r46, 3;
	and.b32  	%r270, %r269, 124;
	mov.u32 	%r271, _ZZN3cub18CUB_300001_SM_10006detail6reduce18DeviceReduceKernelINS2_10policy_hubIiyN4cuda3std3__44plusIiEEE10Policy1000EN6thrust24THRUST_300001_SM_1000_NS6detail15normal_iteratorINSD_10device_ptrIiEEEEyS9_iNS7_10__identityEEEvT0_PT3_T1_NS0_13GridEvenShareISN_EET2_T4_E12temp_storage;
	add.s32 	%r272, %r271, %r270;
	st.shared.u32 	[%r272+8], %r501;
$L__BB7_44:
	bar.sync 	0;
	setp.ne.s32 	%p22, %r46, 0;
	@%p22 bra 	$L__BB7_46;
	ld.shared.u32 	%r273, [_ZZN3cub18CUB_300001_SM_10006detail6reduce18DeviceReduceKernelINS2_10policy_hubIiyN4cuda3std3__44plusIiEEE10Policy1000EN6thrust24THRUST_300001_SM_1000_NS6detail15normal_iteratorINSD_10device_ptrIiEEEEyS9_iNS7_10__identityEEEvT0_PT3_T1_NS0_13GridEvenShareISN_EET2_T4_E12temp_storage+12];
	add.s32 	%r274, %r273, %r501;
	ld.shared.u32 	%r275, [_ZZN3cub18CUB_300001_SM_10006detail6reduce18DeviceReduceKernelINS2_10policy_hubIiyN4cuda3std3__44plusIiEEE10Policy1000EN6thrust24THRUST_300001_SM_1000_NS6detail15normal_iteratorINSD_10device_ptrIiEEEEyS9_iNS7_10__identityEEEvT0_PT3_T1_NS0_13GridEvenShareISN_EET2_T4_E12temp_storage+16];
	add.s32 	%r276, %r274, %r275;
	ld.shared.u32 	%r277, [_ZZN3cub18CUB_300001_SM_10006detail6reduce18DeviceReduceKernelINS2_10policy_hubIiyN4cuda3std3__44plusIiEEE10Policy1000EN6thrust24THRUST_300001_SM_1000_NS6detail15normal_iteratorINSD_10device_ptrIiEEEEyS9_iNS7_10__identityEEEvT0_PT3_T1_NS0_13GridEvenShareISN_EET2_T4_E12temp_storage+20];
	add.s32 	%r278, %r276, %r277;
	ld.shared.u32 	%r279, [_ZZN3cub18CUB_300001_SM_10006detail6reduce18DeviceReduceKernelINS2_10policy_hubIiyN4cuda3std3__44plusIiEEE10Policy1000EN6thrust24THRUST_300001_SM_1000_NS6detail15normal_iteratorINSD_10device_ptrIiEEEEyS9_iNS7_10__identityEEEvT0_PT3_T1_NS0_13GridEvenShareISN_EET2_T4_E12temp_storage+24];
	add.s32 	%r280, %r278, %r279;
	ld.shared.u32 	%r281, [_ZZN3cub18CUB_300001_SM_10006detail6reduce18DeviceReduceKernelINS2_10policy_hubIiyN4cuda3std3__44plusIiEEE10Policy1000EN6thrust24THRUST_300001_SM_1000_NS6detail15normal_iteratorINSD_10device_ptrIiEEEEyS9_iNS7_10__identityEEEvT0_PT3_T1_NS0_13GridEvenShareISN_EET2_T4_E12temp_storage+28];
	add.s32 	%r282, %r280, %r281;
	ld.shared.u32 	%r283, [_ZZN3cub18CUB_300001_SM_10006detail6reduce18DeviceReduceKernelINS2_10policy_hubIiyN4cuda3std3__44plusIiEEE10Policy1000EN6thrust24THRUST_300001_SM_1000_NS6detail15normal_iteratorINSD_10device_ptrIiEEEEyS9_iNS7_10__identityEEEvT0_PT3_T1_NS0_13GridEvenShareISN_EET2_T4_E12temp_storage+32];
	add.s32 	%r284, %r282, %r283;
	ld.shared.u32 	%r285, [_ZZN3cub18CUB_300001_SM_10006detail6reduce18DeviceReduceKernelINS2_10policy_hubIiyN4cuda3std3__44plusIiEEE10Policy1000EN6thrust24THRUST_300001_SM_1000_NS6detail15normal_iteratorINSD_10device_ptrIiEEEEyS9_iNS7_10__identityEEEvT0_PT3_T1_NS0_13GridEvenShareISN_EET2_T4_E12temp_storage+36];
	add.s32 	%r501, %r284, %r285;
$L__BB7_46:
	mov.u32 	%r464, %tid.x;
	setp.ne.s32 	%p56, %r464, 0;
	@%p56 bra 	$L__BB7_48;
	ld.param.u64 	%rd71, [_ZN3cub18CUB_300001_SM_10006detail6reduce18DeviceReduceKernelINS2_10policy_hubIiyN4cuda3std3__44plusIiEEE10Policy1000EN6thrust24THRUST_300001_SM_1000_NS6detail15normal_iteratorINSD_10device_ptrIiEEEEyS9_iNS7_10__identityEEEvT0_PT3_T1_NS0_13GridEvenShareISN_EET2_T4__param_1];
	cvta.to.global.u64 	%rd68, %rd71;
	mul.wide.u32 	%rd69, %r2, 4;
	add.s64 	%rd70, %rd68, %rd69;
	st.global.u32 	[%rd70], %r501;
$L__BB7_48:
	ret;

}
	// .globl	_ZN3cub18CUB_300001_SM_10006detail6reduce28DeviceReduceSingleTileKernelINS2_10policy_hubIiyN4cuda3std3__44plusIiEEE10Policy1000EPiSC_iS9_iiNS7_10__identityEEEvT0_T1_T2_T3_T4_T6_
.visible .entry _ZN3cub18CUB_300001_SM_10006detail6reduce28DeviceReduceSingleTileKernelINS2_10policy_hubIiyN4cuda3std3__44plusIiEEE10Policy1000EPiSC_iS9_iiNS7_10__identityEEEvT0_T1_T2_T3_T4_T6_(
	.param .u64 .ptr .align 1 _ZN3cub18CUB_300001_SM_10006detail6reduce28DeviceReduceSingleTileKernelINS2_10policy_hubIiyN4cuda3std3__44plusIiEEE10Policy1000EPiSC_iS9_iiNS7_10__identityEEEvT0_T1_T2_T3_T4_T6__param_0,
	.param .u64 .ptr .align 1 _ZN3cub18CUB_300001_SM_10006detail6reduce28DeviceReduceSingleTileKernelINS2_10policy_hubIiyN4cuda3std3__44plusIiEEE10Policy1000EPiSC_iS9_iiNS7_10__identityEEEvT0_T1_T2_T3_T4_T6__param_1,
	.param .u32 _ZN3cub18CUB_300001_SM_10006detail6reduce28DeviceReduceSingleTileKernelINS2_10policy_hubIiyN4cuda3std3__44plusIiEEE10Policy1000EPiSC_iS9_iiNS7_10__identityEEEvT0_T1_T2_T3_T4_T6__param_2,
	.param .align 1 .b8 _ZN3cub18CUB_300001_SM_10006detail6reduce28DeviceReduceSingleTileKernelINS2_10policy_hubIiyN4cuda3std3__44plusIiEEE10Policy1000EPiSC_iS9_iiNS7_10__identityEEEvT0_T1_T2_T3_T4_T6__param_3[1],
	.param .u32 _ZN3cub18CUB_300001_SM_10006detail6reduce28DeviceReduceSingleTileKernelINS2_10policy_hubIiyN4cuda3std3__44plusIiEEE10Policy1000EPiSC_iS9_iiNS7_10__identityEEEvT0_T1_T2_T3_T4_T6__param_4,
	.param .align 1 .b8 _ZN3cub18CUB_300001_SM_10006detail6reduce28DeviceReduceSingleTileKernelINS2_10policy_hubIiyN4cuda3std3__44plusIiEEE10Policy1000EPiSC_iS9_iiNS7_10__identityEEEvT0_T1_T2_T3_T4_T6__param_5[1]
)
.maxntid 256
.minnctapersm 1
{
	.reg .pred 	%p<97>;
	.reg .b32 	%r<687>;
	.reg .b64 	%rd<125>;
	// demoted variable
	.shared .align 4 .b8 _ZZN3cub18CUB_300001_SM_10006detail6reduce28DeviceReduceSingleTileKernelINS2_10policy_hubIiyN4cuda3std3__44plusIiEEE10Policy1000EPiSC_iS9_iiNS7_10__identityEEEvT0_T1_T2_T3_T4_T6_E12temp_storage[44];
	ld.param.u64 	%rd16, [_ZN3cub18CUB_300001_SM_10006detail6reduce28DeviceReduceSingleTileKernelINS2_10policy_hubIiyN4cuda3std3__44plusIiEEE10Policy1000EPiSC_iS9_iiNS7_10__identityEEEvT0_T1_T2_T3_T4_T6__param_0];
	ld.param.u64 	%rd17, [_ZN3cub18CUB_300001_SM_10006detail6reduce28DeviceReduceSingleTileKernelINS2_10policy_hubIiyN4cuda3std3__44plusIiEEE10Policy1000EPiSC_iS9_iiNS7_10__identityEEEvT0_T1_T2_T3_T4_T6__param_1];
	ld.param.u32 	%r120, [_ZN3cub18CUB_300001_SM_10006detail6reduce28DeviceReduceSingleTileKernelINS2_10policy_hubIiyN4cuda3std3__44plusIiEEE10Policy1000EPiSC_iS9_iiNS7_10__identityEEEvT0_T1_T2_T3_T4_T6__param_2];
	ld.param.u32 	%r121, [_ZN3cub18CUB_300001_SM_10006detail6reduce28DeviceReduceSingleTileKernelINS2_10policy_hubIiyN4cuda3std3__44plusIiEEE10Policy1000EPiSC_iS9_iiNS7_10__identityEEEvT0_T1_T2_T3_T4_T6__param_4];
	cvta.to.global.u64 	%rd1, %rd17;
	setp.ne.s32 	%p1, %r120, 0;
	@%p1 bra 	$L__BB8_3;
	mov.u32 	%r633, %tid.x;
	setp.ne.s32 	%p96, %r633, 0;
	@%p96 bra 	$L__BB8_74;
	st.global.u32 	[%rd1], %r121;
	bra.uni 	$L__BB8_74;
$L__BB8_3:
	and.b64  	%rd18, %rd16, 15;
	setp.ne.s64 	%p2, %rd18, 0;
	@%p2 bra 	$L__BB8_38;
	setp.gt.s32 	%p49, %r120, 4095;
	@%p49 bra 	$L__BB8_22;
	mov.u32 	%r1, %tid.x;
	setp.ge.s32 	%p66, %r1, %r120;
	mov.b32 	%r644, 0;
	mov.u32 	%r639, %r1;
	@%p66 bra 	$L__BB8_7;
	mul.wide.u32 	%rd113, %r1, 4;
	add.s64 	%rd112, %rd16, %rd113;
	// begin inline asm
	ld.global.nc.u32 %r644, [%rd112];
	// end inline asm
	add.s32 	%r639, %r1, 256;
$L__BB8_7:
	setp.ge.s32 	%p67, %r639, %r120;
	@%p67 bra 	$L__BB8_13;
	not.b32 	%r507, %r639;
	add.s32 	%r6, %r120, %r507;
	and.b32  	%r508, %r6, 768;
	setp.eq.s32 	%p68, %r508, 768;
	@%p68 bra 	$L__BB8_11;
	mul.wide.u32 	%rd114, %r639, 4;
	add.s64 	%rd121, %rd16, %rd114;
	shr.u32 	%r509, %r6, 8;
	add.s32 	%r510, %r509, 1;
	and.b32  	%r511, %r510, 3;
	neg.s32 	%r636, %r511;
$L__BB8_10:
	.pragma "nounroll";
	// begin inline asm
	ld.global.nc.u32 %r512, [%rd121];
	// end inline asm
	add.s32 	%r644, %r512, %r644;
	add.s32 	%r639, %r639, 256;
	add.s64 	%rd121, %rd121, 1024;
	add.s32 	%r636, %r636, 1;
	setp.ne.s32 	%p69, %r636, 0;
	@%p69 bra 	$L__BB8_10;
$L__BB8_11:
	setp.lt.u32 	%p70, %r6, 768;
	@%p70 bra 	$L__BB8_13;
$L__BB8_12:
	mul.wide.s32 	%rd120, %r639, 4;
	add.s64 	%rd116, %rd16, %rd120;
	// begin inline asm
	ld.global.nc.u32 %r513, [%rd116];
	// end inline asm
	add.s32 	%r517, %r513, %r644;
	add.s64 	%rd117, %rd116, 1024;
	// begin inline asm
	ld.global.nc.u32 %r514, [%rd117];
	// end inline asm
	add.s32 	%r518, %r514, %r517;
	add.s64 	%rd118, %rd116, 2048;
	// begin inline asm
	ld.global.nc.u32 %r515, [%rd118];
	// end inline asm
	add.s32 	%r519, %r515, %r518;
	add.s64 	%rd119, %rd116, 3072;
	// begin inline asm
	ld.global.nc.u32 %r516, [%rd119];
	// end inline asm
	add.s32 	%r644, %r516, %r519;
	add.s32 	%r639, %r639, 1024;
	setp.lt.s32 	%p71, %r639, %r120;
	@%p71 bra 	$L__BB8_12;
$L__BB8_13:
	setp.lt.s32 	%p72, %r120, 256;
	@%p72 bra 	$L__BB8_18;
	// begin inline asm
	mov.u32 %r583, %laneid;
	// end inline asm
	mov.b32 	%r586, 1;
	mov.b32 	%r607, 31;
	mov.b32 	%r608, -1;
	// begin inline asm
	shfl.sync.down.b32 %r584, %r644, %r586, %r607, %r608;
	// end inline asm
	setp.gt.s32 	%p88, %r583, 30;
	selp.b32 	%r609, 0, %r584, %p88;
	add.s32 	%r590, %r609, %r644;
	mov.b32 	%r591, 2;
	// begin inline asm
	shfl.sync.down.b32 %r589, %r590, %r591, %r607, %r608;
	// end inline asm
	setp.gt.s32 	%p89, %r583, 29;
	selp.b32 	%r610, 0, %r589, %p89;
	add.s32 	%r595, %r590, %r610;
	mov.b32 	%r596, 4;
	// begin inline asm
	shfl.sync.down.b32 %r594, %r595, %r596, %r607, %r608;
	// end inline asm
	setp.gt.s32 	%p90, %r583, 27;
	selp.b32 	%r611, 0, %r594, %p90;
	add.s32 	%r600, %r595, %r611;
	mov.b32 	%r601, 8;
	// begin inline asm
	shfl.sync.down.b32 %r599, %r600, %r601, %r607, %r608;
	// end inline asm
	setp.gt.s32 	%p91, %r583, 23;
	selp.b32 	%r612, 0, %r599, %p91;
	add.s32 	%r605, %r600, %r612;
	mov.b32 	%r606, 16;
	// begin inline asm
	shfl.sync.down.b32 %r604, %r605, %r606, %r607, %r608;
	// end inline asm
	setp.gt.s32 	%p92, %r583, 15;
	selp.b32 	%r613, 0, %r604, %p92;
	add.s32 	%r686, %r605, %r613;
	setp.ne.s32 	%p93, %r583, 0;
	@%p93 bra 	$L__BB8_16;
	shr.u32 	%r614, %r1, 3;
	and.b32  	%r615, %r614, 124;
	mov.u32 	%r616, _ZZN3cub18CUB_300001_SM_10006detail6reduce28DeviceReduceSingleTileKernelINS2_10policy_hubIiyN4cuda3std3__44plusIiEEE10Policy1000EPiSC_iS9_iiNS7_10__identityEEEvT0_T1_T2_T3_T4_T6_E12temp_storage;
	add.s32 	%r617, %r616, %r615;
	st.shared.u32 	[%r617+8], %r686;
$L__BB8_16:
	bar.sync 	0;
	setp.ne.s32 	%p94, %r1, 0;
	@%p94 bra 	$L__BB8_72;
	ld.shared.u32 	%r618, [_ZZN3cub18CUB_300001_SM_10006detail6reduce28DeviceReduceSingleTileKernelINS2_10policy_hubIiyN4cuda3std3__44plusIiEEE10Policy1000EPiSC_iS9_iiNS7_10__identityEEEvT0_T1_T2_T3_T4_T6_E12temp_storage+12];
	add.s32 	%r619, %r618, %r686;
	ld.shared.u32 	%r620, [_ZZN3cub18CUB_300001_SM_10006detail6reduce28DeviceReduceSingleTileKernelINS2_10policy_hubIiyN4cuda3std3__44plusIiEEE10Policy1000EPiSC_iS9_iiNS7_10__identityEEEvT0_T1_T2_T3_T4_T6_E12temp_storage+16];
	add.s32 	%r621, %r619, %r620;
	ld.shared.u32 	%r622, [_ZZN3cub18CUB_300001_SM_10006detail6reduce28DeviceReduceSingleTileKernelINS2_10policy_hubIiyN4cuda3std3__44plusIiEEE10Policy1000EPiSC_iS9_iiNS7_10__identityEEEvT0_T1_T2_T3_T4_T6_E12temp_storage+20];
	add.s32 	%r623, %r621, %r622;
	ld.shared.u32 	%r624, [_ZZN3cub18CUB_300001_SM_10006detail6reduce28DeviceReduceSingleTileKernelINS2_10policy_hubIiyN4cuda3std3__44plusIiEEE10Policy1000EPiSC_iS9_iiNS7_10__identityEEEvT0_T1_T2_T3_T4_T6_E12temp_storage+24];
	add.s32 	%r625, %r623, %r624;
	ld.shared.u32 	%r626, [_ZZN3cub18CUB_300001_SM_10006detail6reduce28DeviceReduceSingleTileKernelINS2_10policy_hubIiyN4cuda3std3__44plusIiEEE10Policy1000EPiSC_iS9_iiNS7_10__identityEEEvT0_T1_T2_T3_T4_T6_E12temp_storage+28];
	add.s32 	%r627, %r625, %r626;
	ld.shared.u32 	%r628, [_ZZN3cub18CUB_300001_SM_10006detail6reduce28DeviceReduceSingleTileKernelINS2_10policy_hubIiyN4cuda3std3__44plusIiEEE10Policy1000EPiSC_iS9_iiNS7_10__identityEEEvT0_T1_T2_T3_T4_T6_E12temp_storage+32];
	add.s32 	%r629, %r627, %r628;
	ld.shared.u32 	%r630, [_ZZN3cub18CUB_300001_SM_10006detail6reduce28DeviceReduceSingleTileKernelINS2_10policy_hubIiyN4cuda3std3__44plusIiEEE10Policy1000EPiSC_iS9_iiNS7_10__identityEEEvT0_T1_T2_T3_T4_T6_E12temp_storage+36];
	add.s32 	%r686, %r629, %r630;
	bra.uni 	$L__BB8_72;
$L__BB8_18:
	// begin inline asm
	mov.u32 %r520, %laneid;
	// end inline asm
	and.b32  	%r546, %r1, 992;
	add.s32 	%r547, %r546, 32;
	setp.gt.s32 	%p73, %r547, %r120;
	not.b32 	%r548, %r546;
	add.s32 	%r549, %r120, %r548;
	selp.b32 	%r544, %r549, 31, %p73;
	mov.b32 	%r523, 1;
	mov.b32 	%r545, -1;
	// begin inline asm
	shfl.sync.down.b32 %r521, %r644, %r523, %r544, %r545;
	// end inline asm
	setp.lt.s32 	%p74, %r520, %r544;
	selp.b32 	%r550, %r521, 0, %p74;
	add.s32 	%r527, %r550, %r644;
	mov.b32 	%r528, 2;
	// begin inline asm
	shfl.sync.down.b32 %r526, %r527, %r528, %r544, %r545;
	// end inline asm
	add.s32 	%r551, %r520, 2;
	setp.gt.s32 	%p75, %r551, %r544;
	selp.b32 	%r552, 0, %r526, %p75;
	add.s32 	%r532, %r527, %r552;
	mov.b32 	%r533, 4;
	// begin inline asm
	shfl.sync.down.b32 %r531, %r532, %r533, %r544, %r545;
	// end inline asm
	add.s32 	%r553, %r520, 4;
	setp.gt.s32 	%p76, %r553, %r544;
	selp.b32 	%r554, 0, %r531, %p76;
	add.s32 	%r537, %r532, %r554;
	mov.b32 	%r538, 8;
	// begin inline asm
	shfl.sync.down.b32 %r536, %r537, %r538, %r544, %r545;
	// end inline asm
	add.s32 	%r555, %r520, 8;
	setp.gt.s32 	%p77, %r555, %r544;
	selp.b32 	%r556, 0, %r536, %p77;
	add.s32 	%r542, %r537, %r556;
	mov.b32 	%r543, 16;
	// begin inline asm
	shfl.sync.down.b32 %r541, %r542, %r543, %r544, %r545;
	// end inline asm
	add.s32 	%r557, %r520, 16;
	setp.gt.s32 	%p78, %r557, %r544;
	selp.b32 	%r558, 0, %r541, %p78;
	add.s32 	%r686, %r542, %r558;
	setp.ne.s32 	%p79, %r520, 0;
	@%p79 bra 	$L__BB8_20;
	shr.u32 	%r559, %r1, 3;
	and.b32  	%r560, %r559, 124;
	mov.u32 	%r561, _ZZN3cub18CUB_300001_SM_10006detail6reduce28DeviceReduceSingleTileKernelINS2_10policy_hubIiyN4cuda3std3__44plusIiEEE10Policy1000EPiSC_iS9_iiNS7_10__identityEEEvT0_T1_T2_T3_T4_T6_E12temp_storage;
	add.s32 	%r562, %r561, %r560;
	st.shared.u32 	[%r562+8], %r686;
$L__BB8_20:
	bar.sync 	0;
	setp.ne.s32 	%p80, %r1, 0;
	@%p80 bra 	$L__BB8_72;
	setp.gt.s32 	%p81, %r120, 32;
	ld.shared.u32 	%r563, [_ZZN3cub18CUB_300001_SM_10006detail6reduce28DeviceReduceSingleTileKernelINS2_10policy_hubIiyN4cuda3std3__44plusIiEEE10Policy1000EPiSC_iS9_iiNS7_10__identityEEEvT0_T1_T2_T3_T4_T6_E12temp_storage+12];
	selp.b32 	%r564, %r563, 0, %p81;
	add.s32 	%r565, %r564, %r686;
	setp.gt.s32 	%p82, %r120, 64;
	ld.shared.u32 	%r566, [_ZZN3cub18CUB_300001_SM_10006detail6reduce28DeviceReduceSingleTileKernelINS2_10policy_hubIiyN4cuda3std3__44plusIiEEE10Policy1000EPiSC_iS9_iiNS7_10__identityEEEvT0_T1_T2_T3_T4_T6_E12temp_storage+16];
	selp.b32 	%r567, %r566, 0, %p82;
	add.s32 	%r568, %r565, %r567;
	setp.gt.s32 	%p83, %r120, 96;
	ld.shared.u32 	%r569, [_ZZN3cub18CUB_300001_SM_10006detail6reduce28DeviceReduceSingleTileKernelINS2_10policy_hubIiyN4cuda3std3__44plusIiEEE10Policy1000EPiSC_iS9_iiNS7_10__identityEEEvT0_T1_T2_T3_T4_T6_E12temp_storage+20];
	selp.b32 	%r570, %r569, 0, %p83;
	add.s32 	%r571, %r568, %r570;
	setp.gt.s32 	%p84, %r120, 128;
	ld.shared.u32 	%r572, [_ZZN3cub18CUB_300001_SM_10006detail6reduce28DeviceReduceSingleTileKernelINS2_10policy_hubIiyN4cuda3std3__44plusIiEEE10Policy1000EPiSC_iS9_iiNS7_10__identityEEEvT0_T1_T2_T3_T4_T6_E12temp_storage+24];
	selp.b32 	%r573, %r572, 0, %p84;
	add.s32 	%r574, %r571, %r573;
	setp.gt.s32 	%p85, %r120, 160;
	ld.shared.u32 	%r575, [_ZZN3cub18CUB_300001_SM_10006detail6reduce28DeviceReduceSingleTileKernelINS2_10policy_hubIiyN4cuda3std3__44plusIiEEE10Policy1000EPiSC_iS9_iiNS7_10__identityEEEvT0_T1_T2_T3_T4_T6_E12temp_storage+28];
	selp.b32 	%r576, %r575, 0, %p85;
	add.s32 	%r577, %r574, %r576;
	setp.gt.s32 	%p86, %r120, 192;
	ld.shared.u32 	%r578, [_ZZN3cub18CUB_300001_SM_10006detail6reduce28DeviceReduceSingleTileKernelINS2_10policy_hubIiyN4cuda3std3__44plusIiEEE10Policy1000EPiSC_iS9_iiNS7_10__identityEEEvT0_T1_T2_T3_T4_T6_E12temp_storage+32];
	selp.b32 	%r579, %r578, 0, %p86;
	add.s32 	%r580, %r577, %r579;
	setp.gt.s32 	%p87, %r120, 224;
	ld.shared.u32 	%r581, [_ZZN3cub18CUB_300001_SM_10006detail6reduce28DeviceReduceSingleTileKernelINS2_10policy_hubIiyN4cuda3std3__44plusIiEEE10Policy1000EPiSC_iS9_iiNS7_10__identityEEEvT0_T1_T2_T3_T4_T6_E12temp_storage+36];
	selp.b32 	%r582, %r581, 0, %p87;
	add.s32 	%r686, %r580, %r582;
	bra.uni 	$L__BB8_72;
$L__BB8_22:
	mov.u32 	%r26, %tid.x;
	shl.b32 	%r377, %r26, 2;
	mul.wide.u32 	%rd86, %r377, 4;
	add.s64 	%rd76, %rd16, %rd86;
	// begin inline asm
	ld.global.nc.v2.u64 {%rd74, %rd75}, [%rd76];
	// end inline asm
	mov.b64 	{%r378, %r379}, %rd75;
	mov.b64 	{%r380, %r381}, %rd74;
	add.s64 	%rd79, %rd76, 4096;
	// begin inline asm
	ld.global.nc.v2.u64 {%rd77, %rd78}, [%rd79];
	// end inline asm
	mov.b64 	{%r382, %r383}, %rd78;
	mov.b64 	{%r384, %r385}, %rd77;
	add.s64 	%rd82, %rd76, 8192;
	// begin inline asm
	ld.global.nc.v2.u64 {%rd80, %rd81}, [%rd82];
	// end inline asm
	mov.b64 	{%r386, %r387}, %rd81;
	mov.b64 	{%r388, %r389}, %rd80;
	add.s64 	%rd85, %rd76, 12288;
	// begin inline asm
	ld.global.nc.v2.u64 {%rd83, %rd84}, [%rd85];
	// end inline asm
	mov.b64 	{%r390, %r391}, %rd84;
	mov.b64 	{%r392, %r393}, %rd83;
	add.s32 	%r394, %r381, %r380;
	add.s32 	%r395, %r378, %r394;
	add.s32 	%r396, %r379, %r395;
	add.s32 	%r397, %r384, %r396;
	add.s32 	%r398, %r385, %r397;
	add.s32 	%r399, %r382, %r398;
	add.s32 	%r400, %r383, %r399;
	add.s32 	%r401, %r388, %r400;
	add.s32 	%r402, %r389, %r401;
	add.s32 	%r403, %r386, %r402;
	add.s32 	%r404, %r387, %r403;
	add.s32 	%r405, %r392, %r404;
	add.s32 	%r406, %r393, %r405;
	add.s32 	%r407, %r390, %r406;
	add.s32 	%r659, %r391, %r407;
	setp.lt.u32 	%p50, %r120, 8192;
	mov.b32 	%r648, 4096;
	@%p50 bra 	$L__BB8_26;
	add.s32 	%r28, %r120, -4096;
	mov.b32 	%r648, 4096;
$L__BB8_24:
	mul.wide.s32 	%rd99, %r648, 4;
	add.s64 	%rd89, %rd76, %rd99;
	// begin inline asm
	ld.global.nc.v2.u64 {%rd87, %rd88}, [%rd89];
	// end inline asm
	mov.b64 	{%r409, %r410}, %rd88;
	mov.b64 	{%r411, %r412}, %rd87;
	add.s64 	%rd92, %rd89, 4096;
	// begin inline asm
	ld.global.nc.v2.u64 {%rd90, %rd91}, [%rd92];
	// end inline asm
	mov.b64 	{%r413, %r414}, %rd91;
	mov.b64 	{%r415, %r416}, %rd90;
	add.s64 	%rd95, %rd89, 8192;
	// begin inline asm
	ld.global.nc.v2.u64 {%rd93, %rd94}, [%rd95];
	// end inline asm
	mov.b64 	{%r417, %r418}, %rd94;
	mov.b64 	{%r419, %r420}, %rd93;
	add.s64 	%rd98, %rd89, 12288;
	// begin inline asm
	ld.global.nc.v2.u64 {%rd96, %rd97}, [%rd98];
	// end inline asm
	mov.b64 	{%r421, %r422}, %rd97;
	mov.b64 	{%r423, %r424}, %rd96;
	add.s32 	%r425, %r411, %r659;
	add.s32 	%r426, %r412, %r425;
	add.s32 	%r427, %r409, %r426;
	add.s32 	%r428, %r410, %r427;
	add.s32 	%r429, %r415, %r428;
	add.s32 	%r430, %r416, %r429;
	add.s32 	%r431, %r413, %r430;
	add.s32 	%r432, %r414, %r431;
	add.s32 	%r433, %r419, %r432;
	add.s32 	%r434, %r420, %r433;
	add.s32 	%r435, %r417, %r434;
	add.s32 	%r436, %r418, %r435;
	add.s32 	%r437, %r423, %r436;
	add.s32 	%r438, %r424, %r437;
	add.s32 	%r439, %r421, %r438;
	add.s32 	%r659, %r422, %r439;
	sub.s32 	%r440, %r120, %r648;
	setp.lt.s32 	%p51, %r440, 4096;
	@%p51 bra 	$L__BB8_34;
	add.s32 	%r648, %r648, 4096;
	setp.le.s32 	%p52, %r648, %r28;
	@%p52 bra 	$L__BB8_24;
$L__BB8_26:
	setp.le.s32 	%p53, %r120, %r648;
	@%p53 bra 	$L__BB8_34;
	sub.s32 	%r35, %r120, %r648;
	setp.ge.s32 	%p54, %r26, %r35;
	@%p54 bra 	$L__BB8_34;
	not.b32 	%r442, %r26;
	add.s32 	%r443, %r120, %r442;
	sub.s32 	%r36, %r443, %r648;
	and.b32  	%r444, %r36, 768;
	setp.eq.s32 	%p55, %r444, 768;
	mov.u32 	%r653, %r26;
	@%p55 bra 	$L__BB8_31;
	add.s32 	%r650, %r26, %r648;
	shr.u32 	%r445, %r36, 8;
	add.s32 	%r446, %r445, 1;
	and.b32  	%r447, %r446, 3;
	neg.s32 	%r649, %r447;
	mov.u32 	%r653, %r26;
$L__BB8_30:
	.pragma "nounroll";
	mul.wide.u32 	%rd101, %r650, 4;
	add.s64 	%rd100, %rd16, %rd101;
	// begin inline asm
	ld.global.nc.u32 %r448, [%rd100];
	// end inline asm
	add.s32 	%r659, %r448, %r659;
	add.s32 	%r653, %r653, 256;
	add.s32 	%r650, %r650, 256;
	add.s32 	%r649, %r649, 1;
	setp.ne.s32 	%p56, %r649, 0;
	@%p56 bra 	$L__BB8_30;
$L__BB8_31:
	setp.lt.u32 	%p57, %r36, 768;
	@%p57 bra 	$L__BB8_34;
	cvt.u64.u32 	%rd102, %r653;
	cvt.u64.u32 	%rd103, %r648;
	add.s64 	%rd104, %rd102, %rd103;
	shl.b64 	%rd105, %rd104, 2;
	add.s64 	%rd106, %rd105, %rd16;
	add.s64 	%rd122, %rd106, 2048;
	add.s32 	%r656, %r653, %r648;
$L__BB8_33:
	mul.wide.u32 	%rd111, %r656, 4;
	add.s64 	%rd107, %rd16, %rd111;
	// begin inline asm
	ld.global.nc.u32 %r449, [%rd107];
	// end inline asm
	add.s32 	%r453, %r449, %r659;
	add.s64 	%rd108, %rd122, -1024;
	// begin inline asm
	ld.global.nc.u32 %r450, [%rd108];
	// end inline asm
	add.s32 	%r454, %r450, %r453;
	// begin inline asm
	ld.global.nc.u32 %r451, [%rd122];
	// end inline asm
	add.s32 	%r455, %r451, %r454;
	add.s64 	%rd110, %rd122, 1024;
	// begin inline asm
	ld.global.nc.u32 %r452, [%rd110];
	// end inline asm
	add.s32 	%r659, %r452, %r455;
	add.s32 	%r653, %r653, 1024;
	add.s64 	%rd122, %rd122, 4096;
	add.s32 	%r656, %r656, 1024;
	setp.lt.s32 	%p58, %r653, %r35;
	@%p58 bra 	$L__BB8_33;
$L__BB8_34:
	// begin inline asm
	mov.u32 %r456, %laneid;
	// end inline asm
	mov.b32 	%r459, 1;
	mov.b32 	%r480, 31;
	mov.b32 	%r481, -1;
	// begin inline asm
	shfl.sync.down.b32 %r457, %r659, %r459, %r480, %r481;
	// end inline asm
	setp.gt.s32 	%p59, %r456, 30;
	selp.b32 	%r482, 0, %r457, %p59;
	add.s32 	%r463, %r482, %r659;
	mov.b32 	%r464, 2;
	// begin inline asm
	shfl.sync.down.b32 %r462, %r463, %r464, %r480, %r481;
	// end inline asm
	setp.gt.s32 	%p60, %r456, 29;
	selp.b32 	%r483, 0, %r462, %p60;
	add.s32 	%r468, %r463, %r483;
	mov.b32 	%r469, 4;
	// begin inline asm
	shfl.sync.down.b32 %r467, %r468, %r469, %r480, %r481;
	// end inline asm
	setp.gt.s32 	%p61, %r456, 27;
	selp.b32 	%r484, 0, %r467, %p61;
	add.s32 	%r473, %r468, %r484;
	mov.b32 	%r474, 8;
	// begin inline asm
	shfl.sync.down.b32 %r472, %r473, %r474, %r480, %r481;
	// end inline asm
	setp.gt.s32 	%p62, %r456, 23;
	selp.b32 	%r485, 0, %r472, %p62;
	add.s32 	%r478, %r473, %r485;
	mov.b32 	%r479, 16;
	// begin inline asm
	shfl.sync.down.b32 %r477, %r478, %r479, %r480, %r481;
	// end inline asm
	setp.gt.s32 	%p63, %r456, 15;
	selp.b32 	%r486, 0, %r477, %p63;
	add.s32 	%r686, %r478, %r486;
	setp.ne.s32 	%p64, %r456, 0;
	@%p64 bra 	$L__BB8_36;
	shr.u32 	%r487, %r26, 3;
	and.b32  	%r488, %r487, 124;
	mov.u32 	%r489, _ZZN3cub18CUB_300001_SM_10006detail6reduce28DeviceReduceSingleTileKernelINS2_10policy_hubIiyN4cuda3std3__44plusIiEEE10Policy1000EPiSC_iS9_iiNS7_10__identityEEEvT0_T1_T2_T3_T4_T6_E12temp_storage;
	add.s32 	%r490, %r489, %r488;
	st.shared.u32 	[%r490+8], %r686;
$L__BB8_36:
	bar.sync 	0;
	setp.ne.s32 	%p65, %r26, 0;
	@%p65 bra 	$L__BB8_72;
	ld.shared.u32 	%r491, [_ZZN3cub18CUB_300001_SM_10006detail6reduce28DeviceReduceSingleTileKernelINS2_10policy_hubIiyN4cuda3std3__44plusIiEEE10Policy1000EPiSC_iS9_iiNS7_10__identityEEEvT0_T1_T2_T3_T4_T6_E12temp_storage+12];
	add.s32 	%r492, %r491, %r686;
	ld.shared.u32 	%r493, [_ZZN3cub18CUB_300001_SM_10006detail6reduce28DeviceReduceSingleTileKernelINS2_10policy_hubIiyN4cuda3std3__44plusIiEEE10Policy1000EPiSC_iS9_iiNS7_10__identityEEEvT0_T1_T2_T3_T4_T6_E12temp_storage+16];
	add.s32 	%r494, %r492, %r493;
	ld.shared.u32 	%r495, [_ZZN3cub18CUB_300001_SM_10006detail6reduce28DeviceReduceSingleTileKernelINS2_10policy_hubIiyN4cuda3std3__44plusIiEEE10Policy1000EPiSC_iS9_iiNS7_10__identityEEEvT0_T1_T2_T3_T4_T6_E12temp_storage+20];
	add.s32 	%r496, %r494, %r495;
	ld.shared.u32 	%r497, [_ZZN3cub18CUB_300001_SM_10006detail6reduce28DeviceReduceSingleTileKernelINS2_10policy_hubIiyN4cuda3std3__44plusIiEEE10Policy1000EPiSC_iS9_iiNS7_10__identityEEEvT0_T1_T2_T3_T4_T6_E12temp_storage+24];
	add.s32 	%r498, %r496, %r497;
	ld.shared.u32 	%r499, [_ZZN3cub18CUB_300001_SM_10006detail6reduce28DeviceReduceSingleTileKernelINS2_10policy_hubIiyN4cuda3std3__44plusIiEEE10Policy1000EPiSC_iS9_iiNS7_10__identityEEEvT0_T1_T2_T3_T4_T6_E12temp_storage+28];
	add.s32 	%r500, %r498, %r499;
	ld.shared.u32 	%r501, [_ZZN3cub18CUB_300001_SM_10006detail6reduce28DeviceReduceSingleTileKernelINS2_10policy_hubIiyN4cuda3std3__44plusIiEEE10Policy1000EPiSC_iS9_iiNS7_10__identityEEEvT0_T1_T2_T3_T4_T6_E12temp_storage+32];
	add.s32 	%r502, %r500, %r501;
	ld.shared.u32 	%r503, [_ZZN3cub18CUB_300001_SM_10006detail6reduce28DeviceReduceSingleTileKernelINS2_10policy_hubIiyN4cuda3std3__44plusIiEEE10Policy1000EPiSC_iS9_iiNS7_10__identityEEEvT0_T1_T2_T3_T4_T6_E12temp_storage+36];
	add.s32 	%r686, %r502, %r503;
	bra.uni 	$L__BB8_72;
$L__BB8_38:
	setp.gt.s32 	%p3, %r120, 4095;
	@%p3 bra 	$L__BB8_56;
	mov.u32 	%r60, %tid.x;
	setp.ge.s32 	%p20, %r60, %r120;
	mov.b32 	%r670, 0;
	mov.u32 	%r665, %r60;
	@%p20 bra 	$L__BB8_41;
	mul.wide.u32 	%rd66, %r60, 4;
	add.s64 	%rd65, %rd16, %rd66;
	// begin inline asm
	ld.global.nc.u32 %r670, [%rd65];
	// end inline asm
	add.s32 	%r665, %r60, 256;
$L__BB8_41:
	setp.ge.s32 	%p21, %r665, %r120;
	@%p21 bra 	$L__BB8_47;
	not.b32 	%r252, %r665;
	add.s32 	%r65, %r120, %r252;
	and.b32  	%r253, %r65, 768;
	setp.eq.s32 	%p22, %r253, 768;
	@%p22 bra 	$L__BB8_45;
	mul.wide.u32 	%rd67, %r665, 4;
	add.s64 	%rd123, %rd16, %rd67;
	shr.u32 	%r254, %r65, 8;
	add.s32 	%r255, %r254, 1;
	and.b32  	%r256, %r255, 3;
	neg.s32 	%r662, %r256;
$L__BB8_44:
	.pragma "nounroll";
	// begin inline asm
	ld.global.nc.u32 %r257, [%rd123];
	// end inline asm
	add.s32 	%r670, %r257, %r670;
	add.s32 	%r665, %r665, 256;
	add.s64 	%rd123, %rd123, 1024;
	add.s32 	%r662, %r662, 1;
	setp.ne.s32 	%p23, %r662, 0;
	@%p23 bra 	$L__BB8_44;
$L__BB8_45:
	setp.lt.u32 	%p24, %r65, 768;
	@%p24 bra 	$L__BB8_47;
$L__BB8_46:
	mul.wide.s32 	%rd73, %r665, 4;
	add.s64 	%rd69, %rd16, %rd73;
	// begin inline asm
	ld.global.nc.u32 %r258, [%rd69];
	// end inline asm
	add.s32 	%r262, %r258, %r670;
	add.s64 	%rd70, %rd69, 1024;
	// begin inline asm
	ld.global.nc.u32 %r259, [%rd70];
	// end inline asm
	add.s32 	%r263, %r259, %r262;
	add.s64 	%rd71, %rd69, 2048;
	// begin inline asm
	ld.global.nc.u32 %r260, [%rd71];
	// end inline asm
	add.s32 	%r264, %r260, %r263;
	add.s64 	%rd72, %rd69, 3072;
	// begin inline asm
	ld.global.nc.u32 %r261, [%rd72];
	// end inline asm
	add.s32 	%r670, %r261, %r264;
	add.s32 	%r665, %r665, 1024;
	setp.lt.s32 	%p25, %r665, %r120;
	@%p25 bra 	$L__BB8_46;
$L__BB8_47:
	setp.lt.s32 	%p26, %r120, 256;
	@%p26 bra 	$L__BB8_52;
	// begin inline asm
	mov.u32 %r328, %laneid;
	// end inline asm
	mov.b32 	%r331, 1;
	mov.b32 	%r352, 31;
	mov.b32 	%r353, -1;
	// begin inline asm
	shfl.sync.down.b32 %r329, %r670, %r331, %r352, %r353;
	// end inline asm
	setp.gt.s32 	%p42, %r328, 30;
	selp.b32 	%r354, 0, %r329, %p42;
	add.s32 	%r335, %r354, %r670;
	mov.b32 	%r336, 2;
	// begin inline asm
	shfl.sync.down.b32 %r334, %r335, %r336, %r352, %r353;
	// end inline asm
	setp.gt.s32 	%p43, %r328, 29;
	selp.b32 	%r355, 0, %r334, %p43;
	add.s32 	%r340, %r335, %r355;
	mov.b32 	%r341, 4;
	// begin inline asm
	shfl.sync.down.b32 %r339, %r340, %r341, %r352, %r353;
	// end inline asm
	setp.gt.s32 	%p44, %r328, 27;
	selp.b32 	%r356, 0, %r339, %p44;
	add.s32 	%r345, %r340, %r356;
	mov.b32 	%r346, 8;
	// begin inline asm
	shfl.sync.down.b32 %r344, %r345, %r346, %r352, %r353;
	// end inline asm
	setp.gt.s32 	%p45, %r328, 23;
	selp.b32 	%r357, 0, %r344, %p45;
	add.s32 	%r350, %r345, %r357;
	mov.b32 	%r351, 16;
	// begin inline asm
	shfl.sync.down.b32 %r349, %r350, %r351, %r352, %r353;
	// end inline asm
	setp.gt.s32 	%p46, %r328, 15;
	selp.b32 	%r358, 0, %r349, %p46;
	add.s32 	%r686, %r350, %r358;
	setp.ne.s32 	%p47, %r328, 0;
	@%p47 bra 	$L__BB8_50;
	shr.u32 	%r359, %r60, 3;
	and.b32  	%r360, %r359, 124;
	mov.u32 	%r361, _ZZN3cub18CUB_300001_SM_10006detail6reduce28DeviceReduceSingleTileKernelINS2_10policy_hubIiyN4cuda3std3__44plusIiEEE10Policy1000EPiSC_iS9_iiNS7_10__identityEEEvT0_T1_T2_T3_T4_T6_E12temp_storage;
	add.s32 	%r362, %r361, %r360;
	st.shared.u32 	[%r362+8], %r686;
$L__BB8_50:
	bar.sync 	0;
	setp.ne.s32 	%p48, %r60, 0;
	@%p48 bra 	$L__BB8_72;
	ld.shared.u32 	%r363, [_ZZN3cub18CUB_300001_SM_10006detail6reduce28DeviceReduceSingleTileKernelINS2_10policy_hubIiyN4cuda3std3__44plusIiEEE10Policy1000EPiSC_iS9_iiNS7_10__identityEEEvT0_T1_T2_T3_T4_T6_E12temp_storage+12];
	add.s32 	%r364, %r363, %r686;
	ld.shared.u32 	%r365, [_ZZN3cub18CUB_300001_SM_10006detail6reduce28DeviceReduceSingleTileKernelINS2_10policy_hubIiyN4cuda3std3__44plusIiEEE10Policy1000EPiSC_iS9_iiNS7_10__identityEEEvT0_T1_T2_T3_T4_T6_E12temp_storage+16];
	add.s32 	%r366, %r364, %r365;
	ld.shared.u32 	%r367, [_ZZN3cub18CUB_300001_SM_10006detail6reduce28DeviceReduceSingleTileKernelINS2_10policy_hubIiyN4cuda3std3__44plusIiEEE10Policy1000EPiSC_iS9_iiNS7_10__identityEEEvT0_T1_T2_T3_T4_T6_E12temp_storage+20];
	add.s32 	%r368, %r366, %r367;
	ld.shared.u32 	%r369, [_ZZN3cub18CUB_300001_SM_10006detail6reduce28DeviceReduceSingleTileKernelINS2_10policy_hubIiyN4cuda3std3__44plusIiEEE10Policy1000EPiSC_iS9_iiNS7_10__identityEEEvT0_T1_T2_T3_T4_T6_E12temp_storage+24];
	add.s32 	%r370, %r368, %r369;
	ld.shared.u32 	%r371, [_ZZN3cub18CUB_300001_SM_10006detail6reduce28DeviceReduceSingleTileKernelINS2_10policy_hubIiyN4cuda3std3__44plusIiEEE10Policy1000EPiSC_iS9_iiNS7_10__identityEEEvT0_T1_T2_T3_T4_T6_E12temp_storage+28];
	add.s32 	%r372, %r370, %r371;
	ld.shared.u32 	%r373, [_ZZN3cub18CUB_300001_SM_10006detail6reduce28DeviceReduceSingleTileKernelINS2_10policy_hubIiyN4cuda3std3__44plusIiEEE10Policy1000EPiSC_iS9_iiNS7_10__identityEEEvT0_T1_T2_T3_T4_T6_E12temp_storage+32];
	add.s32 	%r374, %r372, %r373;
	ld.shared.u32 	%r375, [_ZZN3cub18CUB_300001_SM_10006detail6reduce28DeviceReduceSingleTileKernelINS2_10policy_hubIiyN4cuda3std3__44plusIiEEE10Policy1000EPiSC_iS9_iiNS7_10__identityEEEvT0_T1_T2_T3_T4_T6_E12temp_storage+36];
	add.s32 	%r686, %r374, %r375;
	bra.uni 	$L__BB8_72;
$L__BB8_52:
	// begin inline asm
	mov.u32 %r265, %laneid;
	// end inline asm
	and.b32  	%r291, %r60, 992;
	add.s32 	%r292, %r291, 32;
	setp.gt.s32 	%p27, %r292, %r120;
	not.b32 	%r293, %r291;
	add.s32 	%r294, %r120, %r293;
	selp.b32 	%r289, %r294, 31, %p27;
	mov.b32 	%r268, 1;
	mov.b32 	%r290, -1;
	// begin inline asm
	shfl.sync.down.b32 %r266, %r670, %r268, %r289, %r290;
	// end inline asm
	setp.lt.s32 	%p28, %r265, %r289;
	selp.b32 	%r295, %r266, 0, %p28;
	add.s32 	%r272, %r295, %r670;
	mov.b32 	%r273, 2;
	// begin inline asm
	shfl.sync.down.b32 %r271, %r272, %r273, %r289, %r290;
	// end inline asm
	add.s32 	%r296, %r265, 2;
	setp.gt.s32 	%p29, %r296, %r289;
	selp.b32 	%r297, 0, %r271, %p29;
	add.s32 	%r277, %r272, %r297;
	mov.b32 	%r278, 4;
	// begin inline asm
	shfl.sync.down.b32 %r276, %r277, %r278, %r289, %r290;
	// end inline asm
	add.s32 	%r298, %r265, 4;
	setp.gt.s32 	%p30, %r298, %r289;
	selp.b32 	%r299, 0, %r276, %p30;
	add.s32 	%r282, %r277, %r299;
	mov.b32 	%r283, 8;
	// begin inline asm
	shfl.sync.down.b32 %r281, %r282, %r283, %r289, %r290;
	// end inline asm
	add.s32 	%r300, %r265, 8;
	setp.gt.s32 	%p31, %r300, %r289;
	selp.b32 	%r301, 0, %r281, %p31;
	add.s32 	%r287, %r282, %r301;
	mov.b32 	%r288, 16;
	// begin inline asm
	shfl.sync.down.b32 %r286, %r287, %r288, %r289, %r290;
	// end inline asm
	add.s32 	%r302, %r265, 16;
	setp.gt.s32 	%p32, %r302, %r289;
	selp.b32 	%r303, 0, %r286, %p32;
	add.s32 	%r686, %r287, %r303;
	setp.ne.s32 	%p33, %r265, 0;
	@%p33 bra 	$L__BB8_54;
	shr.u32 	%r304, %r60, 3;
	and.b32  	%r305, %r304, 124;
	mov.u32 	%r306, _ZZN3cub18CUB_300001_SM_10006detail6reduce28DeviceReduceSingleTileKernelINS2_10policy_hubIiyN4cuda3std3__44plusIiEEE10Policy1000EPiSC_iS9_iiNS7_10__identityEEEvT0_T1_T2_T3_T4_T6_E12temp_storage;
	add.s32 	%r307, %r306, %r305;
	st.shared.u32 	[%r307+8], %r686;
$L__BB8_54:
	bar.sync 	0;
	setp.ne.s32 	%p34, %r60, 0;
	@%p34 bra 	$L__BB8_72;
	setp.gt.s32 	%p35, %r120, 32;
	ld.shared.u32 	%r308, [_ZZN3cub18CUB_300001_SM_10006detail6reduce28DeviceReduceSingleTileKernelINS2_10policy_hubIiyN4cuda3std3__44plusIiEEE10Policy1000EPiSC_iS9_iiNS7_10__identityEEEvT0_T1_T2_T3_T4_T6_E12temp_storage+12];
	selp.b32 	%r309, %r308, 0, %p35;
	add.s32 	%r310, %r309, %r686;
	setp.gt.s32 	%p36, %r120, 64;
	ld.shared.u32 	%r311, [_ZZN3cub18CUB_300001_SM_10006detail6reduce28DeviceReduceSingleTileKernelINS2_10policy_hubIiyN4cuda3std3__44plusIiEEE10Policy1000EPiSC_iS9_iiNS7_10__identityEEEvT0_T1_T2_T3_T4_T6_E12temp_storage+16];
	selp.b32 	%r312, %r311, 0, %p36;
	add.s32 	%r313, %r310, %r312;
	setp.gt.s32 	%p37, %r120, 96;
	ld.shared.u32 	%r314, [_ZZN3cub18CUB_300001_SM_10006detail6reduce28DeviceReduceSingleTileKernelINS2_10policy_hubIiyN4cuda3std3__44plusIiEEE10Policy1000EPiSC_iS9_iiNS7_10__identityEEEvT0_T1_T2_T3_T4_T6_E12temp_storage+20];
	selp.b32 	%r315, %r314, 0, %p37;
	add.s32 	%r316, %r313, %r315;
	setp.gt.s32 	%p38, %r120, 128;
	ld.shared.u32 	%r317, [_ZZN3cub18CUB_300001_SM_10006detail6reduce28DeviceReduceSingleTileKernelINS2_10policy_hubIiyN4cuda3std3__44plusIiEEE10Policy1000EPiSC_iS9_iiNS7_10__identityEEEvT0_T1_T2_T3_T4_T6_E12temp_storage+24];
	selp.b32 	%r318, %r317, 0, %p38;
	add.s32 	%r319, %r316, %r318;
	setp.gt.s32 	%p39, %r120, 160;
	ld.shared.u32 	%r320, [_ZZN3cub18CUB_300001_SM_10006detail6reduce28DeviceReduceSingleTileKernelINS2_10policy_hubIiyN4cuda3std3__44plusIiEEE10Policy1000EPiSC_iS9_iiNS7_10__identityEEEvT0_T1_T2_T3_T4_T6_E12temp_storage+28];
	selp.b32 	%r321, %r320, 0, %p39;
	add.s32 	%r322, %r319, %r321;
	setp.gt.s32 	%p40, %r120, 192;
	ld.shared.u32 	%r323, [_ZZN3cub18CUB_300001_SM_10006detail6reduce28DeviceReduceSingleTileKernelINS2_10policy_hubIiyN4cuda3std3__44plusIiEEE10Policy1000EPiSC_iS9_iiNS7_10__identityEEEvT0_T1_T2_T3_T4_T6_E12temp_storage+32];
	selp.b32 	%r324, %r323, 0, %p40;
	add.s32 	%r325, %r322, %r324;
	setp.gt.s32 	%p41, %r120, 224;
	ld.shared.u32 	%r326, [_ZZN3cub18CUB_300001_SM_10006detail6reduce28DeviceReduceSingleTileKernelINS2_10policy_hubIiyN4cuda3std3__44plusIiEEE10Policy1000EPiSC_iS9_iiNS7_10__identityEEEvT0_T1_T2_T3_T4_T6_E12temp_storage+36];
	selp.b32 	%r327, %r326, 0, %p41;
	add.s32 	%r686, %r325, %r327;
	bra.uni 	$L__BB8_72;
$L__BB8_56:
	mov.u32 	%r85, %tid.x;
	mul.wide.u32 	%rd35, %r85, 4;
	add.s64 	%rd19, %rd16, %rd35;
	// begin inline asm
	ld.global.nc.u32 %r122, [%rd19];
	// end inline asm
	add.s64 	%rd20, %rd19, 1024;
	// begin inline asm
	ld.global.nc.u32 %r123, [%rd20];
	// end inline asm
	add.s64 	%rd21, %rd19, 2048;
	// begin inline asm
	ld.global.nc.u32 %r124, [%rd21];
	// end inline asm
	add.s64 	%rd22, %rd19, 3072;
	// begin inline asm
	ld.global.nc.u32 %r125, [%rd22];
	// end inline asm
	add.s64 	%rd23, %rd19, 4096;
	// begin inline asm
	ld.global.nc.u32 %r126, [%rd23];
	// end inline asm
	add.s64 	%rd24, %rd19, 5120;
	// begin inline asm
	ld.global.nc.u32 %r127, [%rd24];
	// end inline asm
	add.s64 	%rd25, %rd19, 6144;
	// begin inline asm
	ld.global.nc.u32 %r128, [%rd25];
	// end inline asm
	add.s64 	%rd26, %rd19, 7168;
	// begin inline asm
	ld.global.nc.u32 %r129, [%rd26];
	// end inline asm
	add.s64 	%rd27, %rd19, 8192;
	// begin inline asm
	ld.global.nc.u32 %r130, [%rd27];
	// end inline asm
	add.s64 	%rd28, %rd19, 9216;
	// begin inline asm
	ld.global.nc.u32 %r131, [%rd28];
	// end inline asm
	add.s64 	%rd29, %rd19, 10240;
	// begin inline asm
	ld.global.nc.u32 %r132, [%rd29];
	// end inline asm
	add.s64 	%rd30, %rd19, 11264;
	// begin inline asm
	ld.global.nc.u32 %r133, [%rd30];
	// end inline asm
	add.s64 	%rd31, %rd19, 12288;
	// begin inline asm
	ld.global.nc.u32 %r134, [%rd31];
	// end inline asm
	add.s64 	%rd32, %rd19, 13312;
	// begin inline asm
	ld.global.nc.u32 %r135, [%rd32];
	// end inline asm
	add.s64 	%rd33, %rd19, 14336;
	// begin inline asm
	ld.global.nc.u32 %r136, [%rd33];
	// end inline asm
	add.s64 	%rd34, %rd19, 15360;
	// begin inline asm
	ld.global.nc.u32 %r137, [%rd34];
	// end inline asm
	add.s32 	%r139, %r123, %r122;
	add.s32 	%r140, %r124, %r139;
	add.s32 	%r141, %r125, %r140;
	add.s32 	%r142, %r126, %r141;
	add.s32 	%r143, %r127, %r142;
	add.s32 	%r144, %r128, %r143;
	add.s32 	%r145, %r129, %r144;
	add.s32 	%r146, %r130, %r145;
	add.s32 	%r147, %r131, %r146;
	add.s32 	%r148, %r132, %r147;
	add.s32 	%r149, %r133, %r148;
	add.s32 	%r150, %r134, %r149;
	add.s32 	%r151, %r135, %r150;
	add.s32 	%r152, %r136, %r151;
	add.s32 	%r685, %r137, %r152;
	setp.lt.u32 	%p4, %r120, 8192;
	mov.b32 	%r674, 4096;
	@%p4 bra 	$L__BB8_60;
	add.s32 	%r87, %r120, -4096;
	mov.b32 	%r674, 4096;
$L__BB8_58:
	mul.wide.s32 	%rd52, %r674, 4;
	add.s64 	%rd36, %rd19, %rd52;
	// begin inline asm
	ld.global.nc.u32 %r154, [%rd36];
	// end inline asm
	add.s64 	%rd37, %rd36, 1024;
	// begin inline asm
	ld.global.nc.u32 %r155, [%rd37];
	// end inline asm
	add.s64 	%rd38, %rd36, 2048;
	// begin inline asm
	ld.global.nc.u32 %r156, [%rd38];
	// end inline asm
	add.s64 	%rd39, %rd36, 3072;
	// begin inline asm
	ld.global.nc.u32 %r157, [%rd39];
	// end inline asm
	add.s64 	%rd40, %rd36, 4096;
	// begin inline asm
	ld.global.nc.u32 %r158, [%rd40];
	// end inline asm
	add.s64 	%rd41, %rd36, 5120;
	// begin inline asm
	ld.global.nc.u32 %r159, [%rd41];
	// end inline asm
	add.s64 	%rd42, %rd36, 6144;
	// begin inline asm
	ld.global.nc.u32 %r160, [%rd42];
	// end inline asm
	add.s64 	%rd43, %rd36, 7168;
	// begin inline asm
	ld.global.nc.u32 %r161, [%rd43];
	// end inline asm
	add.s64 	%rd44, %rd36, 8192;
	// begin inline asm
	ld.global.nc.u32 %r162, [%rd44];
	// end inline asm
	add.s64 	%rd45, %rd36, 9216;
	// begin inline asm
	ld.global.nc.u32 %r163, [%rd45];
	// end inline asm
	add.s64 	%rd46, %rd36, 10240;
	// begin inline asm
	ld.global.nc.u32 %r164, [%rd46];
	// end inline asm
	add.s64 	%rd47, %rd36, 11264;
	// begin inline asm
	ld.global.nc.u32 %r165, [%rd47];
	// end inline asm
	add.s64 	%rd48, %rd36, 12288;
	// begin inline asm
	ld.global.nc.u32 %r166, [%rd48];
	// end inline asm
	add.s64 	%rd49, %rd36, 13312;
	// begin inline asm
	ld.global.nc.u32 %r167, [%rd49];
	// end inline asm
	add.s64 	%rd50, %rd36, 14336;
	// begin inline asm
	ld.global.nc.u32 %r168, [%rd50];
	// end inline asm
	add.s64 	%rd51, %rd36, 15360;
	// begin inline asm
	ld.global.nc.u32 %r169, [%rd51];
	// end inline asm
	add.s32 	%r170, %r154, %r685;
	add.s32 	%r171, %r155, %r170;
	add.s32 	%r172, %r156, %r171;
	add.s32 	%r173, %r157, %r172;
	add.s32 	%r174, %r158, %r173;
	add.s32 	%r175, %r159, %r174;
	add.s32 	%r176, %r160, %r175;
	add.s32 	%r177, %r161, %r176;
	add.s32 	%r178, %r162, %r177;
	add.s32 	%r179, %r163, %r178;
	add.s32 	%r180, %r164, %r179;
	add.s32 	%r181, %r165, %r180;
	add.s32 	%r182, %r166, %r181;
	add.s32 	%r183, %r167, %r182;
	add.s32 	%r184, %r168, %r183;
	add.s32 	%r685, %r169, %r184;
	sub.s32 	%r185, %r120, %r674;
	setp.lt.s32 	%p5, %r185, 4096;
	@%p5 bra 	$L__BB8_68;
	add.s32 	%r674, %r674, 4096;
	setp.le.s32 	%p6, %r674, %r87;
	@%p6 bra 	$L__BB8_58;
$L__BB8_60:
	setp.le.s32 	%p7, %r120, %r674;
	@%p7 bra 	$L__BB8_68;
	sub.s32 	%r94, %r120, %r674;
	setp.ge.s32 	%p8, %r85, %r94;
	@%p8 bra 	$L__BB8_68;
	not.b32 	%r187, %r85;
	add.s32 	%r188, %r120, %r187;
	sub.s32 	%r95, %r188, %r674;
	and.b32  	%r189, %r95, 768;
	setp.eq.s32 	%p9, %r189, 768;
	mov.u32 	%r679, %r85;
	@%p9 bra 	$L__BB8_65;
	add.s32 	%r676, %r85, %r674;
	shr.u32 	%r190, %r95, 8;
	add.s32 	%r191, %r190, 1;
	and.b32  	%r192, %r191, 3;
	neg.s32 	%r675, %r192;
	mov.u32 	%r679, %r85;
$L__BB8_64:
	.pragma "nounroll";
	mul.wide.u32 	%rd54, %r676, 4;
	add.s64 	%rd53, %rd16, %rd54;
	// begin inline asm
	ld.global.nc.u32 %r193, [%rd53];
	// end inline asm
	add.s32 	%r685, %r193, %r685;
	add.s32 	%r679, %r679, 256;
	add.s32 	%r676, %r676, 256;
	add.s32 	%r675, %r675, 1;
	setp.ne.s32 	%p10, %r675, 0;
	@%p10 bra 	$L__BB8_64;
$L__BB8_65:
	setp.lt.u32 	%p11, %r95, 768;
	@%p11 bra 	$L__BB8_68;
	cvt.u64.u32 	%rd55, %r679;
	cvt.u64.u32 	%rd56, %r674;
	add.s64 	%rd57, %rd55, %rd56;
	shl.b64 	%rd58, %rd57, 2;
	add.s64 	%rd59, %rd58, %rd16;
	add.s64 	%rd124, %rd59, 2048;
	add.s32 	%r682, %r679, %r674;
$L__BB8_67:
	mul.wide.u32 	%rd64, %r682, 4;
	add.s64 	%rd60, %rd16, %rd64;
	// begin inline asm
	ld.global.nc.u32 %r194, [%rd60];
	// end inline asm
	add.s32 	%r198, %r194, %r685;
	add.s64 	%rd61, %rd124, -1024;
	// begin inline asm
	ld.global.nc.u32 %r195, [%rd61];
	// end inline asm
	add.s32 	%r199, %r195, %r198;
	// begin inline asm
	ld.global.nc.u32 %r196, [%rd124];
	// end inline asm
	add.s32 	%r200, %r196, %r199;
	add.s64 	%rd63, %rd124, 1024;
	// begin inline asm
	ld.global.nc.u32 %r197, [%rd63];
	// end inline asm
	add.s32 	%r685, %r197, %r200;
	add.s32 	%r679, %r679, 1024;
	add.s64 	%rd124, %rd124, 4096;
	add.s32 	%r682, %r682, 1024;
	setp.lt.s32 	%p12, %r679, %r94;
	@%p12 bra 	$L__BB8_67;
$L__BB8_68:
	// begin inline asm
	mov.u32 %r201, %laneid;
	// end inline asm
	mov.b32 	%r204, 1;
	mov.b32 	%r225, 31;
	mov.b32 	%r226, -1;
	// begin inline asm
	shfl.sync.down.b32 %r202, %r685, %r204, %r225, %r226;
	// end inline asm
	setp.gt.s32 	%p13, %r201, 30;
	selp.b32 	%r227, 0, %r202, %p13;
	add.s32 	%r208, %r227, %r685;
	mov.b32 	%r209, 2;
	// begin inline asm
	shfl.sync.down.b32 %r207, %r208, %r209, %r225, %r226;
	// end inline asm
	setp.gt.s32 	%p14, %r201, 29;
	selp.b32 	%r228, 0, %r207, %p14;
	add.s32 	%r213, %r208, %r228;
	mov.b32 	%r214, 4;
	// begin inline asm
	shfl.sync.down.b32 %r212, %r213, %r214, %r225, %r226;
	// end inline asm
	setp.gt.s32 	%p15, %r201, 27;
	selp.b32 	%r229, 0, %r212, %p15;
	add.s32 	%r218, %r213, %r229;
	mov.b32 	%r219, 8;
	// begin inline asm
	shfl.sync.down.b32 %r217, %r218, %r219, %r225, %r226;
	// end inline asm
	setp.gt.s32 	%p16, %r201, 23;
	selp.b32 	%r230, 0, %r217, %p16;
	add.s32 	%r223, %r218, %r230;
	mov.b32 	%r224, 16;
	// begin inline asm
	shfl.sync.down.b32 %r222, %r223, %r224, %r225, %r226;
	// end inline asm
	setp.gt.s32 	%p17, %r201, 15;
	selp.b32 	%r231, 0, %r222, %p17;
	add.s32 	%r686, %r223, %r231;
	setp.ne.s32 	%p18, %r201, 0;
	@%p18 bra 	$L__BB8_70;
	shr.u32 	%r232, %r85, 3;
	and.b32  	%r233, %r232, 124;
	mov.u32 	%r234, _ZZN3cub18CUB_300001_SM_10006detail6reduce28DeviceReduceSingleTileKernelINS2_10policy_hubIiyN4cuda3std3__44plusIiEEE10Policy1000EPiSC_iS9_iiNS7_10__identityEEEvT0_T1_T2_T3_T4_T6_E12temp_storage;
	add.s32 	%r235, %r234, %r233;
	st.shared.u32 	[%r235+8], %r686;
$L__BB8_70:
	bar.sync 	0;
	setp.ne.s32 	%p19, %r85, 0;
	@%p19 bra 	$L__BB8_72;
	ld.shared.u32 	%r236, [_ZZN3cub18CUB_300001_SM_10006detail6reduce28DeviceReduceSingleTileKernelINS2_10policy_hubIiyN4cuda3std3__44plusIiEEE10Policy1000EPiSC_iS9_iiNS7_10__identityEEEvT0_T1_T2_T3_T4_T6_E12temp_storage+12];
	add.s32 	%r237, %r236, %r686;
	ld.shared.u32 	%r238, [_ZZN3cub18CUB_300001_SM_10006detail6reduce28DeviceReduceSingleTileKernelINS2_10policy_hubIiyN4cuda3std3__44plusIiEEE10Policy1000EPiSC_iS9_iiNS7_10__identityEEEvT0_T1_T2_T3_T4_T6_E12temp_storage+16];
	add.s32 	%r239, %r237, %r238;
	ld.shared.u32 	%r240, [_ZZN3cub18CUB_300001_SM_10006detail6reduce28DeviceReduceSingleTileKernelINS2_10policy_hubIiyN4cuda3std3__44plusIiEEE10Policy1000EPiSC_iS9_iiNS7_10__identityEEEvT0_T1_T2_T3_T4_T6_E12temp_storage+20];
	add.s32 	%r241, %r239, %r240;
	ld.shared.u32 	%r242, [_ZZN3cub18CUB_300001_SM_10006detail6reduce28DeviceReduceSingleTileKernelINS2_10policy_hubIiyN4cuda3std3__44plusIiEEE10Policy1000EPiSC_iS9_iiNS7_10__identityEEEvT0_T1_T2_T3_T4_T6_E12temp_storage+24];
	add.s32 	%r243, %r241, %r242;
	ld.shared.u32 	%r244, [_ZZN3cub18CUB_300001_SM_10006detail6reduce28DeviceReduceSingleTileKernelINS2_10policy_hubIiyN4cuda3std3__44plusIiEEE10Policy1000EPiSC_iS9_iiNS7_10__identityEEEvT0_T1_T2_T3_T4_T6_E12temp_storage+28];
	add.s32 	%r245, %r243, %r244;
	ld.shared.u32 	%r246, [_ZZN3cub18CUB_300001_SM_10006detail6reduce28DeviceReduceSingleTileKernelINS2_10policy_hubIiyN4cuda3std3__44plusIiEEE10Policy1000EPiSC_iS9_iiNS7_10__identityEEEvT0_T1_T2_T3_T4_T6_E12temp_storage+32];
	add.s32 	%r247, %r245, %r246;
	ld.shared.u32 	%r248, [_ZZN3cub18CUB_300001_SM_10006detail6reduce28DeviceReduceSingleTileKernelINS2_10policy_hubIiyN4cuda3std3__44plusIiEEE10Policy1000EPiSC_iS9_iiNS7_10__identityEEEvT0_T1_T2_T3_T4_T6_E12temp_storage+36];
	add.s32 	%r686, %r247, %r248;
$L__BB8_72:
	mov.u32 	%r631, %tid.x;
	setp.ne.s32 	%p95, %r631, 0;
	@%p95 bra 	$L__BB8_74;
	add.s32 	%r632, %r686, %r121;
	st.global.u32 	[%rd1], %r632;
$L__BB8_74:
	ret;

}


// ===== COMPILED SASS (sm_100) =====

	.target	sm_100

	.elftype	@"ET_EXEC"


//--------------------- .note.nv.tkinfo           --------------------------
	.section	.note.nv.tkinfo,"",@"SHT_NOTE"
	.sectionflags	@"SHF_NOTE_NV_TKINFO"
	.tkinfo
        /*0018*/ 	.word	0x00000002
        /*0030*/ 	.string	""
        /*0030*/ 	.string	"ptxas"
        /*0030*/ 	.string	"Cuda compilation tools, release 13.0, V13.0.88"
        /*0030*/ 	.string	"Build cuda_13.0.r13.0/compiler.36424714_0"
        /*0030*/ 	.string	"-arch sm_100 -m 64 "



//--------------------- .note.nv.cuinfo           --------------------------
	.section	.note.nv.cuinfo,"",@"SHT_NOTE"
	.sectionflags	@"SHF_NOTE_NV_CUINFO"
        /*0018*/ 	.short	0x0002
        /*001a*/ 	.short	0x0064
        /*001c*/ 	.short	0x0082
	.zero		2


//--------------------- .nv.info                  --------------------------
	.section	.nv.info,"",@"SHT_CUDA_INFO"
	.align	4


	//----- nvinfo : EIATTR_REGCOUNT
	.align		4
        /*0000*/ 	.byte	0x04, 0x2f
        /*0002*/ 	.short	(.L_44 - .L_43)
	.align		4
.L_43:
        /*0004*/ 	.word	index@(_Z7sumCudaPKiiPi)
        /*0008*/ 	.word	0x00000014


	//----- nvinfo : EIATTR_FRAME_SIZE
	.align		4
.L_44:
        /*000c*/ 	.byte	0x04, 0x11
        /*000e*/ 	.short	(.L_46 - .L_45)
	.align		4
.L_45:
        /*0010*/ 	.word	index@(_Z7sumCudaPKiiPi)
        /*0014*/ 	.word	0x00000000


	//----- nvinfo : EIATTR_REGCOUNT
	.align		4
.L_46:
        /*0018*/ 	.byte	0x04, 0x2f
        /*001a*/ 	.short	(.L_48 - .L_47)
	.align		4
.L_47:
        /*001c*/ 	.word	index@(_ZN3cub18CUB_300001_SM_10006detail11EmptyKernelIvEEvv)
        /*0020*/ 	.word	0x00000004


	//----- nvinfo : EIATTR_FRAME_SIZE
	.align		4
.L_48:
        /*0024*/ 	.byte	0x04, 0x11
        /*0026*/ 	.short	(.L_50 - .L_49)
	.align		4
.L_49:
        /*0028*/ 	.word	index@(_ZN3cub18CUB_300001_SM_10006detail11EmptyKernelIvEEvv)
        /*002c*/ 	.word	0x00000000


	//----- nvinfo : EIATTR_REGCOUNT
	.align		4
.L_50:
        /*0030*/ 	.byte	0x04, 0x2f
        /*0032*/ 	.short	(.L_52 - .L_51)
	.align		4
.L_51:
        /*0034*/ 	.word	index@(_ZN3cub18CUB_300001_SM_10006detail8for_each13static_kernelINS2_12policy_hub_t12policy_500_tEmN6thrust24THRUST_300001_SM_1000_NS8cuda_cub20__uninitialized_fill7functorINS7_10device_ptrIiEEiEEEEvT0_T1_)
        /*0038*/ 	.word	0x00000008


	//----- nvinfo : EIATTR_FRAME_SIZE
	.align		4
.L_52:
        /*003c*/ 	.byte	0x04, 0x11
        /*003e*/ 	.short	(.L_54 - .L_53)
	.align		4
.L_53:
        /*0040*/ 	.word	index@(_ZN3cub18CUB_300001_SM_10006detail8for_each13static_kernelINS2_12policy_hub_t12policy_500_tEmN6thrust24THRUST_300001_SM_1000_NS8cuda_cub20__uninitialized_fill7functorINS7_10device_ptrIiEEiEEEEvT0_T1_)
        /*0044*/ 	.word	0x00000000


	//----- nvinfo : EIATTR_REGCOUNT
	.align		4
.L_54:
        /*0048*/ 	.byte	0x04, 0x2f
        /*004a*/ 	.short	(.L_56 - .L_55)
	.align		4
.L_55:
        /*004c*/ 	.word	index@(_ZN3cub18CUB_300001_SM_10006detail6reduce28DeviceReduceSingleTileKernelINS2_10policy_hubIijN4cuda3std3__44plusIiEEE10Policy1000EN6thrust24THRUST_300001_SM_1000_NS6detail15normal_iteratorINSD_10device_ptrIiEEEEPijS9_iiNS7_10__identityEEEvT0_T1_T2_T3_T4_T6_)
        /*0050*/ 	.word	0x00000020


	//----- nvinfo : EIATTR_FRAME_SIZE
	.align		4
.L_56:
        /*0054*/ 	.byte	0x04, 0x11
        /*0056*/ 	.short	(.L_58 - .L_57)
	.align		4
.L_57:
        /*0058*/ 	.word	index@(_ZN3cub18CUB_300001_SM_10006detail6reduce28DeviceReduceSingleTileKernelINS2_10policy_hubIijN4cuda3std3__44plusIiEEE10Policy1000EN6thrust24THRUST_300001_SM_1000_NS6detail15normal_iteratorINSD_10device_ptrIiEEEEPijS9_iiNS7_10__identityEEEvT0_T1_T2_T3_T4_T6_)
        /*005c*/ 	.word	0x00000000


	//----- nvinfo : EIATTR_REGCOUNT
	.align		4
.L_58:
        /*0060*/ 	.byte	0x04, 0x2f
        /*0062*/ 	.short	(.L_60 - .L_59)
	.align		4
.L_59:
        /*0064*/ 	.word	index@(_ZN3cub18CUB_300001_SM_10006detail6reduce18DeviceReduceKernelINS2_10policy_hubIijN4cuda3std3__44plusIiEEE10Policy1000EN6thrust24THRUST_300001_SM_1000_NS6detail15normal_iteratorINSD_10device_ptrIiEEEEjS9_iNS7_10__identityEEEvT0_PT3_T1_NS0_13GridEvenShareISN_EET2_T4_)
        /*0068*/ 	.word	0x00000020


	//----- nvinfo : EIATTR_FRAME_SIZE
	.align		4
.L_60:
        /*006c*/ 	.byte	0x04, 0x11
        /*006e*/ 	.short	(.L_62 - .L_61)
	.align		4
.L_61:
        /*0070*/ 	.word	index@(_ZN3cub18CUB_300001_SM_10006detail6reduce18DeviceReduceKernelINS2_10policy_hubIijN4cuda3std3__44plusIiEEE10Policy1000EN6thrust24THRUST_300001_SM_1000_NS6detail15normal_iteratorINSD_10device_ptrIiEEEEjS9_iNS7_10__identityEEEvT0_PT3_T1_NS0_13GridEvenShareISN_EET2_T4_)
        /*0074*/ 	.word	0x00000000


	//----- nvinfo : EIATTR_REGCOUNT
	.align		4
.L_62:
        /*0078*/ 	.byte	0x04, 0x2f
        /*007a*/ 	.short	(.L_64 - .L_63)
	.align		4
.L_63:
        /*007c*/ 	.word	index@(_ZN3cub18CUB_300001_SM_10006detail6reduce28DeviceReduceSingleTileKernelINS2_10policy_hubIijN4cuda3std3__44plusIiEEE10Policy1000EPiSC_iS9_iiNS7_10__identityEEEvT0_T1_T2_T3_T4_T6_)
        /*0080*/ 	.word	0x00000020


	//----- nvinfo : EIATTR_FRAME_SIZE
	.align		4
.L_64:
        /*0084*/ 	.byte	0x04, 0x11
        /*0086*/ 	.short	(.L_66 - .L_65)
	.align		4
.L_65:
        /*0088*/ 	.word	index@(_ZN3cub18CUB_300001_SM_10006detail6reduce28DeviceReduceSingleTileKernelINS2_10policy_hubIijN4cuda3std3__44plusIiEEE10Policy1000EPiSC_iS9_iiNS7_10__identityEEEvT0_T1_T2_T3_T4_T6_)
        /*008c*/ 	.word	0x00000000


	//----- nvinfo : EIATTR_REGCOUNT
	.align		4
.L_66:
        /*0090*/ 	.byte	0x04, 0x2f
        /*0092*/ 	.short	(.L_68 - .L_67)
	.align		4
.L_67:
        /*0094*/ 	.word	index@(_ZN3cub18CUB_300001_SM_10006detail6reduce28DeviceReduceSingleTileKernelINS2_10policy_hubIiyN4cuda3std3__44plusIiEEE10Policy1000EN6thrust24THRUST_300001_SM_1000_NS6detail15normal_iteratorINSD_10device_ptrIiEEEEPiyS9_iiNS7_10__identityEEEvT0_T1_T2_T3_T4_T6_)
        /*0098*/ 	.word	0x0000001f


	//----- nvinfo : EIATTR_FRAME_SIZE
	.align		4
.L_68:
        /*009c*/ 	.byte	0x04, 0x11
        /*009e*/ 	.short	(.L_70 - .L_69)
	.align		4
.L_69:
        /*00a0*/ 	.word	index@(_ZN3cub18CUB_300001_SM_10006detail6reduce28DeviceReduceSingleTileKernelINS2_10policy_hubIiyN4cuda3std3__44plusIiEEE10Policy1000EN6thrust24THRUST_300001_SM_1000_NS6detail15normal_iteratorINSD_10device_ptrIiEEEEPiyS9_iiNS7_10__identityEEEvT0_T1_T2_T3_T4_T6_)
        /*00a4*/ 	.word	0x00000000


	//----- nvinfo : EIATTR_REGCOUNT
	.align		4
.L_70:
        /*00a8*/ 	.byte	0x04, 0x2f
        /*00aa*/ 	.short	(.L_72 - .L_71)
	.align		4
.L_71:
        /*00ac*/ 	.word	index@(_ZN3cub18CUB_300001_SM_10006detail6reduce18DeviceReduceKernelINS2_10policy_hubIiyN4cuda3std3__44plusIiEEE10Policy1000EN6thrust24THRUST_300001_SM_1000_NS6detail15normal_iteratorINSD_10device_ptrIiEEEEyS9_iNS7_10__identityEEEvT0_PT3_T1_NS0_13GridEvenShareISN_EET2_T4_)
        /*00b0*/ 	.word	0x0000001e


	//----- nvinfo : EIATTR_FRAME_SIZE
	.align		4
.L_72:
        /*00b4*/ 	.byte	0x04, 0x11
        /*00b6*/ 	.short	(.L_74 - .L_73)
	.align		4
.L_73:
        /*00b8*/ 	.word	index@(_ZN3cub18CUB_300001_SM_10006detail6reduce18DeviceReduceKernelINS2_10policy_hubIiyN4cuda3std3__44plusIiEEE10Policy1000EN6thrust24THRUST_300001_SM_1000_NS6detail15normal_iteratorINSD_10device_ptrIiEEEEyS9_iNS7_10__identityEEEvT0_PT3_T1_NS0_13GridEvenShareISN_EET2_T4_)
        /*00bc*/ 	.word	0x00000000


	//----- nvinfo : EIATTR_REGCOUNT
	.align		4
.L_74:
        /*00c0*/ 	.byte	0x04, 0x2f
        /*00c2*/ 	.short	(.L_76 - .L_75)
	.align		4
.L_75:
        /*00c4*/ 	.word	index@(_ZN3cub18CUB_300001_SM_10006detail6reduce28DeviceReduceSingleTileKernelINS2_10policy_hubIiyN4cuda3std3__44plusIiEEE10Policy1000EPiSC_iS9_iiNS7_10__identityEEEvT0_T1_T2_T3_T4_T6_)
        /*00c8*/ 	.word	0x00000020


	//----- nvinfo : EIATTR_FRAME_SIZE
	.align		4
.L_76:
        /*00cc*/ 	.byte	0x04, 0x11
        /*00ce*/ 	.short	(.L_78 - .L_77)
	.align		4
.L_77:
        /*00d0*/ 	.word	index@(_ZN3cub18CUB_300001_SM_10006detail6reduce28DeviceReduceSingleTileKernelINS2_10policy_hubIiyN4cuda3std3__44plusIiEEE10Policy1000EPiSC_iS9_iiNS7_10__identityEEEvT0_T1_T2_T3_T4_T6_)
        /*00d4*/ 	.word	0x00000000


	//----- nvinfo : EIATTR_MIN_STACK_SIZE
	.align		4
.L_78:
        /*00d8*/ 	.byte	0x04, 0x12
        /*00da*/ 	.short	(.L_80 - .L_79)
	.align		4
.L_79:
        /*00dc*/ 	.word	index@(_ZN3cub18CUB_300001_SM_10006detail6reduce28DeviceReduceSingleTileKernelINS2_10policy_hubIiyN4cuda3std3__44plusIiEEE10Policy1000EPiSC_iS9_iiNS7_10__identityEEEvT0_T1_T2_T3_T4_T6_)
        /*00e0*/ 	.word	0x00000000


	//----- nvinfo : EIATTR_MIN_STACK_SIZE
	.align		4
.L_80:
        /*00e4*/ 	.byte	0x04, 0x12
        /*00e6*/ 	.short	(.L_82 - .L_81)
	.align		4
.L_81:
        /*00e8*/ 	.word	index@(_ZN3cub18CUB_300001_SM_10006detail6reduce18DeviceReduceKernelINS2_10policy_hubIiyN4cuda3std3__44plusIiEEE10Policy1000EN6thrust24THRUST_300001_SM_1000_NS6detail15normal_iteratorINSD_10device_ptrIiEEEEyS9_iNS7_10__identityEEEvT0_PT3_T1_NS0_13GridEvenShareISN_EET2_T4_)
        /*00ec*/ 	.word	0x00000000


	//----- nvinfo : EIATTR_MIN_STACK_SIZE
	.align		4
.L_82:
        /*00f0*/ 	.byte	0x04, 0x12
        /*00f2*/ 	.short	(.L_84 - .L_83)
	.align		4
.L_83:
        /*00f4*/ 	.word	index@(_ZN3cub18CUB_300001_SM_10006detail6reduce28DeviceReduceSingleTileKernelINS2_10policy_hubIiyN4cuda3std3__44plusIiEEE10Policy1000EN6thrust24THRUST_300001_SM_1000_NS6detail15normal_iteratorINSD_10device_ptrIiEEEEPiyS9_iiNS7_10__identityEEEvT0_T1_T2_T3_T4_T6_)
        /*00f8*/ 	.word	0x00000000


	//----- nvinfo : EIATTR_MIN_STACK_SIZE
	.align		4
.L_84:
        /*00fc*/ 	.byte	0x04, 0x12
        /*00fe*/ 	.short	(.L_86 - .L_85)
	.align		4
.L_85:
        /*0100*/ 	.word	index@(_ZN3cub18CUB_300001_SM_10006detail6reduce28DeviceReduceSingleTileKernelINS2_10policy_hubIijN4cuda3std3__44plusIiEEE10Policy1000EPiSC_iS9_iiNS7_10__identityEEEvT0_T1_T2_T3_T4_T6_)
        /*0104*/ 	.word	0x00000000


	//----- nvinfo : EIATTR_MIN_STACK_SIZE
	.align		4
.L_86:
        /*0108*/ 	.byte	0x04, 0x12
        /*010a*/ 	.short	(.L_88 - .L_87)
	.align		4
.L_87:
        /*010c*/ 	.word	index@(_ZN3cub18CUB_300001_SM_10006detail6reduce18DeviceReduceKernelINS2_10policy_hubIijN4cuda3std3__44plusIiEEE10Policy1000EN6thrust24THRUST_300001_SM_1000_NS6detail15normal_iteratorINSD_10device_ptrIiEEEEjS9_iNS7_10__identityEEEvT0_PT3_T1_NS0_13GridEvenShareISN_EET2_T4_)
        /*0110*/ 	.word	0x00000000


	//----- nvinfo : EIATTR_MIN_STACK_SIZE
	.align		4
.L_88:
        /*0114*/ 	.byte	0x04, 0x12
        /*0116*/ 	.short	(.L_90 - .L_89)
	.align		4
.L_89:
        /*0118*/ 	.word	index@(_ZN3cub18CUB_300001_SM_10006detail6reduce28DeviceReduceSingleTileKernelINS2_10policy_hubIijN4cuda3std3__44plusIiEEE10Policy1000EN6thrust24THRUST_300001_SM_1000_NS6detail15normal_iteratorINSD_10device_ptrIiEEEEPijS9_iiNS7_10__identityEEEvT0_T1_T2_T3_T4_T6_)
        /*011c*/ 	.word	0x00000000


	//----- nvinfo : EIATTR_MIN_STACK_SIZE
	.align		4
.L_90:
        /*0120*/ 	.byte	0x04, 0x12
        /*0122*/ 	.short	(.L_92 - .L_91)
	.align		4
.L_91:
        /*0124*/ 	.word	index@(_ZN3cub18CUB_300001_SM_10006detail8for_each13static_kernelINS2_12policy_hub_t12policy_500_tEmN6thrust24THRUST_300001_SM_1000_NS8cuda_cub20__uninitialized_fill7functorINS7_10device_ptrIiEEiEEEEvT0_T1_)
        /*0128*/ 	.word	0x00000000


	//----- nvinfo : EIATTR_MIN_STACK_SIZE
	.align		4
.L_92:
        /*012c*/ 	.byte	0x04, 0x12
        /*012e*/ 	.short	(.L_94 - .L_93)
	.align		4
.L_93:
        /*0130*/ 	.word	index@(_ZN3cub18CUB_300001_SM_10006detail11EmptyKernelIvEEvv)
        /*0134*/ 	.word	0x00000000


	//----- nvinfo : EIATTR_MIN_STACK_SIZE
	.align		4
.L_94:
        /*0138*/ 	.byte	0x04, 0x12
        /*013a*/ 	.short	(.L_96 - .L_95)
	.align		4
.L_95:
        /*013c*/ 	.word	index@(_Z7sumCudaPKiiPi)
        /*0140*/ 	.word	0x00000000
.L_96:


//--------------------- .nv.compat                --------------------------
	.section	.nv.compat,"",@"SHT_CUDA_COMPAT_INFO"
	.align	4
        /*0000*/ 	.byte	0x02, 0x09, 0x00, 0x00, 0x02, 0x02, 0x01, 0x00, 0x02, 0x05, 0x05, 0x00, 0x03, 0x07, 0x01, 0x01
        /*0010*/ 	.byte	0x02, 0x03, 0x00, 0x00, 0x02, 0x06, 0x01, 0x00, 0x04, 0x0b, 0x08, 0x00, 0x09, 0x00, 0x00, 0x00
        /*0020*/ 	.byte	0x00, 0x00, 0x00, 0x00


//--------------------- .nv.info._ZN3cub18CUB_300001_SM_10006detail6reduce28DeviceReduceSingleTileKernelINS2_10policy_hubIiyN4cuda3std3__44plusIiEEE10Policy1000EPiSC_iS9_iiNS7_10__identityEEEvT0_T1_T2_T3_T4_T6_ --------------------------
	.section	.nv.info._ZN3cub18CUB_300001_SM_10006detail6reduce28DeviceReduceSingleTileKernelINS2_10policy_hubIiyN4cuda3std3__44plusIiEEE10Policy1000EPiSC_iS9_iiNS7_10__identityEEEvT0_T1_T2_T3_T4_T6_,"",@"SHT_CUDA_INFO"
	.sectionflags	@""
	.align	4


	//----- nvinfo : EIATTR_CUDA_API_VERSION
	.align		4
        /*0000*/ 	.byte	0x04, 0x37
        /*0002*/ 	.short	(.L_98 - .L_97)
.L_97:
        /*0004*/ 	.word	0x00000082


	//----- nvinfo : EIATTR_KPARAM_INFO
	.align		4
.L_98:
        /*0008*/ 	.byte	0x04, 0x17
        /*000a*/ 	.short	(.L_100 - .L_99)
.L_99:
        /*000c*/ 	.word	0x00000000
        /*0010*/ 	.short	0x0005
        /*0012*/ 	.short	0x001c
        /*0014*/ 	.byte	0x00, 0xf0, 0x05, 0x00


	//----- nvinfo : EIATTR_KPARAM_INFO
	.align		4
.L_100:
        /*0018*/ 	.byte	0x04, 0x17
        /*001a*/ 	.short	(.L_102 - .L_101)
.L_101:
        /*001c*/ 	.word	0x00000000
        /*0020*/ 	.short	0x0004
        /*0022*/ 	.short	0x0018
        /*0024*/ 	.byte	0x00, 0xf0, 0x11, 0x00


	//----- nvinfo : EIATTR_KPARAM_INFO
	.align		4
.L_102:
        /*0028*/ 	.byte	0x04, 0x17
        /*002a*/ 	.short	(.L_104 - .L_103)
.L_103:
        /*002c*/ 	.word	0x00000000
        /*0030*/ 	.short	0x0003
        /*0032*/ 	.short	0x0014
        /*0034*/ 	.byte	0x00, 0xf0, 0x05, 0x00


	//----- nvinfo : EIATTR_KPARAM_INFO
	.align		4
.L_104:
        /*0038*/ 	.byte	0x04, 0x17
        /*003a*/ 	.short	(.L_106 - .L_105)
.L_105:
        /*003c*/ 	.word	0x00000000
        /*0040*/ 	.short	0x0002
        /*0042*/ 	.short	0x0010
        /*0044*/ 	.byte	0x00, 0xf0, 0x11, 0x00


	//----- nvinfo : EIATTR_KPARAM_INFO
	.align		4
.L_106:
        /*0048*/ 	.byte	0x04, 0x17
        /*004a*/ 	.short	(.L_108 - .L_107)
.L_107:
        /*004c*/ 	.word	0x00000000
        /*0050*/ 	.short	0x0001
        /*0052*/ 	.short	0x0008
        /*0054*/ 	.byte	0x00, 0xf5, 0x21, 0x00


	//----- nvinfo : EIATTR_KPARAM_INFO
	.align		4
.L_108:
        /*0058*/ 	.byte	0x04, 0x17
        /*005a*/ 	.short	(.L_110 - .L_109)
.L_109:
        /*005c*/ 	.word	0x00000000
        /*0060*/ 	.short	0x0000
        /*0062*/ 	.short	0x0000
        /*0064*/ 	.byte	0x00, 0xf5, 0x21, 0x00


	//----- nvinfo : EIATTR_SPARSE_MMA_MASK
	.align		4
.L_110:
        /*0068*/ 	.byte	0x03, 0x50
        /*006a*/ 	.short	0x0000


	//----- nvinfo : EIATTR_MAXREG_COUNT
	.align		4
        /*006c*/ 	.byte	0x03, 0x1b
        /*006e*/ 	.short	0x00ff


	//----- nvinfo : EIATTR_NUM_BARRIERS
	.align		4
        /*0070*/ 	.byte	0x02, 0x4c
        /*0072*/ 	.byte	0x01
	.zero		1


	//----- nvinfo : EIATTR_MERCURY_ISA_VERSION
	.align		4
        /*0074*/ 	.byte	0x03, 0x5f
        /*0076*/ 	.short	0x0101


	//----- nvinfo : EIATTR_COOP_GROUP_MASK_REGIDS
	.align		4
        /*0078*/ 	.byte	0x04, 0x29
        /*007a*/ 	.short	(.L_112 - .L_111)


	//   ....[0]....
.L_111:
        /*007c*/ 	.word	0xffffffff


	//   ....[1]....
        /*0080*/ 	.word	0xffffffff


	//   ....[2]....
        /*0084*/ 	.word	0xffffffff


	//   ....[3]....
        /*0088*/ 	.word	0xffffffff


	//   ....[4]....
        /*008c*/ 	.word	0xffffffff


	//   ....[5]....
        /*0090*/ 	.word	0xffffffff


	//   ....[6]....
        /*0094*/ 	.word	0xffffffff


	//   ....[7]....
        /*0098*/ 	.word	0xffffffff


	//   ....[8]....
        /*009c*/ 	.word	0xffffffff


	//   ....[9]....
        /*00a0*/ 	.word	0xffffffff


	//   ....[10]....
        /*00a4*/ 	.word	0xffffffff


	//   ....[11]....
        /*00a8*/ 	.word	0xffffffff


	//   ....[12]....
        /*00ac*/ 	.word	0xffffffff


	//   ....[13]....
        /*00b0*/ 	.word	0xffffffff


	//   ....[14]....
        /*00b4*/ 	.word	0xffffffff


	//   ....[15]....
        /*00b8*/ 	.word	0xffffffff


	//   ....[16]....
        /*00bc*/ 	.word	0xffffffff


	//   ....[17]....
        /*00c0*/ 	.word	0xffffffff


	//   ....[18]....
        /*00c4*/ 	.word	0xffffffff


	//   ....[19]....
        /*00c8*/ 	.word	0xffffffff


	//   ....[20]....
        /*00cc*/ 	.word	0xffffffff


	//   ....[21]....
        /*00d0*/ 	.word	0xffffffff


	//   ....[22]....
        /*00d4*/ 	.word	0xffffffff


	//   ....[23]....
        /*00d8*/ 	.word	0xffffffff


	//   ....[24]....
        /*00dc*/ 	.word	0xffffffff


	//   ....[25]....
        /*00e0*/ 	.word	0xffffffff


	//   ....[26]....
        /*00e4*/ 	.word	0xffffffff


	//   ....[27]....
        /*00e8*/ 	.word	0xffffffff


	//   ....[28]....
        /*00ec*/ 	.word	0xffffffff


	//   ....[29]....
        /*00f0*/ 	.word	0xffffffff


	//----- nvinfo : EIATTR_COOP_GROUP_INSTR_OFFSETS
	.align		4
.L_112:
        /*00f4*/ 	.byte	0x04, 0x28
        /*00f6*/ 	.short	(.L_114 - .L_113)


	//   ....[0]....
.L_113:
        /*00f8*/ 	.word	0x00000890


	//   ....[1]....
        /*00fc*/ 	.word	0x000008f0


	//   ....[2]....
        /*0100*/ 	.word	0x00000940


	//   ....[3]....
        /*0104*/ 	.word	0x000009b0


	//   ....[4]....
        /*0108*/ 	.word	0x00000a10


	//   ....[5]....
        /*010c*/ 	.word	0x00000ba0


	//   ....[6]....
        /*0110*/ 	.word	0x00000c40


	//   ....[7]....
        /*0114*/ 	.word	0x00000cc0


	//   ....[8]....
        /*0118*/ 	.word	0x00000d20


	//   ....[9]....
        /*011c*/ 	.word	0x00000d60


	//   ....[10]....
        /*0120*/ 	.word	0x000019d0


	//   ....[11]....
        /*0124*/ 	.word	0x00001a30


	//   ....[12]....
        /*0128*/ 	.word	0x00001a90


	//   ....[13]....
        /*012c*/ 	.word	0x00001af0


	//   ....[14]....
        /*0130*/ 	.word	0x00001b50


	//   ....[15]....
        /*0134*/ 	.word	0x000023f0


	//   ....[16]....
        /*0138*/ 	.word	0x00002450


	//   ....[17]....
        /*013c*/ 	.word	0x000024a0


	//   ....[18]....
        /*0140*/ 	.word	0x00002510


	//   ....[19]....
        /*0144*/ 	.word	0x00002570


	//   ....[20]....
        /*0148*/ 	.word	0x00002700


	//   ....[21]....
        /*014c*/ 	.word	0x00002790


	//   ....[22]....
        /*0150*/ 	.word	0x000027e0


	//   ....[23]....
        /*0154*/ 	.word	0x00002850


	//   ....[24]....
        /*0158*/ 	.word	0x000028c0


	//   ....[25]....
        /*015c*/ 	.word	0x000036a0


	//   ....[26]....
        /*0160*/ 	.word	0x00003700


	//   ....[27]....
        /*0164*/ 	.word	0x00003760


	//   ....[28]....
        /*0168*/ 	.word	0x000037c0


	//   ....[29]....
        /*016c*/ 	.word	0x00003820


	//----- nvinfo : EIATTR_VRC_CTA_INIT_COUNT
	.align		4
.L_114:
        /*0170*/ 	.byte	0x02, 0x4a
	.zero		1
	.zero		1


	//----- nvinfo : EIATTR_EXIT_INSTR_OFFSETS
	.align		4
        /*0174*/ 	.byte	0x04, 0x1c
        /*0176*/ 	.short	(.L_116 - .L_115)


	//   ....[0]....
.L_115:
        /*0178*/ 	.word	0x00000080


	//   ....[1]....
        /*017c*/ 	.word	0x000000c0


	//   ....[2]....
        /*0180*/ 	.word	0x00003940


	//   ....[3]....
        /*0184*/ 	.word	0x00003990


	//----- nvinfo : EIATTR_MAX_THREADS
	.align		4
.L_116:
        /*0188*/ 	.byte	0x04, 0x05
        /*018a*/ 	.short	(.L_118 - .L_117)
.L_117:
        /*018c*/ 	.word	0x00000100
        /*0190*/ 	.word	0x00000001
        /*0194*/ 	.word	0x00000001


	//----- nvinfo : EIATTR_CRS_STACK_SIZE
	.align		4
.L_118:
        /*0198*/ 	.byte	0x04, 0x1e
        /*019a*/ 	.short	(.L_120 - .L_119)
.L_119:
        /*019c*/ 	.word	0x00000000


	//----- nvinfo : EIATTR_CBANK_PARAM_SIZE
	.align		4
.L_120:
        /*01a0*/ 	.byte	0x03, 0x19
        /*01a2*/ 	.short	0x001d


	//----- nvinfo : EIATTR_PARAM_CBANK
	.align		4
        /*01a4*/ 	.byte	0x04, 0x0a
        /*01a6*/ 	.short	(.L_122 - .L_121)
	.align		4
.L_121:
        /*01a8*/ 	.word	index@(.nv.constant0._ZN3cub18CUB_300001_SM_10006detail6reduce28DeviceReduceSingleTileKernelINS2_10policy_hubIiyN4cuda3std3__44plusIiEEE10Policy1000EPiSC_iS9_iiNS7_10__identityEEEvT0_T1_T2_T3_T4_T6_)
        /*01ac*/ 	.short	0x0380
        /*01ae*/ 	.short	0x001d


	//----- nvinfo : EIATTR_SW_WAR
	.align		4
.L_122:
        /*01b0*/ 	.byte	0x04, 0x36
        /*01b2*/ 	.short	(.L_124 - .L_123)
.L_123:
        /*01b4*/ 	.word	0x00000008
.L_124:


//--------------------- .nv.info._ZN3cub18CUB_300001_SM_10006detail6reduce18DeviceReduceKernelINS2_10policy_hubIiyN4cuda3std3__44plusIiEEE10Policy1000EN6thrust24THRUST_300001_SM_1000_NS6detail15normal_iteratorINSD_10device_ptrIiEEEEyS9_iNS7_10__identityEEEvT0_PT3_T1_NS0_13GridEvenShareISN_EET2_T4_ --------------------------
	.section	.nv.info._ZN3cub18CUB_300001_SM_10006detail6reduce18DeviceReduceKernelINS2_10policy_hubIiyN4cuda3std3__44plusIiEEE10Policy1000EN6thrust24THRUST_300001_SM_1000_NS6detail15normal_iteratorINSD_10device_ptrIiEEEEyS9_iNS7_10__identityEEEvT0_PT3_T1_NS0_13GridEvenShareISN_EET2_T4_,"",@"SHT_CUDA_INFO"
	.sectionflags	@""
	.align	4


	//----- nvinfo : EIATTR_CUDA_API_VERSION
	.align		4
        /*0000*/ 	.byte	0x04, 0x37
        /*0002*/ 	.short	(.L_126 - .L_125)
.L_125:
        /*0004*/ 	.word	0x00000082


	//----- nvinfo : EIATTR_KPARAM_INFO
	.align		4
.L_126:
        /*0008*/ 	.byte	0x04, 0x17
        /*000a*/ 	.short	(.L_128 - .L_127)
.L_127:
        /*000c*/ 	.word	0x00000000
        /*0010*/ 	.short	0x0005
        /*0012*/ 	.short	0x0061
        /*0014*/ 	.byte	0x00, 0xf0, 0x05, 0x00


	//----- nvinfo : EIATTR_KPARAM_INFO
	.align		4
.L_128:
        /*0018*/ 	.byte	0x04, 0x17
        /*001a*/ 	.short	(.L_130 - .L_129)
.L_129:
        /*001c*/ 	.word	0x00000000
        /*0020*/ 	.short	0x0004
        /*0022*/ 	.short	0x0060
        /*0024*/ 	.byte	0x00, 0xf0, 0x05, 0x00


	//----- nvinfo : EIATTR_KPARAM_INFO
	.align		4
.L_130:
        /*0028*/ 	.byte	0x04, 0x17
        /*002a*/ 	.short	(.L_132 - .L_131)
.L_131:
        /*002c*/ 	.word	0x00000000
        /*0030*/ 	.short	0x0003
        /*0032*/ 	.short	0x0018
        /*0034*/ 	.byte	0x00, 0xf0, 0x21, 0x01


	//----- nvinfo : EIATTR_KPARAM_INFO
	.align		4
.L_132:
        /*0038*/ 	.byte	0x04, 0x17
        /*003a*/ 	.short	(.L_134 - .L_133)
.L_133:
        /*003c*/ 	.word	0x00000000
        /*0040*/ 	.short	0x0002
        /*0042*/ 	.short	0x0010
        /*0044*/ 	.byte	0x00, 0xf0, 0x21, 0x00


	//----- nvinfo : EIATTR_KPARAM_INFO
	.align		4
.L_134:
        /*0048*/ 	.byte	0x04, 0x17
        /*004a*/ 	.short	(.L_136 - .L_135)
.L_135:
        /*004c*/ 	.word	0x00000000
        /*0050*/ 	.short	0x0001
        /*0052*/ 	.short	0x0008
        /*0054*/ 	.byte	0x00, 0xf5, 0x21, 0x00


	//----- nvinfo : EIATTR_KPARAM_INFO
	.align		4
.L_136:
        /*0058*/ 	.byte	0x04, 0x17
        /*005a*/ 	.short	(.L_138 - .L_137)
.L_137:
        /*005c*/ 	.word	0x00000000
        /*0060*/ 	.short	0x0000
        /*0062*/ 	.short	0x0000
        /*0064*/ 	.byte	0x00, 0xf0, 0x21, 0x00


	//----- nvinfo : EIATTR_SPARSE_MMA_MASK
	.align		4
.L_138:
        /*0068*/ 	.byte	0x03, 0x50
        /*006a*/ 	.short	0x0000


	//----- nvinfo : EIATTR_MAXREG_COUNT
	.align		4
        /*006c*/ 	.byte	0x03, 0x1b
        /*006e*/ 	.short	0x00ff


	//----- nvinfo : EIATTR_NUM_BARRIERS
	.align		4
        /*0070*/ 	.byte	0x02, 0x4c
        /*0072*/ 	.byte	0x01
	.zero		1


	//----- nvinfo : EIATTR_MERCURY_ISA_VERSION
	.align		4
        /*0074*/ 	.byte	0x03, 0x5f
        /*0076*/ 	.short	0x0101


	//----- nvinfo : EIATTR_COOP_GROUP_MASK_REGIDS
	.align		4
        /*0078*/ 	.byte	0x04, 0x29
        /*007a*/ 	.short	(.L_140 - .L_139)


	//   ....[0]....
.L_139:
        /*007c*/ 	.word	0xffffffff


	//   ....[1]....
        /*0080*/ 	.word	0xffffffff


	//   ....[2]....
        /*0084*/ 	.word	0xffffffff


	//   ....[3]....
        /*0088*/ 	.word	0xffffffff


	//   ....[4]....
        /*008c*/ 	.word	0xffffffff


	//   ....[5]....
        /*0090*/ 	.word	0xffffffff


	//   ....[6]....
        /*0094*/ 	.word	0xffffffff


	//   ....[7]....
        /*0098*/ 	.word	0xffffffff


	//   ....[8]....
        /*009c*/ 	.word	0xffffffff


	//   ....[9]....
        /*00a0*/ 	.word	0xffffffff


	//   ....[10]....
        /*00a4*/ 	.word	0xffffffff


	//   ....[11]....
        /*00a8*/ 	.word	0xffffffff


	//   ....[12]....
        /*00ac*/ 	.word	0xffffffff


	//   ....[13]....
        /*00b0*/ 	.word	0xffffffff


	//   ....[14]....
        /*00b4*/ 	.word	0xffffffff


	//----- nvinfo : EIATTR_COOP_GROUP_INSTR_OFFSETS
	.align		4
.L_140:
        /*00b8*/ 	.byte	0x04, 0x28
        /*00ba*/ 	.short	(.L_142 - .L_141)


	//   ....[0]....
.L_141:
        /*00bc*/ 	.word	0x000008e0


	//   ....[1]....
        /*00c0*/ 	.word	0x00000940


	//   ....[2]....
        /*00c4*/ 	.word	0x000009a0


	//   ....[3]....
        /*00c8*/ 	.word	0x00000a00


	//   ....[4]....
        /*00cc*/ 	.word	0x00000a60


	//   ....[5]....
        /*00d0*/ 	.word	0x00000bf0


	//   ....[6]....
        /*00d4*/ 	.word	0x00000c90


	//   ....[7]....
        /*00d8*/ 	.word	0x00000d10


	//   ....[8]....
        /*00dc*/ 	.word	0x00000d70


	//   ....[9]....
        /*00e0*/ 	.word	0x00000db0


	//   ....[10]....
        /*00e4*/ 	.word	0x00001db0


	//   ....[11]....
        /*00e8*/ 	.word	0x00001e10


	//   ....[12]....
        /*00ec*/ 	.word	0x00001e70


	//   ....[13]....
        /*00f0*/ 	.word	0x00001ed0


	//   ....[14]....
        /*00f4*/ 	.word	0x00001f30


	//----- nvinfo : EIATTR_VRC_CTA_INIT_COUNT
	.align		4
.L_142:
        /*00f8*/ 	.byte	0x02, 0x4a
	.zero		1
	.zero		1


	//----- nvinfo : EIATTR_EXIT_INSTR_OFFSETS
	.align		4
        /*00fc*/ 	.byte	0x04, 0x1c
        /*00fe*/ 	.short	(.L_144 - .L_143)


	//   ....[0]....
.L_143:
        /*0100*/ 	.word	0x00002050


	//   ....[1]....
        /*0104*/ 	.word	0x000020b0


	//----- nvinfo : EIATTR_MAX_THREADS
	.align		4
.L_144:
        /*0108*/ 	.byte	0x04, 0x05
        /*010a*/ 	.short	(.L_146 - .L_145)
.L_145:
        /*010c*/ 	.word	0x00000100
        /*0110*/ 	.word	0x00000001
        /*0114*/ 	.word	0x00000001


	//----- nvinfo : EIATTR_CRS_STACK_SIZE
	.align		4
.L_146:
        /*0118*/ 	.byte	0x04, 0x1e
        /*011a*/ 	.short	(.L_148 - .L_147)
.L_147:
        /*011c*/ 	.word	0x00000000


	//----- nvinfo : EIATTR_CBANK_PARAM_SIZE
	.align		4
.L_148:
        /*0120*/ 	.byte	0x03, 0x19
        /*0122*/ 	.short	0x0062


	//----- nvinfo : EIATTR_PARAM_CBANK
	.align		4
        /*0124*/ 	.byte	0x04, 0x0a
        /*0126*/ 	.short	(.L_150 - .L_149)
	.align		4
.L_149:
        /*0128*/ 	.word	index@(.nv.constant0._ZN3cub18CUB_300001_SM_10006detail6reduce18DeviceReduceKernelINS2_10policy_hubIiyN4cuda3std3__44plusIiEEE10Policy1000EN6thrust24THRUST_300001_SM_1000_NS6detail15normal_iteratorINSD_10device_ptrIiEEEEyS9_iNS7_10__identityEEEvT0_PT3_T1_NS0_13GridEvenShareISN_EET2_T4_)
        /*012c*/ 	.short	0x0380
        /*012e*/ 	.short	0x0062


	//----- nvinfo : EIATTR_SW_WAR
	.align		4
.L_150:
        /*0130*/ 	.byte	0x04, 0x36
        /*0132*/ 	.short	(.L_152 - .L_151)
.L_151:
        /*0134*/ 	.word	0x00000008
.L_152:


//--------------------- .nv.info._ZN3cub18CUB_300001_SM_10006detail6reduce28DeviceReduceSingleTileKernelINS2_10policy_hubIiyN4cuda3std3__44plusIiEEE10Policy1000EN6thrust24THRUST_300001_SM_1000_NS6detail15normal_iteratorINSD_10device_ptrIiEEEEPiyS9_iiNS7_10__identityEEEvT0_T1_T2_T3_T4_T6_ --------------------------
	.section	.nv.info._ZN3cub18CUB_300001_SM_10006detail6reduce28DeviceReduceSingleTileKernelINS2_10policy_hubIiyN4cuda3std3__44plusIiEEE10Policy1000EN6thrust24THRUST_300001_SM_1000_NS6detail15normal_iteratorINSD_10device_ptrIiEEEEPiyS9_iiNS7_10__identityEEEvT0_T1_T2_T3_T4_T6_,"",@"SHT_CUDA_INFO"
	.sectionflags	@""
	.align	4


	//----- nvinfo : EIATTR_CUDA_API_VERSION
	.align		4
        /*0000*/ 	.byte	0x04, 0x37
        /*0002*/ 	.short	(.L_154 - .L_153)
.L_153:
        /*0004*/ 	.word	0x00000082


	//----- nvinfo : EIATTR_KPARAM_INFO
	.align		4
.L_154:
        /*0008*/ 	.byte	0x04, 0x17
        /*000a*/ 	.short	(.L_156 - .L_155)
.L_155:
        /*000c*/ 	.word	0x00000000
        /*0010*/ 	.short	0x0005
        /*0012*/ 	.short	0x0020
        /*0014*/ 	.byte	0x00, 0xf0, 0x05, 0x00


	//----- nvinfo : EIATTR_KPARAM_INFO
	.align		4
.L_156:
        /*0018*/ 	.byte	0x04, 0x17
        /*001a*/ 	.short	(.L_158 - .L_157)
.L_157:
        /*001c*/ 	.word	0x00000000
        /*0020*/ 	.short	0x0004
        /*0022*/ 	.short	0x001c
        /*0024*/ 	.byte	0x00, 0xf0, 0x11, 0x00


	//----- nvinfo : EIATTR_KPARAM_INFO
	.align		4
.L_158:
        /*0028*/ 	.byte	0x04, 0x17
        /*002a*/ 	.short	(.L_160 - .L_159)
.L_159:
        /*002c*/ 	.word	0x00000000
        /*0030*/ 	.short	0x0003
        /*0032*/ 	.short	0x0018
        /*0034*/ 	.byte	0x00, 0xf0, 0x05, 0x00


	//----- nvinfo : EIATTR_KPARAM_INFO
	.align		4
.L_160:
        /*0038*/ 	.byte	0x04, 0x17
        /*003a*/ 	.short	(.L_162 - .L_161)
.L_161:
        /*003c*/ 	.word	0x00000000
        /*0040*/ 	.short	0x0002
        /*0042*/ 	.short	0x0010
        /*0044*/ 	.byte	0x00, 0xf0, 0x21, 0x00


	//----- nvinfo : EIATTR_KPARAM_INFO
	.align		4
.L_162:
        /*0048*/ 	.byte	0x04, 0x17
        /*004a*/ 	.short	(.L_164 - .L_163)
.L_163:
        /*004c*/ 	.word	0x00000000
        /*0050*/ 	.short	0x0001
        /*0052*/ 	.short	0x0008
        /*0054*/ 	.byte	0x00, 0xf5, 0x21, 0x00


	//----- nvinfo : EIATTR_KPARAM_INFO
	.align		4
.L_164:
        /*0058*/ 	.byte	0x04, 0x17
        /*005a*/ 	.short	(.L_166 - .L_165)
.L_165:
        /*005c*/ 	.word	0x00000000
        /*0060*/ 	.short	0x0000
        /*0062*/ 	.short	0x0000
        /*0064*/ 	.byte	0x00, 0xf0, 0x21, 0x00


	//----- nvinfo : EIATTR_SPARSE_MMA_MASK
	.align		4
.L_166:
        /*0068*/ 	.byte	0x03, 0x50
        /*006a*/ 	.short	0x0000


	//----- nvinfo : EIATTR_MAXREG_COUNT
	.align		4
        /*006c*/ 	.byte	0x03, 0x1b
        /*006e*/ 	.short	0x00ff


	//----- nvinfo : EIATTR_NUM_BARRIERS
	.align		4
        /*0070*/ 	.byte	0x02, 0x4c
        /*0072*/ 	.byte	0x01
	.zero		1


	//----- nvinfo : EIATTR_MERCURY_ISA_VERSION
	.align		4
        /*0074*/ 	.byte	0x03, 0x5f
        /*0076*/ 	.short	0x0101


	//----- nvinfo : EIATTR_COOP_GROUP_MASK_REGIDS
	.align		4
        /*0078*/ 	.byte	0x04, 0x29
        /*007a*/ 	.short	(.L_168 - .L_167)


	//   ....[0]....
.L_167:
        /*007c*/ 	.word	0xffffffff


	//   ....[1]....
        /*0080*/ 	.word	0xffffffff


	//   ....[2]....
        /*0084*/ 	.word	0xffffffff


	//   ....[3]....
        /*0088*/ 	.word	0xffffffff


	//   ....[4]....
        /*008c*/ 	.word	0xffffffff


	//   ....[5]....
        /*0090*/ 	.word	0xffffffff


	//   ....[6]....
        /*0094*/ 	.word	0xffffffff


	//   ....[7]....
        /*0098*/ 	.word	0xffffffff


	//   ....[8]....
        /*009c*/ 	.word	0xffffffff


	//   ....[9]....
        /*00a0*/ 	.word	0xffffffff


	//   ....[10]....
        /*00a4*/ 	.word	0xffffffff


	//   ....[11]....
        /*00a8*/ 	.word	0xffffffff


	//   ....[12]....
        /*00ac*/ 	.word	0xffffffff


	//   ....[13]....
        /*00b0*/ 	.word	0xffffffff


	//   ....[14]....
        /*00b4*/ 	.word	0xffffffff


	//----- nvinfo : EIATTR_COOP_GROUP_INSTR_OFFSETS
	.align		4
.L_168:
        /*00b8*/ 	.byte	0x04, 0x28
        /*00ba*/ 	.short	(.L_170 - .L_169)


	//   ....[0]....
.L_169:
        /*00bc*/ 	.word	0x00000850


	//   ....[1]....
        /*00c0*/ 	.word	0x000008b0


	//   ....[2]....
        /*00c4*/ 	.word	0x00000910


	//   ....[3]....
        /*00c8*/ 	.word	0x00000970


	//   ....[4]....
        /*00cc*/ 	.word	0x000009d0


	//   ....[5]....
        /*00d0*/ 	.word	0x00000b60


	//   ....[6]....
        /*00d4*/ 	.word	0x00000c00


	//   ....[7]....
        /*00d8*/ 	.word	0x00000c80


	//   ....[8]....
        /*00dc*/ 	.word	0x00000ce0


	//   ....[9]....
        /*00e0*/ 	.word	0x00000d20


	//   ....[10]....
        /*00e4*/ 	.word	0x00001b90


	//   ....[11]....
        /*00e8*/ 	.word	0x00001bf0


	//   ....[12]....
        /*00ec*/ 	.word	0x00001c50


	//   ....[13]....
        /*00f0*/ 	.word	0x00001cb0


	//   ....[14]....
        /*00f4*/ 	.word	0x00001d10


	//----- nvinfo : EIATTR_VRC_CTA_INIT_COUNT
	.align		4
.L_170:
        /*00f8*/ 	.byte	0x02, 0x4a
	.zero		1
	.zero		1


	//----- nvinfo : EIATTR_EXIT_INSTR_OFFSETS
	.align		4
        /*00fc*/ 	.byte	0x04, 0x1c
        /*00fe*/ 	.short	(.L_172 - .L_171)


	//   ....[0]....
.L_171:
        /*0100*/ 	.word	0x000000a0


	//   ....[1]....
        /*0104*/ 	.word	0x000000e0


	//   ....[2]....
        /*0108*/ 	.word	0x00001e20


	//   ....[3]....
        /*010c*/ 	.word	0x00001e70


	//----- nvinfo : EIATTR_MAX_THREADS
	.align		4
.L_172:
        /*0110*/ 	.byte	0x04, 0x05
        /*0112*/ 	.short	(.L_174 - .L_173)
.L_173:
        /*0114*/ 	.word	0x00000100
        /*0118*/ 	.word	0x00000001
        /*011c*/ 	.word	0x00000001


	//----- nvinfo : EIATTR_CRS_STACK_SIZE
	.align		4
.L_174:
        /*0120*/ 	.byte	0x04, 0x1e
        /*0122*/ 	.short	(.L_176 - .L_175)
.L_175:
        /*0124*/ 	.word	0x00000000


	//----- nvinfo : EIATTR_CBANK_PARAM_SIZE
	.align		4
.L_176:
        /*0128*/ 	.byte	0x03, 0x19
        /*012a*/ 	.short	0x0021


	//----- nvinfo : EIATTR_PARAM_CBANK
	.align		4
        /*012c*/ 	.byte	0x04, 0x0a
        /*012e*/ 	.short	(.L_178 - .L_177)
	.align		4
.L_177:
        /*0130*/ 	.word	index@(.nv.constant0._ZN3cub18CUB_300001_SM_10006detail6reduce28DeviceReduceSingleTileKernelINS2_10policy_hubIiyN4cuda3std3__44plusIiEEE10Policy1000EN6thrust24THRUST_300001_SM_1000_NS6detail15normal_iteratorINSD_10device_ptrIiEEEEPiyS9_iiNS7_10__identityEEEvT0_T1_T2_T3_T4_T6_)
        /*0134*/ 	.short	0x0380
        /*0136*/ 	.short	0x0021


	//----- nvinfo : EIATTR_SW_WAR
	.align		4
.L_178:
        /*0138*/ 	.byte	0x04, 0x36
        /*013a*/ 	.short	(.L_180 - .L_179)
.L_179:
        /*013c*/ 	.word	0x00000008
.L_180:


//--------------------- .nv.info._ZN3cub18CUB_300001_SM_10006detail6reduce28DeviceReduceSingleTileKernelINS2_10policy_hubIijN4cuda3std3__44plusIiEEE10Policy1000EPiSC_iS9_iiNS7_10__identityEEEvT0_T1_T2_T3_T4_T6_ --------------------------
	.section	.nv.info._ZN3cub18CUB_300001_SM_10006detail6reduce28DeviceReduceSingleTileKernelINS2_10policy_hubIijN4cuda3std3__44plusIiEEE10Policy1000EPiSC_iS9_iiNS7_10__identityEEEvT0_T1_T2_T3_T4_T6_,"",@"SHT_CUDA_INFO"
	.sectionflags	@""
	.align	4


	//----- nvinfo : EIATTR_CUDA_API_VERSION
	.align		4
        /*0000*/ 	.byte	0x04, 0x37
        /*0002*/ 	.short	(.L_182 - .L_181)
.L_181:
        /*0004*/ 	.word	0x00000082


	//----- nvinfo : EIATTR_KPARAM_INFO
	.align		4
.L_182:
        /*0008*/ 	.byte	0x04, 0x17
        /*000a*/ 	.short	(.L_184 - .L_183)
.L_183:
        /*000c*/ 	.word	0x00000000
        /*0010*/ 	.short	0x0005
        /*0012*/ 	.short	0x001c
        /*0014*/ 	.byte	0x00, 0xf0, 0x05, 0x00


	//----- nvinfo : EIATTR_KPARAM_INFO
	.align		4
.L_184:
        /*0018*/ 	.byte	0x04, 0x17
        /*001a*/ 	.short	(.L_186 - .L_185)
.L_185:
        /*001c*/ 	.word	0x00000000
        /*0020*/ 	.short	0x0004
        /*0022*/ 	.short	0x0018
        /*0024*/ 	.byte	0x00, 0xf0, 0x11, 0x00


	//----- nvinfo : EIATTR_KPARAM_INFO
	.align		4
.L_186:
        /*0028*/ 	.byte	0x04, 0x17
        /*002a*/ 	.short	(.L_188 - .L_187)
.L_187:
        /*002c*/ 	.word	0x00000000
        /*0030*/ 	.short	0x0003
        /*0032*/ 	.short	0x0014
        /*0034*/ 	.byte	0x00, 0xf0, 0x05, 0x00


	//----- nvinfo : EIATTR_KPARAM_INFO
	.align		4
.L_188:
        /*0038*/ 	.byte	0x04, 0x17
        /*003a*/ 	.short	(.L_190 - .L_189)
.L_189:
        /*003c*/ 	.word	0x00000000
        /*0040*/ 	.short	0x0002
        /*0042*/ 	.short	0x0010
        /*0044*/ 	.byte	0x00, 0xf0, 0x11, 0x00


	//----- nvinfo : EIATTR_KPARAM_INFO
	.align		4
.L_190:
        /*0048*/ 	.byte	0x04, 0x17
        /*004a*/ 	.short	(.L_192 - .L_191)
.L_191:
        /*004c*/ 	.word	0x00000000
        /*0050*/ 	.short	0x0001
        /*0052*/ 	.short	0x0008
        /*0054*/ 	.byte	0x00, 0xf5, 0x21, 0x00


	//----- nvinfo : EIATTR_KPARAM_INFO
	.align		4
.L_192:
        /*0058*/ 	.byte	0x04, 0x17
        /*005a*/ 	.short	(.L_194 - .L_193)
.L_193:
        /*005c*/ 	.word	0x00000000
        /*0060*/ 	.short	0x0000
        /*0062*/ 	.short	0x0000
        /*0064*/ 	.byte	0x00, 0xf5, 0x21, 0x00


	//----- nvinfo : EIATTR_SPARSE_MMA_MASK
	.align		4
.L_194:
        /*0068*/ 	.byte	0x03, 0x50
        /*006a*/ 	.short	0x0000


	//----- nvinfo : EIATTR_MAXREG_COUNT
	.align		4
        /*006c*/ 	.byte	0x03, 0x1b
        /*006e*/ 	.short	0x00ff


	//----- nvinfo : EIATTR_NUM_BARRIERS
	.align		4
        /*0070*/ 	.byte	0x02, 0x4c
        /*0072*/ 	.byte	0x01
	.zero		1


	//----- nvinfo : EIATTR_MERCURY_ISA_VERSION
	.align		4
        /*0074*/ 	.byte	0x03, 0x5f
        /*0076*/ 	.short	0x0101


	//----- nvinfo : EIATTR_COOP_GROUP_MASK_REGIDS
	.align		4
        /*0078*/ 	.byte	0x04, 0x29
        /*007a*/ 	.short	(.L_196 - .L_195)


	//   ....[0]....
.L_195:
        /*007c*/ 	.word	0xffffffff


	//   ....[1]....
        /*0080*/ 	.word	0xffffffff


	//   ....[2]....
        /*0084*/ 	.word	0xffffffff


	//   ....[3]....
        /*0088*/ 	.word	0xffffffff


	//   ....[4]....
        /*008c*/ 	.word	0xffffffff


	//   ....[5]....
        /*0090*/ 	.word	0xffffffff


	//   ....[6]....
        /*0094*/ 	.word	0xffffffff


	//   ....[7]....
        /*0098*/ 	.word	0xffffffff


	//   ....[8]....
        /*009c*/ 	.word	0xffffffff


	//   ....[9]....
        /*00a0*/ 	.word	0xffffffff


	//   ....[10]....
        /*00a4*/ 	.word	0xffffffff


	//   ....[11]....
        /*00a8*/ 	.word	0xffffffff


	//   ....[12]....
        /*00ac*/ 	.word	0xffffffff


	//   ....[13]....
        /*00b0*/ 	.word	0xffffffff


	//   ....[14]....
        /*00b4*/ 	.word	0xffffffff


	//   ....[15]....
        /*00b8*/ 	.word	0xffffffff


	//   ....[16]....
        /*00bc*/ 	.word	0xffffffff


	//   ....[17]....
        /*00c0*/ 	.word	0xffffffff


	//   ....[18]....
        /*00c4*/ 	.word	0xffffffff


	//   ....[19]....
        /*00c8*/ 	.word	0xffffffff


	//   ....[20]....
        /*00cc*/ 	.word	0xffffffff


	//   ....[21]....
        /*00d0*/ 	.word	0xffffffff


	//   ....[22]....
        /*00d4*/ 	.word	0xffffffff


	//   ....[23]....
        /*00d8*/ 	.word	0xffffffff


	//   ....[24]....
        /*00dc*/ 	.word	0xffffffff


	//   ....[25]....
        /*00e0*/ 	.word	0xffffffff


	//   ....[26]....
        /*00e4*/ 	.word	0xffffffff


	//   ....[27]....
        /*00e8*/ 	.word	0xffffffff


	//   ....[28]....
        /*00ec*/ 	.word	0xffffffff


	//   ....[29]....
        /*00f0*/ 	.word	0xffffffff


	//----- nvinfo : EIATTR_COOP_GROUP_INSTR_OFFSETS
	.align		4
.L_196:
        /*00f4*/ 	.byte	0x04, 0x28
        /*00f6*/ 	.short	(.L_198 - .L_197)


	//   ....[0]....
.L_197:
        /*00f8*/ 	.word	0x00000890


	//   ....[1]....
        /*00fc*/ 	.word	0x000008f0


	//   ....[2]....
        /*0100*/ 	.word	0x00000940


	//   ....[3]....
        /*0104*/ 	.word	0x000009b0


	//   ....[4]....
        /*0108*/ 	.word	0x00000a10


	//   ....[5]....
        /*010c*/ 	.word	0x00000ba0


	//   ....[6]....
        /*0110*/ 	.word	0x00000c40


	//   ....[7]....
        /*0114*/ 	.word	0x00000cc0


	//   ....[8]....
        /*0118*/ 	.word	0x00000d20


	//   ....[9]....
        /*011c*/ 	.word	0x00000d60


	//   ....[10]....
        /*0120*/ 	.word	0x000019d0


	//   ....[11]....
        /*0124*/ 	.word	0x00001a30


	//   ....[12]....
        /*0128*/ 	.word	0x00001a90


	//   ....[13]....
        /*012c*/ 	.word	0x00001af0


	//   ....[14]....
        /*0130*/ 	.word	0x00001b50


	//   ....[15]....
        /*0134*/ 	.word	0x000023f0


	//   ....[16]....
        /*0138*/ 	.word	0x00002450


	//   ....[17]....
        /*013c*/ 	.word	0x000024a0


	//   ....[18]....
        /*0140*/ 	.word	0x00002510


	//   ....[19]....
        /*0144*/ 	.word	0x00002570


	//   ....[20]....
        /*0148*/ 	.word	0x00002700


	//   ....[21]....
        /*014c*/ 	.word	0x00002790


	//   ....[22]....
        /*0150*/ 	.word	0x000027e0


	//   ....[23]....
        /*0154*/ 	.word	0x00002850


	//   ....[24]....
        /*0158*/ 	.word	0x000028c0


	//   ....[25]....
        /*015c*/ 	.word	0x000036a0


	//   ....[26]....
        /*0160*/ 	.word	0x00003700


	//   ....[27]....
        /*0164*/ 	.word	0x00003760


	//   ....[28]....
        /*0168*/ 	.word	0x000037c0


	//   ....[29]....
        /*016c*/ 	.word	0x00003820


	//----- nvinfo : EIATTR_VRC_CTA_INIT_COUNT
	.align		4
.L_198:
        /*0170*/ 	.byte	0x02, 0x4a
	.zero		1
	.zero		1


	//----- nvinfo : EIATTR_EXIT_INSTR_OFFSETS
	.align		4
        /*0174*/ 	.byte	0x04, 0x1c
        /*0176*/ 	.short	(.L_200 - .L_199)


	//   ....[0]....
.L_199:
        /*0178*/ 	.word	0x00000080


	//   ....[1]....
        /*017c*/ 	.word	0x000000c0


	//   ....[2]....
        /*0180*/ 	.word	0x00003940


	//   ....[3]....
        /*0184*/ 	.word	0x00003990


	//----- nvinfo : EIATTR_MAX_THREADS
	.align		4
.L_200:
        /*0188*/ 	.byte	0x04, 0x05
        /*018a*/ 	.short	(.L_202 - .L_201)
.L_201:
        /*018c*/ 	.word	0x00000100
        /*0190*/ 	.word	0x00000001
        /*0194*/ 	.word	0x00000001


	//----- nvinfo : EIATTR_CRS_STACK_SIZE
	.align		4
.L_202:
        /*0198*/ 	.byte	0x04, 0x1e
        /*019a*/ 	.short	(.L_204 - .L_203)
.L_203:
        /*019c*/ 	.word	0x00000000


	//----- nvinfo : EIATTR_CBANK_PARAM_SIZE
	.align		4
.L_204:
        /*01a0*/ 	.byte	0x03, 0x19
        /*01a2*/ 	.short	0x001d


	//----- nvinfo : EIATTR_PARAM_CBANK
	.align		4
        /*01a4*/ 	.byte	0x04, 0x0a
        /*01a6*/ 	.short	(.L_206 - .L_205)
	.align		4
.L_205:
        /*01a8*/ 	.word	index@(.nv.constant0._ZN3cub18CUB_300001_SM_10006detail6reduce28DeviceReduceSingleTileKernelINS2_10policy_hubIijN4cuda3std3__44plusIiEEE10Policy1000EPiSC_iS9_iiNS7_10__identityEEEvT0_T1_T2_T3_T4_T6_)
        /*01ac*/ 	.short	0x0380
        /*01ae*/ 	.short	0x001d


	//----- nvinfo : EIATTR_SW_WAR
	.align		4
.L_206:
        /*01b0*/ 	.byte	0x04, 0x36
        /*01b2*/ 	.short	(.L_208 - .L_207)
.L_207:
        /*01b4*/ 	.word	0x00000008
.L_208:


//--------------------- .nv.info._ZN3cub18CUB_300001_SM_10006detail6reduce18DeviceReduceKernelINS2_10policy_hubIijN4cuda3std3__44plusIiEEE10Policy1000EN6thrust24THRUST_300001_SM_1000_NS6detail15normal_iteratorINSD_10device_ptrIiEEEEjS9_iNS7_10__identityEEEvT0_PT3_T1_NS0_13GridEvenShareISN_EET2_T4_ --------------------------
	.section	.nv.info._ZN3cub18CUB_300001_SM_10006detail6reduce18DeviceReduceKernelINS2_10policy_hubIijN4cuda3std3__44plusIiEEE10Policy1000EN6thrust24THRUST_300001_SM_1000_NS6detail15normal_iteratorINSD_10device_ptrIiEEEEjS9_iNS7_10__identityEEEvT0_PT3_T1_NS0_13GridEvenShareISN_EET2_T4_,"",@"SHT_CUDA_INFO"
	.sectionflags	@""
	.align	4


	//----- nvinfo : EIATTR_CUDA_API_VERSION
	.align		4
        /*0000*/ 	.byte	0x04, 0x37
        /*0002*/ 	.short	(.L_210 - .L_209)
.L_209:
        /*0004*/ 	.word	0x00000082


	//----- nvinfo : EIATTR_KPARAM_INFO
	.align		4
.L_210:
        /*0008*/ 	.byte	0x04, 0x17
        /*000a*/ 	.short	(.L_212 - .L_211)
.L_211:
        /*000c*/ 	.word	0x00000000
        /*0010*/ 	.short	0x0005
        /*0012*/ 	.short	0x003d
        /*0014*/ 	.byte	0x00, 0xf0, 0x05, 0x00


	//----- nvinfo : EIATTR_KPARAM_INFO
	.align		4
.L_212:
        /*0018*/ 	.byte	0x04, 0x17
        /*001a*/ 	.short	(.L_214 - .L_213)
.L_213:
        /*001c*/ 	.word	0x00000000
        /*0020*/ 	.short	0x0004
        /*0022*/ 	.short	0x003c
        /*0024*/ 	.byte	0x00, 0xf0, 0x05, 0x00


	//----- nvinfo : EIATTR_KPARAM_INFO
	.align		4
.L_214:
        /*0028*/ 	.byte	0x04, 0x17
        /*002a*/ 	.short	(.L_216 - .L_215)
.L_215:
        /*002c*/ 	.word	0x00000000
        /*0030*/ 	.short	0x0003
        /*0032*/ 	.short	0x0014
        /*0034*/ 	.byte	0x00, 0xf0, 0xa1, 0x00


	//----- nvinfo : EIATTR_KPARAM_INFO
	.align		4
.L_216:
        /*0038*/ 	.byte	0x04, 0x17
        /*003a*/ 	.short	(.L_218 - .L_217)
.L_217:
        /*003c*/ 	.word	0x00000000
        /*0040*/ 	.short	0x0002
        /*0042*/ 	.short	0x0010
        /*0044*/ 	.byte	0x00, 0xf0, 0x11, 0x00


	//----- nvinfo : EIATTR_KPARAM_INFO
	.align		4
.L_218:
        /*0048*/ 	.byte	0x04, 0x17
        /*004a*/ 	.short	(.L_220 - .L_219)
.L_219:
        /*004c*/ 	.word	0x00000000
        /*0050*/ 	.short	0x0001
        /*0052*/ 	.short	0x0008
        /*0054*/ 	.byte	0x00, 0xf5, 0x21, 0x00


	//----- nvinfo : EIATTR_KPARAM_INFO
	.align		4
.L_220:
        /*0058*/ 	.byte	0x04, 0x17
        /*005a*/ 	.short	(.L_222 - .L_221)
.L_221:
        /*005c*/ 	.word	0x00000000
        /*0060*/ 	.short	0x0000
        /*0062*/ 	.short	0x0000
        /*0064*/ 	.byte	0x00, 0xf0, 0x21, 0x00


	//----- nvinfo : EIATTR_SPARSE_MMA_MASK
	.align		4
.L_222:
        /*0068*/ 	.byte	0x03, 0x50
        /*006a*/ 	.short	0x0000


	//----- nvinfo : EIATTR_MAXREG_COUNT
	.align		4
        /*006c*/ 	.byte	0x03, 0x1b
        /*006e*/ 	.short	0x00ff


	//----- nvinfo : EIATTR_NUM_BARRIERS
	.align		4
        /*0070*/ 	.byte	0x02, 0x4c
        /*0072*/ 	.byte	0x01
	.zero		1


	//----- nvinfo : EIATTR_MERCURY_ISA_VERSION
	.align		4
        /*0074*/ 	.byte	0x03, 0x5f
        /*0076*/ 	.short	0x0101


	//----- nvinfo : EIATTR_COOP_GROUP_MASK_REGIDS
	.align		4
        /*0078*/ 	.byte	0x04, 0x29
        /*007a*/ 	.short	(.L_224 - .L_223)


	//   ....[0]....
.L_223:
        /*007c*/ 	.word	0xffffffff


	//   ....[1]....
        /*0080*/ 	.word	0xffffffff


	//   ....[2]....
        /*0084*/ 	.word	0xffffffff


	//   ....[3]....
        /*0088*/ 	.word	0xffffffff


	//   ....[4]....
        /*008c*/ 	.word	0xffffffff


	//   ....[5]....
        /*0090*/ 	.word	0xffffffff


	//   ....[6]....
        /*0094*/ 	.word	0xffffffff


	//   ....[7]....
        /*0098*/ 	.word	0xffffffff


	//   ....[8]....
        /*009c*/ 	.word	0xffffffff


	//   ....[9]....
        /*00a0*/ 	.word	0xffffffff


	//   ....[10]....
        /*00a4*/ 	.word	0xffffffff


	//   ....[11]....
        /*00a8*/ 	.word	0xffffffff


	//   ....[12]....
        /*00ac*/ 	.word	0xffffffff


	//   ....[13]....
        /*00b0*/ 	.word	0xffffffff


	//   ....[14]....
        /*00b4*/ 	.word	0xffffffff


	//----- nvinfo : EIATTR_COOP_GROUP_INSTR_OFFSETS
	.align		4
.L_224:
        /*00b8*/ 	.byte	0x04, 0x28
        /*00ba*/ 	.short	(.L_226 - .L_225)


	//   ....[0]....
.L_225:
        /*00bc*/ 	.word	0x00000b10


	//   ....[1]....
        /*00c0*/ 	.word	0x00000b70


	//   ....[2]....
        /*00c4*/ 	.word	0x00000bd0


	//   ....[3]....
        /*00c8*/ 	.word	0x00000c30


	//   ....[4]....
        /*00cc*/ 	.word	0x00000c90


	//   ....[5]....
        /*00d0*/ 	.word	0x00000e20


	//   ....[6]....
        /*00d4*/ 	.word	0x00000ec0


	//   ....[7]....
        /*00d8*/ 	.word	0x00000f20


	//   ....[8]....
        /*00dc*/ 	.word	0x00000f80


	//   ....[9]....
        /*00e0*/ 	.word	0x00000fe0


	//   ....[10]....
        /*00e4*/ 	.word	0x00002100


	//   ....[11]....
        /*00e8*/ 	.word	0x00002170


	//   ....[12]....
        /*00ec*/ 	.word	0x000021c0


	//   ....[13]....
        /*00f0*/ 	.word	0x00002210


	//   ....[14]....
        /*00f4*/ 	.word	0x00002280


	//----- nvinfo : EIATTR_VRC_CTA_INIT_COUNT
	.align		4
.L_226:
        /*00f8*/ 	.byte	0x02, 0x4a
	.zero		1
	.zero		1


	//----- nvinfo : EIATTR_EXIT_INSTR_OFFSETS
	.align		4
        /*00fc*/ 	.byte	0x04, 0x1c
        /*00fe*/ 	.short	(.L_228 - .L_227)


	//   ....[0]....
.L_227:
        /*0100*/ 	.word	0x000023b0


	//   ....[1]....
        /*0104*/ 	.word	0x000023f0


	//----- nvinfo : EIATTR_MAX_THREADS
	.align		4
.L_228:
        /*0108*/ 	.byte	0x04, 0x05
        /*010a*/ 	.short	(.L_230 - .L_229)
.L_229:
        /*010c*/ 	.word	0x00000100
        /*0110*/ 	.word	0x00000001
        /*0114*/ 	.word	0x00000001


	//----- nvinfo : EIATTR_CRS_STACK_SIZE
	.align		4
.L_230:
        /*0118*/ 	.byte	0x04, 0x1e
        /*011a*/ 	.short	(.L_232 - .L_231)
.L_231:
        /*011c*/ 	.word	0x00000000


	//----- nvinfo : EIATTR_CBANK_PARAM_SIZE
	.align		4
.L_232:
        /*0120*/ 	.byte	0x03, 0x19
        /*0122*/ 	.short	0x003e


	//----- nvinfo : EIATTR_PARAM_CBANK
	.align		4
        /*0124*/ 	.byte	0x04, 0x0a
        /*0126*/ 	.short	(.L_234 - .L_233)
	.align		4
.L_233:
        /*0128*/ 	.word	index@(.nv.constant0._ZN3cub18CUB_300001_SM_10006detail6reduce18DeviceReduceKernelINS2_10policy_hubIijN4cuda3std3__44plusIiEEE10Policy1000EN6thrust24THRUST_300001_SM_1000_NS6detail15normal_iteratorINSD_10device_ptrIiEEEEjS9_iNS7_10__identityEEEvT0_PT3_T1_NS0_13GridEvenShareISN_EET2_T4_)
        /*012c*/ 	.short	0x0380
        /*012e*/ 	.short	0x003e


	//----- nvinfo : EIATTR_SW_WAR
	.align		4
.L_234:
        /*0130*/ 	.byte	0x04, 0x36
        /*0132*/ 	.short	(.L_236 - .L_235)
.L_235:
        /*0134*/ 	.word	0x00000008
.L_236:


//--------------------- .nv.info._ZN3cub18CUB_300001_SM_10006detail6reduce28DeviceReduceSingleTileKernelINS2_10policy_hubIijN4cuda3std3__44plusIiEEE10Policy1000EN6thrust24THRUST_300001_SM_1000_NS6detail15normal_iteratorINSD_10device_ptrIiEEEEPijS9_iiNS7_10__identityEEEvT0_T1_T2_T3_T4_T6_ --------------------------
	.section	.nv.info._ZN3cub18CUB_300001_SM_10006detail6reduce28DeviceReduceSingleTileKernelINS2_10policy_hubIijN4cuda3std3__44plusIiEEE10Policy1000EN6thrust24THRUST_300001_SM_1000_NS6detail15normal_iteratorINSD_10device_ptrIiEEEEPijS9_iiNS7_10__identityEEEvT0_T1_T2_T3_T4_T6_,"",@"SHT_CUDA_INFO"
	.sectionflags	@""
	.align	4


	//----- nvinfo : EIATTR_CUDA_API_VERSION
	.align		4
        /*0000*/ 	.byte	0x04, 0x37
        /*0002*/ 	.short	(.L_238 - .L_237)
.L_237:
        /*0004*/ 	.word	0x00000082


	//----- nvinfo : EIATTR_KPARAM_INFO
	.align		4
.L_238:
        /*0008*/ 	.byte	0x04, 0x17
        /*000a*/ 	.short	(.L_240 - .L_239)
.L_239:
        /*000c*/ 	.word	0x00000000
        /*0010*/ 	.short	0x0005
        /*0012*/ 	.short	0x001c
        /*0014*/ 	.byte	0x00, 0xf0, 0x05, 0x00


	//----- nvinfo : EIATTR_KPARAM_INFO
	.align		4
.L_240:
        /*0018*/ 	.byte	0x04, 0x17
        /*001a*/ 	.short	(.L_242 - .L_241)
.L_241:
        /*001c*/ 	.word	0x00000000
        /*0020*/ 	.short	0x0004
        /*0022*/ 	.short	0x0018
        /*0024*/ 	.byte	0x00, 0xf0, 0x11, 0x00


	//----- nvinfo : EIATTR_KPARAM_INFO
	.align		4
.L_242:
        /*0028*/ 	.byte	0x04, 0x17
        /*002a*/ 	.short	(.L_244 - .L_243)
.L_243:
        /*002c*/ 	.word	0x00000000
        /*0030*/ 	.short	0x0003
        /*0032*/ 	.short	0x0014
        /*0034*/ 	.byte	0x00, 0xf0, 0x05, 0x00


	//----- nvinfo : EIATTR_KPARAM_INFO
	.align		4
.L_244:
        /*0038*/ 	.byte	0x04, 0x17
        /*003a*/ 	.short	(.L_246 - .L_245)
.L_245:
        /*003c*/ 	.word	0x00000000
        /*0040*/ 	.short	0x0002
        /*0042*/ 	.short	0x0010
        /*0044*/ 	.byte	0x00, 0xf0, 0x11, 0x00


	//----- nvinfo : EIATTR_KPARAM_INFO
	.align		4
.L_246:
        /*0048*/ 	.byte	0x04, 0x17
        /*004a*/ 	.short	(.L_248 - .L_247)
.L_247:
        /*004c*/ 	.word	0x00000000
        /*0050*/ 	.short	0x0001
        /*0052*/ 	.short	0x0008
        /*0054*/ 	.byte	0x00, 0xf5, 0x21, 0x00


	//----- nvinfo : EIATTR_KPARAM_INFO
	.align		4
.L_248:
        /*0058*/ 	.byte	0x04, 0x17
        /*005a*/ 	.short	(.L_250 - .L_249)
.L_249:
        /*005c*/ 	.word	0x00000000
        /*0060*/ 	.short	0x0000
        /*0062*/ 	.short	0x0000
        /*0064*/ 	.byte	0x00, 0xf0, 0x21, 0x00


	//----- nvinfo : EIATTR_SPARSE_MMA_MASK
	.align		4
.L_250:
        /*0068*/ 	.byte	0x03, 0x50
        /*006a*/ 	.short	0x0000


	//----- nvinfo : EIATTR_MAXREG_COUNT
	.align		4
        /*006c*/ 	.byte	0x03, 0x1b
        /*006e*/ 	.short	0x00ff


	//----- nvinfo : EIATTR_NUM_BARRIERS
	.align		4
        /*0070*/ 	.byte	0x02, 0x4c
        /*0072*/ 	.byte	0x01
	.zero		1


	//----- nvinfo : EIATTR_MERCURY_ISA_VERSION
	.align		4
        /*0074*/ 	.byte	0x03, 0x5f
        /*0076*/ 	.short	0x0101


	//----- nvinfo : EIATTR_COOP_GROUP_MASK_REGIDS
	.align		4
        /*0078*/ 	.byte	0x04, 0x29
        /*007a*/ 	.short	(.L_252 - .L_251)


	//   ....[0]....
.L_251:
        /*007c*/ 	.word	0xffffffff


	//   ....[1]....
        /*0080*/ 	.word	0xffffffff


	//   ....[2]....
        /*0084*/ 	.word	0xffffffff


	//   ....[3]....
        /*0088*/ 	.word	0xffffffff


	//   ....[4]....
        /*008c*/ 	.word	0xffffffff


	//   ....[5]....
        /*0090*/ 	.word	0xffffffff


	//   ....[6]....
        /*0094*/ 	.word	0xffffffff


	//   ....[7]....
        /*0098*/ 	.word	0xffffffff


	//   ....[8]....
        /*009c*/ 	.word	0xffffffff


	//   ....[9]....
        /*00a0*/ 	.word	0xffffffff


	//   ....[10]....
        /*00a4*/ 	.word	0xffffffff


	//   ....[11]....
        /*00a8*/ 	.word	0xffffffff


	//   ....[12]....
        /*00ac*/ 	.word	0xffffffff


	//   ....[13]....
        /*00b0*/ 	.word	0xffffffff


	//   ....[14]....
        /*00b4*/ 	.word	0xffffffff


	//----- nvinfo : EIATTR_COOP_GROUP_INSTR_OFFSETS
	.align		4
.L_252:
        /*00b8*/ 	.byte	0x04, 0x28
        /*00ba*/ 	.short	(.L_254 - .L_253)


	//   ....[0]....
.L_253:
        /*00bc*/ 	.word	0x00000830


	//   ....[1]....
        /*00c0*/ 	.word	0x00000890


	//   ....[2]....
        /*00c4*/ 	.word	0x000008f0


	//   ....[3]....
        /*00c8*/ 	.word	0x00000950


	//   ....[4]....
        /*00cc*/ 	.word	0x000009b0


	//   ....[5]....
        /*00d0*/ 	.word	0x00000b40


	//   ....[6]....
        /*00d4*/ 	.word	0x00000be0


	//   ....[7]....
        /*00d8*/ 	.word	0x00000c60


	//   ....[8]....
        /*00dc*/ 	.word	0x00000cc0


	//   ....[9]....
        /*00e0*/ 	.word	0x00000d00


	//   ....[10]....
        /*00e4*/ 	.word	0x00001cc0


	//   ....[11]....
        /*00e8*/ 	.word	0x00001d20


	//   ....[12]....
        /*00ec*/ 	.word	0x00001d80


	//   ....[13]....
        /*00f0*/ 	.word	0x00001de0


	//   ....[14]....
        /*00f4*/ 	.word	0x00001e40


	//----- nvinfo : EIATTR_VRC_CTA_INIT_COUNT
	.align		4
.L_254:
        /*00f8*/ 	.byte	0x02, 0x4a
	.zero		1
	.zero		1


	//----- nvinfo : EIATTR_EXIT_INSTR_OFFSETS
	.align		4
        /*00fc*/ 	.byte	0x04, 0x1c
        /*00fe*/ 	.short	(.L_256 - .L_255)


	//   ....[0]....
.L_255:
        /*0100*/ 	.word	0x00000080


	//   ....[1]....
        /*0104*/ 	.word	0x000000c0


	//   ....[2]....
        /*0108*/ 	.word	0x00001f60


	//   ....[3]....
        /*010c*/ 	.word	0x00001fb0


	//----- nvinfo : EIATTR_MAX_THREADS
	.align		4
.L_256:
        /*0110*/ 	.byte	0x04, 0x05
        /*0112*/ 	.short	(.L_258 - .L_257)
.L_257:
        /*0114*/ 	.word	0x00000100
        /*0118*/ 	.word	0x00000001
        /*011c*/ 	.word	0x00000001


	//----- nvinfo : EIATTR_CRS_STACK_SIZE
	.align		4
.L_258:
        /*0120*/ 	.byte	0x04, 0x1e
        /*0122*/ 	.short	(.L_260 - .L_259)
.L_259:
        /*0124*/ 	.word	0x00000000


	//----- nvinfo : EIATTR_CBANK_PARAM_SIZE
	.align		4
.L_260:
        /*0128*/ 	.byte	0x03, 0x19
        /*012a*/ 	.short	0x001d


	//----- nvinfo : EIATTR_PARAM_CBANK
	.align		4
        /*012c*/ 	.byte	0x04, 0x0a
        /*012e*/ 	.short	(.L_262 - .L_261)
	.align		4
.L_261:
        /*0130*/ 	.word	index@(.nv.constant0._ZN3cub18CUB_300001_SM_10006detail6reduce28DeviceReduceSingleTileKernelINS2_10policy_hubIijN4cuda3std3__44plusIiEEE10Policy1000EN6thrust24THRUST_300001_SM_1000_NS6detail15normal_iteratorINSD_10device_ptrIiEEEEPijS9_iiNS7_10__identityEEEvT0_T1_T2_T3_T4_T6_)
        /*0134*/ 	.short	0x0380
        /*0136*/ 	.short	0x001d


	//----- nvinfo : EIATTR_SW_WAR
	.align		4
.L_262:
        /*0138*/ 	.byte	0x04, 0x36
        /*013a*/ 	.short	(.L_264 - .L_263)
.L_263:
        /*013c*/ 	.word	0x00000008
.L_264:


//--------------------- .nv.info._ZN3cub18CUB_300001_SM_10006detail8for_each13static_kernelINS2_12policy_hub_t12policy_500_tEmN6thrust24THRUST_300001_SM_1000_NS8cuda_cub20__uninitialized_fill7functorINS7_10device_ptrIiEEiEEEEvT0_T1_ --------------------------
	.section	.nv.info._ZN3cub18CUB_300001_SM_10006detail8for_each13static_kernelINS2_12policy_hub_t12policy_500_tEmN6thrust24THRUST_300001_SM_1000_NS8cuda_cub20__uninitialized_fill7functorINS7_10device_ptrIiEEiEEEEvT0_T1_,"",@"SHT_CUDA_INFO"
	.sectionflags	@""
	.align	4


	//----- nvinfo : EIATTR_CUDA_API_VERSION
	.align		4
        /*0000*/ 	.byte	0x04, 0x37
        /*0002*/ 	.short	(.L_266 - .L_265)
.L_265:
        /*0004*/ 	.word	0x00000082


	//----- nvinfo : EIATTR_KPARAM_INFO
	.align		4
.L_266:
        /*0008*/ 	.byte	0x04, 0x17
        /*000a*/ 	.short	(.L_268 - .L_267)
.L_267:
        /*000c*/ 	.word	0x00000000
        /*0010*/ 	.short	0x0001
        /*0012*/ 	.short	0x0008
        /*0014*/ 	.byte	0x00, 0xf0, 0x41, 0x00


	//----- nvinfo : EIATTR_KPARAM_INFO
	.align		4
.L_268:
        /*0018*/ 	.byte	0x04, 0x17
        /*001a*/ 	.short	(.L_270 - .L_269)
.L_269:
        /*001c*/ 	.word	0x00000000
        /*0020*/ 	.short	0x0000
        /*0022*/ 	.short	0x0000
        /*0024*/ 	.byte	0x00, 0xf0, 0x21, 0x00


	//----- nvinfo : EIATTR_SPARSE_MMA_MASK
	.align		4
.L_270:
        /*0028*/ 	.byte	0x03, 0x50
        /*002a*/ 	.short	0x0000


	//----- nvinfo : EIATTR_MAXREG_COUNT
	.align		4
        /*002c*/ 	.byte	0x03, 0x1b
        /*002e*/ 	.short	0x00ff


	//----- nvinfo : EIATTR_MERCURY_ISA_VERSION
	.align		4
        /*0030*/ 	.byte	0x03, 0x5f
        /*0032*/ 	.short	0x0101


	//----- nvinfo : EIATTR_VRC_CTA_INIT_COUNT
	.align		4
        /*0034*/ 	.byte	0x02, 0x4a
	.zero		1
	.zero		1


	//----- nvinfo : EIATTR_EXIT_INSTR_OFFSETS
	.align		4
        /*0038*/ 	.byte	0x04, 0x1c
        /*003a*/ 	.short	(.L_272 - .L_271)


	//   ....[0]....
.L_271:
        /*003c*/ 	.word	0x00000130


	//   ....[1]....
        /*0040*/ 	.word	0x00000230


	//   ....[2]....
        /*0044*/ 	.word	0x00000260


	//----- nvinfo : EIATTR_MAX_THREADS
	.align		4
.L_272:
        /*0048*/ 	.byte	0x04, 0x05
        /*004a*/ 	.short	(.L_274 - .L_273)
.L_273:
        /*004c*/ 	.word	0x00000100
        /*0050*/ 	.word	0x00000001
        /*0054*/ 	.word	0x00000001


	//----- nvinfo : EIATTR_CBANK_PARAM_SIZE
	.align		4
.L_274:
        /*0058*/ 	.byte	0x03, 0x19
        /*005a*/ 	.short	0x0018


	//----- nvinfo : EIATTR_PARAM_CBANK
	.align		4
        /*005c*/ 	.byte	0x04, 0x0a
        /*005e*/ 	.short	(.L_276 - .L_275)
	.align		4
.L_275:
        /*0060*/ 	.word	index@(.nv.constant0._ZN3cub18CUB_300001_SM_10006detail8for_each13static_kernelINS2_12policy_hub_t12policy_500_tEmN6thrust24THRUST_300001_SM_1000_NS8cuda_cub20__uninitialized_fill7functorINS7_10device_ptrIiEEiEEEEvT0_T1_)
        /*0064*/ 	.short	0x0380
        /*0066*/ 	.short	0x0018


	//----- nvinfo : EIATTR_SW_WAR
	.align		4
.L_276:
        /*0068*/ 	.byte	0x04, 0x36
        /*006a*/ 	.short	(.L_278 - .L_277)
.L_277:
        /*006c*/ 	.word	0x00000008
.L_278:


//--------------------- .nv.info._ZN3cub18CUB_300001_SM_10006detail11EmptyKernelIvEEvv --------------------------
	.section	.nv.info._ZN3cub18CUB_300001_SM_10006detail11EmptyKernelIvEEvv,"",@"SHT_CUDA_INFO"
	.sectionflags	@""
	.align	4


	//----- nvinfo : EIATTR_CUDA_API_VERSION
	.align		4
        /*0000*/ 	.byte	0x04, 0x37
        /*0002*/ 	.short	(.L_280 - .L_279)
.L_279:
        /*0004*/ 	.word	0x00000082


	//----- nvinfo : EIATTR_SPARSE_MMA_MASK
	.align		4
.L_280:
        /*0008*/ 	.byte	0x03, 0x50
        /*000a*/ 	.short	0x0000


	//----- nvinfo : EIATTR_MAXREG_COUNT
	.align		4
        /*000c*/ 	.byte	0x03, 0x1b
        /*000e*/ 	.short	0x00ff


	//----- nvinfo : EIATTR_MERCURY_ISA_VERSION
	.align		4
        /*0010*/ 	.byte	0x03, 0x5f
        /*0012*/ 	.short	0x0101


	//----- nvinfo : EIATTR_VRC_CTA_INIT_COUNT
	.align		4
        /*0014*/ 	.byte	0x02, 0x4a
	.zero		1
	.zero		1


	//----- nvinfo : EIATTR_EXIT_INSTR_OFFSETS
	.align		4
        /*0018*/ 	.byte	0x04, 0x1c
        /*001a*/ 	.short	(.L_282 - .L_281)


	//   ....[0]....
.L_281:
        /*001c*/ 	.word	0x00000010


	//----- nvinfo : EIATTR_SW_WAR
	.align		4
.L_282:
        /*0020*/ 	.byte	0x04, 0x36
        /*0022*/ 	.short	(.L_284 - .L_283)
.L_283:
        /*0024*/ 	.word	0x00000008
.L_284:


//--------------------- .nv.info._Z7sumCudaPKiiPi --------------------------
	.section	.nv.info._Z7sumCudaPKiiPi,"",@"SHT_CUDA_INFO"
	.sectionflags	@""
	.align	4


	//----- nvinfo : EIATTR_CUDA_API_VERSION
	.align		4
        /*0000*/ 	.byte	0x04, 0x37
        /*0002*/ 	.short	(.L_286 - .L_285)
.L_285:
        /*0004*/ 	.word	0x00000082


	//----- nvinfo : EIATTR_KPARAM_INFO
	.align		4
.L_286:
        /*0008*/ 	.byte	0x04, 0x17
        /*000a*/ 	.short	(.L_288 - .L_287)
.L_287:
        /*000c*/ 	.word	0x00000000
        /*0010*/ 	.short	0x0002
        /*0012*/ 	.short	0x0010
        /*0014*/ 	.byte	0x00, 0xf5, 0x21, 0x00


	//----- nvinfo : EIATTR_KPARAM_INFO
	.align		4
.L_288:
        /*0018*/ 	.byte	0x04, 0x17
        /*001a*/ 	.short	(.L_290 - .L_289)
.L_289:
        /*001c*/ 	.word	0x00000000
        /*0020*/ 	.short	0x0001
        /*0022*/ 	.short	0x0008
        /*0024*/ 	.byte	0x00, 0xf0, 0x11, 0x00


	//----- nvinfo : EIATTR_KPARAM_INFO
	.align		4
.L_290:
        /*0028*/ 	.byte	0x04, 0x17
        /*002a*/ 	.short	(.L_292 - .L_291)
.L_291:
        /*002c*/ 	.word	0x00000000
        /*0030*/ 	.short	0x0000
        /*0032*/ 	.short	0x0000
        /*0034*/ 	.byte	0x00, 0xf5, 0x21, 0x00


	//----- nvinfo : EIATTR_SPARSE_MMA_MASK
	.align		4
.L_292:
        /*0038*/ 	.byte	0x03, 0x50
        /*003a*/ 	.short	0x0000


	//----- nvinfo : EIATTR_MAXREG_COUNT
	.align		4
        /*003c*/ 	.byte	0x03, 0x1b
        /*003e*/ 	.short	0x00ff


	//----- nvinfo : EIATTR_MERCURY_ISA_VERSION
	.align		4
        /*0040*/ 	.byte	0x03, 0x5f
        /*0042*/ 	.short	0x0101


	//----- nvinfo : EIATTR_VRC_CTA_INIT_COUNT
	.align		4
        /*0044*/ 	.byte	0x02, 0x4a
	.zero		1
	.zero		1


	//----- nvinfo : EIATTR_EXIT_INSTR_OFFSETS
	.align		4
        /*0048*/ 	.byte	0x04, 0x1c
        /*004a*/ 	.short	(.L_294 - .L_293)


	//   ....[0]....
.L_293:
        /*004c*/ 	.word	0x00000060


	//   ....[1]....
        /*0050*/ 	.word	0x000004c0


	//   ....[2]....
        /*0054*/ 	.word	0x000006c0


	//   ....[3]....
        /*0058*/ 	.word	0x00000800


	//   ....[4]....
        /*005c*/ 	.word	0x000008c0


	//----- nvinfo : EIATTR_CBANK_PARAM_SIZE
	.align		4
.L_294:
        /*0060*/ 	.byte	0x03, 0x19
        /*0062*/ 	.short	0x0018


	//----- nvinfo : EIATTR_PARAM_CBANK
	.align		4
        /*0064*/ 	.byte	0x04, 0x0a
        /*0066*/ 	.short	(.L_296 - .L_295)
	.align		4
.L_295:
        /*0068*/ 	.word	index@(.nv.constant0._Z7sumCudaPKiiPi)
        /*006c*/ 	.short	0x0380
        /*006e*/ 	.short	0x0018


	//----- nvinfo : EIATTR_SW_WAR
	.align		4
.L_296:
        /*0070*/ 	.byte	0x04, 0x36
        /*0072*/ 	.short	(.L_298 - .L_297)
.L_297:
        /*0074*/ 	.word	0x00000008
.L_298:


//--------------------- .nv.callgraph             --------------------------
	.section	.nv.callgraph,"",@"SHT_CUDA_CALLGRAPH"
	.align	4
	.sectionentsize	8
	.align		4
        /*0000*/ 	.word	0x00000000
	.align		4
        /*0004*/ 	.word	0xffffffff
	.align		4
        /*0008*/ 	.word	0x00000000
	.align		4
        /*000c*/ 	.word	0xfffffffe
	.align		4
        /*0010*/ 	.word	0x00000000
	.align		4
        /*0014*/ 	.word	0xfffffffd
	.align		4
        /*0018*/ 	.word	0x00000000
	.align		4
        /*001c*/ 	.word	0xfffffffc


//--------------------- .nv.constant4             --------------------------
	.section	.nv.constant4,"a",@progbits
	.align	8
	.align		8
.nv.constant4:
        /*0000*/ 	.dword	_ZN34_INTERNAL_7214e8f3_4_k_cu_fccd288e4cuda3std3__45__cpo5beginE
	.align		8
        /*0008*/ 	.dword	_ZN34_INTERNAL_7214e8f3_4_k_cu_fccd288e4cuda3std3__45__cpo3endE
	.align		8
        /*0010*/ 	.dword	_ZN34_INTERNAL_7214e8f3_4_k_cu_fccd288e4cuda3std3__45__cpo6cbeginE
	.align		8
        /*0018*/ 	.dword	_ZN34_INTERNAL_7214e8f3_4_k_cu_fccd288e4cuda3std3__45__cpo4cendE
	.align		8
        /*0020*/ 	.dword	_ZN34_INTERNAL_7214e8f3_4_k_cu_fccd288e4cuda3std3__45__cpo6rbeginE
	.align		8
        /*0028*/ 	.dword	_ZN34_INTERNAL_7214e8f3_4_k_cu_fccd288e4cuda3std3__45__cpo4rendE
	.align		8
        /*0030*/ 	.dword	_ZN34_INTERNAL_7214e8f3_4_k_cu_fccd288e4cuda3std3__45__cpo7crbeginE
	.align		8
        /*0038*/ 	.dword	_ZN34_INTERNAL_7214e8f3_4_k_cu_fccd288e4cuda3std3__45__cpo5crendE
	.align		8
        /*0040*/ 	.dword	_ZN34_INTERNAL_7214e8f3_4_k_cu_fccd288e4cuda3std3__436_GLOBAL__N__7214e8f3_4_k_cu_fccd288e6ignoreE
	.align		8
        /*0048*/ 	.dword	_ZN34_INTERNAL_7214e8f3_4_k_cu_fccd288e4cuda3std3__419piecewise_constructE
	.align		8
        /*0050*/ 	.dword	_ZN34_INTERNAL_7214e8f3_4_k_cu_fccd288e4cuda3std3__48in_placeE
	.align		8
        /*0058*/ 	.dword	_ZN34_INTERNAL_7214e8f3_4_k_cu_fccd288e4cuda3std3__420unreachable_sentinelE
	.align		8
        /*0060*/ 	.dword	_ZN34_INTERNAL_7214e8f3_4_k_cu_fccd288e4cuda3std3__47nulloptE
	.align		8
        /*0068*/ 	.dword	_ZN34_INTERNAL_7214e8f3_4_k_cu_fccd288e4cuda3std3__48unexpectE
	.align		8
        /*0070*/ 	.dword	_ZN34_INTERNAL_7214e8f3_4_k_cu_fccd288e4cuda3std6ranges3__45__cpo4swapE
	.align		8
        /*0078*/ 	.dword	_ZN34_INTERNAL_7214e8f3_4_k_cu_fccd288e4cuda3std6ranges3__45__cpo9iter_moveE
	.align		8
        /*0080*/ 	.dword	_ZN34_INTERNAL_7214e8f3_4_k_cu_fccd288e4cuda3std6ranges3__45__cpo5beginE
	.align		8
        /*0088*/ 	.dword	_ZN34_INTERNAL_7214e8f3_4_k_cu_fccd288e4cuda3std6ranges3__45__cpo3endE
	.align		8
        /*0090*/ 	.dword	_ZN34_INTERNAL_7214e8f3_4_k_cu_fccd288e4cuda3std6ranges3__45__cpo6cbeginE
	.align		8
        /*0098*/ 	.dword	_ZN34_INTERNAL_7214e8f3_4_k_cu_fccd288e4cuda3std6ranges3__45__cpo4cendE
	.align		8
        /*00a0*/ 	.dword	_ZN34_INTERNAL_7214e8f3_4_k_cu_fccd288e4cuda3std6ranges3__45__cpo7advanceE
	.align		8
        /*00a8*/ 	.dword	_ZN34_INTERNAL_7214e8f3_4_k_cu_fccd288e4cuda3std6ranges3__45__cpo9iter_swapE
	.align		8
        /*00b0*/ 	.dword	_ZN34_INTERNAL_7214e8f3_4_k_cu_fccd288e4cuda3std6ranges3__45__cpo4nextE
	.align		8
        /*00b8*/ 	.dword	_ZN34_INTERNAL_7214e8f3_4_k_cu_fccd288e4cuda3std6ranges3__45__cpo4prevE
	.align		8
        /*00c0*/ 	.dword	_ZN34_INTERNAL_7214e8f3_4_k_cu_fccd288e4cuda3std6ranges3__45__cpo4dataE
	.align		8
        /*00c8*/ 	.dword	_ZN34_INTERNAL_7214e8f3_4_k_cu_fccd288e4cuda3std6ranges3__45__cpo5cdataE
	.align		8
        /*00d0*/ 	.dword	_ZN34_INTERNAL_7214e8f3_4_k_cu_fccd288e4cuda3std6ranges3__45__cpo4sizeE
	.align		8
        /*00d8*/ 	.dword	_ZN34_INTERNAL_7214e8f3_4_k_cu_fccd288e4cuda3std6ranges3__45__cpo5ssizeE
	.align		8
        /*00e0*/ 	.dword	_ZN34_INTERNAL_7214e8f3_4_k_cu_fccd288e4cuda3std6ranges3__45__cpo8distanceE
	.align		8
        /*00e8*/ 	.dword	_ZN34_INTERNAL_7214e8f3_4_k_cu_fccd288e6thrust24THRUST_300001_SM_1000_NS8cuda_cub3parE
	.align		8
        /*00f0*/ 	.dword	_ZN34_INTERNAL_7214e8f3_4_k_cu_fccd288e6thrust24THRUST_300001_SM_1000_NS8cuda_cub10par_nosyncE
	.align		8
        /*00f8*/ 	.dword	_ZN34_INTERNAL_7214e8f3_4_k_cu_fccd288e6thrust24THRUST_300001_SM_1000_NS6system6detail10sequential3seqE
	.align		8
        /*0100*/ 	.dword	_ZN34_INTERNAL_7214e8f3_4_k_cu_fccd288e6thrust24THRUST_300001_SM_1000_NS12placeholders2_1E
	.align		8
        /*0108*/ 	.dword	_ZN34_INTERNAL_7214e8f3_4_k_cu_fccd288e6thrust24THRUST_300001_SM_1000_NS12placeholders2_2E
	.align		8
        /*0110*/ 	.dword	_ZN34_INTERNAL_7214e8f3_4_k_cu_fccd288e6thrust24THRUST_300001_SM_1000_NS12placeholders2_3E
	.align		8
        /*0118*/ 	.dword	_ZN34_INTERNAL_7214e8f3_4_k_cu_fccd288e6thrust24THRUST_300001_SM_1000_NS12placeholders2_4E
	.align		8
        /*0120*/ 	.dword	_ZN34_INTERNAL_7214e8f3_4_k_cu_fccd288e6thrust24THRUST_300001_SM_1000_NS12placeholders2_5E
	.align		8
        /*0128*/ 	.dword	_ZN34_INTERNAL_7214e8f3_4_k_cu_fccd288e6thrust24THRUST_300001_SM_1000_NS12placeholders2_6E
	.align		8
        /*0130*/ 	.dword	_ZN34_INTERNAL_7214e8f3_4_k_cu_fccd288e6thrust24THRUST_300001_SM_1000_NS12placeholders2_7E
	.align		8
        /*0138*/ 	.dword	_ZN34_INTERNAL_7214e8f3_4_k_cu_fccd288e6thrust24THRUST_300001_SM_1000_NS12placeholders2_8E
	.align		8
        /*0140*/ 	.dword	_ZN34_INTERNAL_7214e8f3_4_k_cu_fccd288e6thrust24THRUST_300001_SM_1000_NS12placeholders2_9E
	.align		8
        /*0148*/ 	.dword	_ZN34_INTERNAL_7214e8f3_4_k_cu_fccd288e6thrust24THRUST_300001_SM_1000_NS12placeholders3_10E
	.align		8
        /*0150*/ 	.dword	_ZN34_INTERNAL_7214e8f3_4_k_cu_fccd288e6thrust24THRUST_300001_SM_1000_NS3seqE


//--------------------- .text._ZN3cub18CUB_300001_SM_10006detail6reduce28DeviceReduceSingleTileKernelINS2_10policy_hubIiyN4cuda3std3__44plusIiEEE10Policy1000EPiSC_iS9_iiNS7_10__identityEEEvT0_T1_T2_T3_T4_T6_ --------------------------
	.section	.text._ZN3cub18CUB_300001_SM_10006detail6reduce28DeviceReduceSingleTileKernelINS2_10policy_hubIiyN4cuda3std3__44plusIiEEE10Policy1000EPiSC_iS9_iiNS7_10__identityEEEvT0_T1_T2_T3_T4_T6_,"ax",@progbits
	.align	128
        .global         _ZN3cub18CUB_300001_SM_10006detail6reduce28DeviceReduceSingleTileKernelINS2_10policy_hubIiyN4cuda3std3__44plusIiEEE10Policy1000EPiSC_iS9_iiNS7_10__identityEEEvT0_T1_T2_T3_T4_T6_
        .type           _ZN3cub18CUB_300001_SM_10006detail6reduce28DeviceReduceSingleTileKernelINS2_10policy_hubIiyN4cuda3std3__44plusIiEEE10Policy1000EPiSC_iS9_iiNS7_10__identityEEEvT0_T1_T2_T3_T4_T6_,@function
        .size           _ZN3cub18CUB_300001_SM_10006detail6reduce28DeviceReduceSingleTileKernelINS2_10policy_hubIiyN4cuda3std3__44plusIiEEE10Policy1000EPiSC_iS9_iiNS7_10__identityEEEvT0_T1_T2_T3_T4_T6_,(.L_x_244 - _ZN3cub18CUB_300001_SM_10006detail6reduce28DeviceReduceSingleTileKernelINS2_10policy_hubIiyN4cuda3std3__44plusIiEEE10Policy1000EPiSC_iS9_iiNS7_10__identityEEEvT0_T1_T2_T3_T4_T6_)
        .other          _ZN3cub18CUB_300001_SM_10006detail6reduce28DeviceReduceSingleTileKernelINS2_10policy_hubIiyN4cuda3std3__44plusIiEEE10Policy1000EPiSC_iS9_iiNS7_10__identityEEEvT0_T1_T2_T3_T4_T6_,@"STO_CUDA_ENTRY STV_DEFAULT"
_ZN3cub18CUB_300001_SM_10006detail6reduce28DeviceReduceSingleTileKernelINS2_10policy_hubIiyN4cuda3std3__44plusIiEEE10Policy1000EPiSC_iS9_iiNS7_10__identityEEEvT0_T1_T2_T3_T4_T6_:
.text._ZN3cub18CUB_300001_SM_10006detail6reduce28DeviceReduceSingleTileKernelINS2_10policy_hubIiyN4cuda3std3__44plusIiEEE10Policy1000EPiSC_iS9_iiNS7_10__identityEEEvT0_T1_T2_T3_T4_T6_:
[----:B------:R-:W-:Y:S01]  /*0000*/  LDC R1, c[0x0][0x37c] ;  /* 0x0000df00ff017b82 */ /* 0x000fe20000000800 */
[----:B------:R-:W0:Y:S01]  /*0010*/  LDCU UR4, c[0x0][0x390] ;  /* 0x00007200ff0477ac */ /* 0x000e220008000800 */
[----:B------:R-:W1:Y:S01]  /*0020*/  LDCU.64 UR6, c[0x0][0x358] ;  /* 0x00006b00ff0677ac */ /* 0x000e620008000a00 */
[----:B0-----:R-:W-:-:S05]  /*0030*/  IMAD.U32 R20, RZ, RZ, UR4 ;  /* 0x00000004ff147e24 */ /* 0x001fca000f8e00ff */
[----:B------:R-:W-:-:S13]  /*0040*/  ISETP.NE.AND P0, PT, R20, RZ, PT ;  /* 0x000000ff1400720c */ /* 0x000fda0003f05270 */
[----:B-1----:R-:W-:Y:S05]  /*0050*/  @P0 BRA `(.L_x_0) ;  /* 0x00000000001c0947 */ /* 0x002fea0003800000 */
[----:B------:R-:W0:Y:S02]  /*0060*/  S2R R0, SR_TID.X ;  /* 0x0000000000007919 */ /* 0x000e240000002100 */
[----:B0-----:R-:W-:-:S13]  /*0070*/  ISETP.NE.AND P0, PT, R0, RZ, PT ;  /* 0x000000ff0000720c */ /* 0x001fda0003f05270 */
[----:B------:R-:W-:Y:S05]  /*0080*/  @P0 EXIT ;  /* 0x000000000000094d */ /* 0x000fea0003800000 */
[----:B------:R-:W0:Y:S08]  /*0090*/  LDC R5, c[0x0][0x398] ;  /* 0x0000e600ff057b82 */ /* 0x000e300000000800 */
[----:B------:R-:W0:Y:S02]  /*00a0*/  LDC.64 R2, c[0x0][0x388] ;  /* 0x0000e200ff027b82 */ /* 0x000e240000000a00 */
[----:B0-----:R-:W-:Y:S01]  /*00b0*/  STG.E desc[UR6][R2.64], R5 ;  /* 0x0000000502007986 */ /* 0x001fe2000c101906 */
[----:B------:R-:W-:Y:S05]  /*00c0*/  EXIT ;  /* 0x000000000000794d */ /* 0x000fea0003800000 */
.L_x_0:
[----:B------:R-:W0:Y:S01]  /*00d0*/  LDCU UR4, c[0x0][0x380] ;  /* 0x00007000ff0477ac */ /* 0x000e220008000800 */
[----:B------:R-:W-:Y:S01]  /*00e0*/  BSSY.RECONVERGENT B0, `(.L_x_1) ;  /* 0x0000385000007945 */ /* 0x000fe20003800200 */
[----:B0-----:R-:W-:-:S09]  /*00f0*/  ULOP3.LUT UP0, URZ, UR4, 0xf, URZ, 0xc0, !UPT ;  /* 0x0000000f04ff7892 */ /* 0x001fd2000f80c0ff */
[----:B------:R-:W-:Y:S05]  /*0100*/  BRA.U UP0, `(.L_x_2) ;  /* 0x0000001900d87547 */ /* 0x000fea000b800000 */
[----:B------:R-:W-:-:S13]  /*0110*/  ISETP.GT.AND P0, PT, R20, 0xfff, PT ;  /* 0x00000fff1400780c */ /* 0x000fda0003f04270 */
[----:B------:R-:W-:Y:S05]  /*0120*/  @P0 BRA `(.L_x_3) ;  /* 0x0000000c008c0947 */ /* 0x000fea0003800000 */
[----:B------:R-:W0:Y:S01]  /*0130*/  S2R R9, SR_TID.X ;  /* 0x0000000000097919 */ /* 0x000e220000002100 */
[----:B------:R-:W-:Y:S01]  /*0140*/  BSSY.RECONVERGENT B1, `(.L_x_4) ;  /* 0x0000009000017945 */ /* 0x000fe20003800200 */
[----:B------:R-:W-:Y:S01]  /*0150*/  IMAD.MOV.U32 R0, RZ, RZ, RZ ;  /* 0x000000ffff007224 */ /* 0x000fe200078e00ff */
[----:B0-----:R-:W-:Y:S01]  /*0160*/  ISETP.GE.AND P0, PT, R9, R20, PT ;  /* 0x000000140900720c */ /* 0x001fe20003f06270 */
[----:B------:R-:W-:-:S12]  /*0170*/  IMAD.MOV.U32 R11, RZ, RZ, R9 ;  /* 0x000000ffff0b7224 */ /* 0x000fd800078e0009 */
[----:B------:R-:W-:Y:S05]  /*0180*/  @P0 BRA `(.L_x_5) ;  /* 0x0000000000100947 */ /* 0x000fea0003800000 */
[----:B------:R-:W0:Y:S02]  /*0190*/  LDC.64 R2, c[0x0][0x380] ;  /* 0x0000e000ff027b82 */ /* 0x000e240000000a00 */
[----:B0-----:R-:W-:-:S05]  /*01a0*/  IMAD.WIDE.U32 R2, R9, 0x4, R2 ;  /* 0x0000000409027825 */ /* 0x001fca00078e0002 */
[----:B------:R0:W5:Y:S01]  /*01b0*/  LDG.E.CONSTANT R0, desc[UR6][R2.64] ;  /* 0x0000000602007981 */ /* 0x000162000c1e9900 */
[----:B------:R-:W-:-:S07]  /*01c0*/  VIADD R11, R9, 0x100 ;  /* 0x00000100090b7836 */ /* 0x000fce0000000000 */
.L_x_5:
[----:B------:R-:W-:Y:S05]  /*01d0*/  BSYNC.RECONVERGENT B1 ;  /* 0x0000000000017941 */ /* 0x000fea0003800200 */
.L_x_4:
[----:B------:R-:W-:Y:S01]  /*01e0*/  ISETP.GE.AND P0, PT, R11, R20, PT ;  /* 0x000000140b00720c */ /* 0x000fe20003f06270 */
[----:B------:R-:W-:-:S12]  /*01f0*/  BSSY.RECONVERGENT B1, `(.L_x_6) ;  /* 0x0000066000017945 */ /* 0x000fd80003800200 */
[----:B------:R-:W-:Y:S05]  /*0200*/  @P0 BRA `(.L_x_7) ;  /* 0x0000000400900947 */ /* 0x000fea0003800000 */
[----:B0-----:R-:W-:Y:S01]  /*0210*/  LOP3.LUT R3, RZ, R11, RZ, 0x33, !PT ;  /* 0x0000000bff037212 */ /* 0x001fe200078e33ff */
[----:B------:R-:W-:Y:S04]  /*0220*/  BSSY.RECONVERGENT B2, `(.L_x_8) ;  /* 0x0000015000027945 */ /* 0x000fe80003800200 */
[----:B------:R-:W-:-:S05]  /*0230*/  IMAD.IADD R4, R3, 0x1, R20 ;  /* 0x0000000103047824 */ /* 0x000fca00078e0214 */
[C---:B------:R-:W-:Y:S02]  /*0240*/  LOP3.LUT R2, R4.reuse, 0x300, RZ, 0xc0, !PT ;  /* 0x0000030004027812 */ /* 0x040fe400078ec0ff */
[----:B------:R-:W-:Y:S02]  /*0250*/  ISETP.GE.U32.AND P1, PT, R4, 0x300, PT ;  /* 0x000003000400780c */ /* 0x000fe40003f26070 */
[----:B------:R-:W-:-:S13]  /*0260*/  ISETP.NE.AND P0, PT, R2, 0x300, PT ;  /* 0x000003000200780c */ /* 0x000fda0003f05270 */
[----:B------:R-:W-:Y:S05]  /*0270*/  @!P0 BRA `(.L_x_9) ;  /* 0x00000000003c8947 */ /* 0x000fea0003800000 */
[----:B------:R-:W0:Y:S01]  /*0280*/  LDC.64 R2, c[0x0][0x380] ;  /* 0x0000e000ff027b82 */ /* 0x000e220000000a00 */
[----:B------:R-:W-:-:S04]  /*0290*/  LEA.HI R4, R4, 0x1, RZ, 0x18 ;  /* 0x0000000104047811 */ /* 0x000fc800078fc0ff */
[----:B------:R-:W-:-:S05]  /*02a0*/  LOP3.LUT R4, R4, 0x3, RZ, 0xc0, !PT ;  /* 0x0000000304047812 */ /* 0x000fca00078ec0ff */
[----:B------:R-:W-:Y:S02]  /*02b0*/  IMAD.MOV R4, RZ, RZ, -R4 ;  /* 0x000000ffff047224 */ /* 0x000fe400078e0a04 */
[----:B0-----:R-:W-:-:S04]  /*02c0*/  IMAD.WIDE.U32 R2, R11, 0x4, R2 ;  /* 0x000000040b027825 */ /* 0x001fc800078e0002 */
[----:B------:R-:W-:-:S07]  /*02d0*/  IMAD.MOV.U32 R5, RZ, RZ, R3 ;  /* 0x000000ffff057224 */ /* 0x000fce00078e0003 */
.L_x_10:
[----:B------:R-:W-:-:S06]  /*02e0*/  IMAD.MOV.U32 R3, RZ, RZ, R5 ;  /* 0x000000ffff037224 */ /* 0x000fcc00078e0005 */
[----:B------:R0:W2:Y:S01]  /*02f0*/  LDG.E.CONSTANT R3, desc[UR6][R2.64] ;  /* 0x0000000602037981 */ /* 0x0000a2000c1e9900 */
[----:B------:R-:W-:Y:S02]  /*0300*/  VIADD R4, R4, 0x1 ;  /* 0x0000000104047836 */ /* 0x000fe40000000000 */
[----:B------:R-:W-:-:S03]  /*0310*/  VIADD R11, R11, 0x100 ;  /* 0x000001000b0b7836 */ /* 0x000fc60000000000 */
[----:B------:R-:W-:Y:S02]  /*0320*/  ISETP.NE.AND P0, PT, R4, RZ, PT ;  /* 0x000000ff0400720c */ /* 0x000fe40003f05270 */
[----:B0-----:R-:W-:-:S05]  /*0330*/  IADD3 R2, P2, PT, R2, 0x400, RZ ;  /* 0x0000040002027810 */ /* 0x001fca0007f5e0ff */
[----:B------:R-:W-:Y:S02]  /*0340*/  IMAD.X R5, RZ, RZ, R5, P2 ;  /* 0x000000ffff057224 */ /* 0x000fe400010e0605 */
[----:B--2--5:R-:W-:-:S04]  /*0350*/  IMAD.IADD R0, R3, 0x1, R0 ;  /* 0x0000000103007824 */ /* 0x024fc800078e0200 */
[----:B------:R-:W-:Y:S05]  /*0360*/  @P0 BRA `(.L_x_10) ;  /* 0xfffffffc00dc0947 */ /* 0x000fea000383ffff */
.L_x_9:
[----:B------:R-:W-:Y:S05]  /*0370*/  BSYNC.RECONVERGENT B2 ;  /* 0x0000000000027941 */ /* 0x000fea0003800200 */
.L_x_8:
[----:B------:R-:W-:Y:S05]  /*0380*/  @!P1 BRA `(.L_x_7) ;  /* 0x0000000400309947 */ /* 0x000fea0003800000 */
[----:B------:R-:W-:Y:S01]  /*0390*/  IMAD.IADD R2, R20, 0x1, -R11 ;  /* 0x0000000114027824 */ /* 0x000fe200078e0a0b */
[----:B------:R-:W-:Y:S01]  /*03a0*/  BSSY.RECONVERGENT B2, `(.L_x_11) ;  /* 0x0000029000027945 */ /* 0x000fe20003800200 */
[----:B------:R-:W-:-:S03]  /*03b0*/  PLOP3.LUT P0, PT, PT, PT, PT, 0x80, 0x8 ;  /* 0x000000000008781c */ /* 0x000fc60003f0f070 */
[----:B------:R-:W-:-:S13]  /*03c0*/  ISETP.GT.AND P1, PT, R2, 0xc00, PT ;  /* 0x00000c000200780c */ /* 0x000fda0003f24270 */
[----:B------:R-:W-:Y:S05]  /*03d0*/  @!P1 BRA `(.L_x_12) ;  /* 0x0000000000949947 */ /* 0x000fea0003800000 */
[----:B------:R-:W-:Y:S01]  /*03e0*/  PLOP3.LUT P0, PT, PT, PT, PT, 0x8, 0x80 ;  /* 0x000000000080781c */ /* 0x000fe20003f0e170 */
[----:B------:R-:W-:-:S12]  /*03f0*/  VIADD R8, R20, 0xfffff400 ;  /* 0xfffff40014087836 */ /* 0x000fd80000000000 */
.L_x_13:
[----:B------:R-:W0:Y:S01]  /*0400*/  LDC.64 R4, c[0x0][0x380] ;  /* 0x0000e000ff047b82 */ /* 0x000e220000000a00 */
[C---:B------:R-:W-:Y:S02]  /*0410*/  VIADD R7, R11.reuse, 0x400 ;  /* 0x000004000b077836 */ /* 0x040fe40000000000 */
[C---:B------:R-:W-:Y:S02]  /*0420*/  VIADD R3, R11.reuse, 0x800 ;  /* 0x000008000b037836 */ /* 0x040fe40000000000 */
[----:B0-----:R-:W-:-:S05]  /*0430*/  IMAD.WIDE R22, R11, 0x4, R4 ;  /* 0x000000040b167825 */ /* 0x001fca00078e0204 */
[----:B------:R-:W2:Y:S01]  /*0440*/  LDG.E.CONSTANT R13, desc[UR6][R22.64] ;  /* 0x00000006160d7981 */ /* 0x000ea2000c1e9900 */
[----:B------:R-:W-:-:S03]  /*0450*/  IMAD.WIDE R6, R7, 0x4, R4 ;  /* 0x0000000407067825 */ /* 0x000fc600078e0204 */
[----:B------:R-:W2:Y:S04]  /*0460*/  LDG.E.CONSTANT R10, desc[UR6][R22.64+0x400] ;  /* 0x00040006160a7981 */ /* 0x000ea8000c1e9900 */
[----:B------:R-:W3:Y:S04]  /*0470*/  LDG.E.CONSTANT R12, desc[UR6][R22.64+0x800] ;  /* 0x00080006160c7981 */ /* 0x000ee8000c1e9900 */
[----:B------:R-:W3:Y:S01]  /*0480*/  LDG.E.CONSTANT R19, desc[UR6][R22.64+0xc00] ;  /* 0x000c000616137981 */ /* 0x000ee2000c1e9900 */
[----:B------:R-:W-:-:S03]  /*0490*/  IMAD.WIDE R2, R3, 0x4, R4 ;  /* 0x0000000403027825 */ /* 0x000fc600078e0204 */
[----:B------:R-:W4:Y:S04]  /*04a0*/  LDG.E.CONSTANT R16, desc[UR6][R6.64] ;  /* 0x0000000606107981 */ /* 0x000f28000c1e9900 */
[----:B------:R-:W4:Y:S01]  /*04b0*/  LDG.E.CONSTANT R15, desc[UR6][R6.64+0x400] ;  /* 0x00040006060f7981 */ /* 0x000f22000c1e9900 */
[----:B------:R-:W-:-:S03]  /*04c0*/  VIADD R25, R11, 0xc00 ;  /* 0x00000c000b197836 */ /* 0x000fc60000000000 */
[----:B------:R-:W4:Y:S04]  /*04d0*/  LDG.E.CONSTANT R14, desc[UR6][R6.64+0x800] ;  /* 0x00080006060e7981 */ /* 0x000f28000c1e9900 */
[----:B------:R-:W4:Y:S01]  /*04e0*/  LDG.E.CONSTANT R21, desc[UR6][R6.64+0xc00] ;  /* 0x000c000606157981 */ /* 0x000f22000c1e9900 */
[----:B------:R-:W-:-:S03]  /*04f0*/  IMAD.WIDE R4, R25, 0x4, R4 ;  /* 0x0000000419047825 */ /* 0x000fc600078e0204 */
[----:B------:R-:W4:Y:S04]  /*0500*/  LDG.E.CONSTANT R18, desc[UR6][R2.64] ;  /* 0x0000000602127981 */ /* 0x000f28000c1e9900 */
[----:B------:R-:W4:Y:S04]  /*0510*/  LDG.E.CONSTANT R17, desc[UR6][R2.64+0x400] ;  /* 0x0004000602117981 */ /* 0x000f28000c1e9900 */
[----:B------:R-:W4:Y:S04]  /*0520*/  LDG.E.CONSTANT R23, desc[UR6][R2.64+0x800] ;  /* 0x0008000602177981 */ /* 0x000f28000c1e9900 */
[----:B------:R-:W4:Y:S04]  /*0530*/  LDG.E.CONSTANT R24, desc[UR6][R2.64+0xc00] ;  /* 0x000c000602187981 */ /* 0x000f28000c1e9900 */
[----:B------:R-:W4:Y:S04]  /*0540*/  LDG.E.CONSTANT R25, desc[UR6][R4.64] ;  /* 0x0000000604197981 */ /* 0x000f28000c1e9900 */
[----:B------:R-:W4:Y:S04]  /*0550*/  LDG.E.CONSTANT R26, desc[UR6][R4.64+0x400] ;  /* 0x00040006041a7981 */ /* 0x000f28000c1e9900 */
[----:B------:R-:W4:Y:S04]  /*0560*/  LDG.E.CONSTANT R22, desc[UR6][R4.64+0x800] ;  /* 0x0008000604167981 */ /* 0x000f28000c1e9900 */
[----:B------:R-:W4:Y:S01]  /*0570*/  LDG.E.CONSTANT R27, desc[UR6][R4.64+0xc00] ;  /* 0x000c0006041b7981 */ /* 0x000f22000c1e9900 */
[----:B------:R-:W-:-:S05]  /*0580*/  VIADD R11, R11, 0x1000 ;  /* 0x000010000b0b7836 */ /* 0x000fca0000000000 */
[----:B------:R-:W-:Y:S02]  /*0590*/  ISETP.GE.AND P1, PT, R11, R8, PT ;  /* 0x000000080b00720c */ /* 0x000fe40003f26270 */
[----:B--2--5:R-:W-:-:S04]  /*05a0*/  IADD3 R10, PT, PT, R10, R13, R0 ;  /* 0x0000000d0a0a7210 */ /* 0x024fc80007ffe000 */
[----:B---3--:R-:W-:-:S04]  /*05b0*/  IADD3 R10, PT, PT, R19, R12, R10 ;  /* 0x0000000c130a7210 */ /* 0x008fc80007ffe00a */
[----:B----4-:R-:W-:-:S04]  /*05c0*/  IADD3 R10, PT, PT, R15, R16, R10 ;  /* 0x000000100f0a7210 */ /* 0x010fc80007ffe00a */
[----:B------:R-:W-:-:S04]  /*05d0*/  IADD3 R10, PT, PT, R21, R14, R10 ;  /* 0x0000000e150a7210 */ /* 0x000fc80007ffe00a */
[----:B------:R-:W-:-:S04]  /*05e0*/  IADD3 R10, PT, PT, R17, R18, R10 ;  /* 0x00000012110a7210 */ /* 0x000fc80007ffe00a */
[----:B------:R-:W-:-:S04]  /*05f0*/  IADD3 R10, PT, PT, R24, R23, R10 ;  /* 0x00000017180a7210 */ /* 0x000fc80007ffe00a */
[----:B------:R-:W-:-:S04]  /*0600*/  IADD3 R25, PT, PT, R26, R25, R10 ;  /* 0x000000191a197210 */ /* 0x000fc80007ffe00a */
[----:B------:R-:W-:Y:S01]  /*0610*/  IADD3 R0, PT, PT, R27, R22, R25 ;  /* 0x000000161b007210 */ /* 0x000fe20007ffe019 */
[----:B------:R-:W-:Y:S06]  /*0620*/  @!P1 BRA `(.L_x_13) ;  /* 0xfffffffc00749947 */ /* 0x000fec000383ffff */
.L_x_12:
[----:B------:R-:W-:Y:S05]  /*0630*/  BSYNC.RECONVERGENT B2 ;  /* 0x0000000000027941 */ /* 0x000fea0003800200 */
.L_x_11:
[----:B------:R-:W-:Y:S01]  /*0640*/  IMAD.IADD R2, R20, 0x1, -R11 ;  /* 0x0000000114027824 */ /* 0x000fe200078e0a0b */
[----:B------:R-:W-:Y:S04]  /*0650*/  BSSY.RECONVERGENT B2, `(.L_x_14) ;  /* 0x0000015000027945 */ /* 0x000fe80003800200 */
[----:B------:R-:W-:-:S13]  /*0660*/  ISETP.GT.AND P1, PT, R2, 0x400, PT ;  /* 0x000004000200780c */ /* 0x000fda0003f24270 */
[----:B------:R-:W-:Y:S05]  /*0670*/  @!P1 BRA `(.L_x_15) ;  /* 0x0000000000489947 */ /* 0x000fea0003800000 */
[----:B------:R-:W0:Y:S01]  /*0680*/  LDC.64 R4, c[0x0][0x380] ;  /* 0x0000e000ff047b82 */ /* 0x000e220000000a00 */
[C---:B------:R-:W-:Y:S02]  /*0690*/  VIADD R13, R11.reuse, 0x400 ;  /* 0x000004000b0d7836 */ /* 0x040fe40000000000 */
[----:B0-----:R-:W-:-:S05]  /*06a0*/  IMAD.WIDE R2, R11, 0x4, R4 ;  /* 0x000000040b027825 */ /* 0x001fca00078e0204 */
[----:B------:R-:W2:Y:S01]  /*06b0*/  LDG.E.CONSTANT R7, desc[UR6][R2.64] ;  /* 0x0000000602077981 */ /* 0x000ea2000c1e9900 */
[----:B------:R-:W-:-:S03]  /*06c0*/  IMAD.WIDE R4, R13, 0x4, R4 ;  /* 0x000000040d047825 */ /* 0x000fc600078e0204 */
[----:B------:R-:W2:Y:S04]  /*06d0*/  LDG.E.CONSTANT R6, desc[UR6][R2.64+0x400] ;  /* 0x0004000602067981 */ /* 0x000ea8000c1e9900 */
[----:B------:R-:W3:Y:S04]  /*06e0*/  LDG.E.CONSTANT R13, desc[UR6][R2.64+0x800] ;  /* 0x00080006020d7981 */ /* 0x000ee8000c1e9900 */
[----:B------:R-:W3:Y:S04]  /*06f0*/  LDG.E.CONSTANT R8, desc[UR6][R2.64+0xc00] ;  /* 0x000c000602087981 */ /* 0x000ee8000c1e9900 */
[----:B------:R-:W4:Y:S04]  /*0700*/  LDG.E.CONSTANT R15, desc[UR6][R4.64] ;  /* 0x00000006040f7981 */ /* 0x000f28000c1e9900 */
[----:B------:R-:W4:Y:S04]  /*0710*/  LDG.E.CONSTANT R10, desc[UR6][R4.64+0x400] ;  /* 0x00040006040a7981 */ /* 0x000f28000c1e9900 */
[----:B------:R-:W4:Y:S04]  /*0720*/  LDG.E.CONSTANT R17, desc[UR6][R4.64+0x800] ;  /* 0x0008000604117981 */ /* 0x000f28000c1e9900 */
[----:B------:R-:W4:Y:S01]  /*0730*/  LDG.E.CONSTANT R12, desc[UR6][R4.64+0xc00] ;  /* 0x000c0006040c7981 */ /* 0x000f22000c1e9900 */
[----:B------:R-:W-:Y:S01]  /*0740*/  PLOP3.LUT P0, PT, PT, PT, PT, 0x8, 0x80 ;  /* 0x000000000080781c */ /* 0x000fe20003f0e170 */
[----:B------:R-:W-:Y:S01]  /*0750*/  VIADD R11, R11, 0x800 ;  /* 0x000008000b0b7836 */ /* 0x000fe20000000000 */
[----:B--2--5:R-:W-:-:S04]  /*0760*/  IADD3 R6, PT, PT, R6, R7, R0 ;  /* 0x0000000706067210 */ /* 0x024fc80007ffe000 */
[----:B---3--:R-:W-:-:S04]  /*0770*/  IADD3 R6, PT, PT, R8, R13, R6 ;  /* 0x0000000d08067210 */ /* 0x008fc80007ffe006 */
[----:B----4-:R-:W-:-:S04]  /*0780*/  IADD3 R6, PT, PT, R10, R15, R6 ;  /* 0x0000000f0a067210 */ /* 0x010fc80007ffe006 */
[----:B------:R-:W-:-:S07]  /*0790*/  IADD3 R0, PT, PT, R12, R17, R6 ;  /* 0x000000110c007210 */ /* 0x000fce0007ffe006 */
.L_x_15:
[----:B------:R-:W-:Y:S05]  /*07a0*/  BSYNC.RECONVERGENT B2 ;  /* 0x0000000000027941 */ /* 0x000fea0003800200 */
.L_x_14:
[----:B------:R-:W-:-:S13]  /*07b0*/  ISETP.LT.OR P0, PT, R11, R20, P0 ;  /* 0x000000140b00720c */ /* 0x000fda0000701670 */
[----:B------:R-:W-:Y:S05]  /*07c0*/  @!P0 BRA `(.L_x_7) ;  /* 0x0000000000208947 */ /* 0x000fea0003800000 */
[----:B------:R-:W0:Y:S02]  /*07d0*/  LDC.64 R2, c[0x0][0x380] ;  /* 0x0000e000ff027b82 */ /* 0x000e240000000a00 */
[----:B0-----:R-:W-:-:S05]  /*07e0*/  IMAD.WIDE R2, R11, 0x4, R2 ;  /* 0x000000040b027825 */ /* 0x001fca00078e0202 */
[----:B------:R-:W2:Y:S04]  /*07f0*/  LDG.E.CONSTANT R5, desc[UR6][R2.64] ;  /* 0x0000000602057981 */ /* 0x000ea8000c1e9900 */
[----:B------:R-:W2:Y:S04]  /*0800*/  LDG.E.CONSTANT R4, desc[UR6][R2.64+0x400] ;  /* 0x0004000602047981 */ /* 0x000ea8000c1e9900 */
[----:B------:R-:W3:Y:S04]  /*0810*/  LDG.E.CONSTANT R7, desc[UR6][R2.64+0x800] ;  /* 0x0008000602077981 */ /* 0x000ee8000c1e9900 */
[----:B------:R-:W3:Y:S01]  /*0820*/  LDG.E.CONSTANT R6, desc[UR6][R2.64+0xc00] ;  /* 0x000c000602067981 */ /* 0x000ee2000c1e9900 */
[----:B--2--5:R-:W-:-:S04]  /*0830*/  IADD3 R0, PT, PT, R4, R5, R0 ;  /* 0x0000000504007210 */ /* 0x024fc80007ffe000 */
[----:B---3--:R-:W-:-:S07]  /*0840*/  IADD3 R0, PT, PT, R6, R7, R0 ;  /* 0x0000000706007210 */ /* 0x008fce0007ffe000 */
.L_x_7:
[----:B------:R-:W-:Y:S05]  /*0850*/  BSYNC.RECONVERGENT B1 ;  /* 0x0000000000017941 */ /* 0x000fea0003800200 */
.L_x_6:
[----:B------:R-:W-:-:S13]  /*0860*/  ISETP.GE.AND P0, PT, R20, 0x100, PT ;  /* 0x000001001400780c */ /* 0x000fda0003f06270 */
[----:B------:R-:W-:Y:S05]  /*0870*/  @!P0 BRA `(.L_x_16) ;  /* 0x0000000000ac8947 */ /* 0x000fea0003800000 */
[----:B------:R-:W1:Y:S01]  /*0880*/  S2R R6, SR_LANEID ;  /* 0x0000000000067919 */ /* 0x000e620000000000 */
[----:B0----5:R-:W0:Y:S01]  /*0890*/  SHFL.DOWN PT, R2, R0, 0x1, 0x1f ;  /* 0x08201f0000027f89 */ /* 0x021e2200000e0000 */
[C---:B-1----:R-:W-:Y:S02]  /*08a0*/  ISETP.GT.AND P0, PT, R6.reuse, 0x1e, PT ;  /* 0x0000001e0600780c */ /* 0x042fe40003f04270 */
[----:B------:R-:W-:Y:S02]  /*08b0*/  ISETP.NE.AND P1, PT, R6, RZ, PT ;  /* 0x000000ff0600720c */ /* 0x000fe40003f25270 */
[----:B0-----:R-:W-:Y:S02]  /*08c0*/  SEL R3, R2, RZ, !P0 ;  /* 0x000000ff02037207 */ /* 0x001fe40004000000 */
[----:B------:R-:W-:-:S03]  /*08d0*/  ISETP.GT.AND P0, PT, R6, 0x1d, PT ;  /* 0x0000001d0600780c */ /* 0x000fc60003f04270 */
[----:B------:R-:W-:-:S05]  /*08e0*/  IMAD.IADD R3, R3, 0x1, R0 ;  /* 0x0000000103037824 */ /* 0x000fca00078e0200 */
[----:B------:R-:W0:Y:S01]  /*08f0*/  SHFL.DOWN PT, R2, R3, 0x2, 0x1f ;  /* 0x08401f0003027f89 */ /* 0x000e2200000e0000 */
[----:B------:R-:W1:Y:S01]  /*0900*/  @!P1 S2R R7, SR_CgaCtaId ;  /* 0x0000000000079919 */ /* 0x000e620000008800 */
[----:B0-----:R-:W-:Y:S02]  /*0910*/  SEL R2, R2, RZ, !P0 ;  /* 0x000000ff02027207 */ /* 0x001fe40004000000 */
[----:B------:R-:W-:-:S03]  /*0920*/  ISETP.GT.AND P0, PT, R6, 0x1b, PT ;  /* 0x0000001b0600780c */ /* 0x000fc60003f04270 */
[----:B------:R-:W-:-:S05]  /*0930*/  IMAD.IADD R2, R3, 0x1, R2 ;  /* 0x0000000103027824 */ /* 0x000fca00078e0202 */
[----:B------:R-:W0:Y:S02]  /*0940*/  SHFL.DOWN PT, R4, R2, 0x4, 0x1f ;  /* 0x08801f0002047f89 */ /* 0x000e2400000e0000 */
[----:B0-----:R-:W-:Y:S02]  /*0950*/  SEL R5, R4, RZ, !P0 ;  /* 0x000000ff04057207 */ /* 0x001fe40004000000 */
[----:B------:R-:W-:Y:S02]  /*0960*/  ISETP.GT.AND P0, PT, R6, 0x17, PT ;  /* 0x000000170600780c */ /* 0x000fe40003f04270 */
[----:B------:R-:W-:Y:S01]  /*0970*/  @!P1 MOV R4, 0x400 ;  /* 0x0000040000049802 */ /* 0x000fe20000000f00 */
[----:B------:R-:W-:Y:S01]  /*0980*/  IMAD.IADD R5, R2, 0x1, R5 ;  /* 0x0000000102057824 */ /* 0x000fe200078e0205 */
[----:B------:R-:W-:Y:S02]  /*0990*/  @!P1 SHF.R.U32.HI R2, RZ, 0x3, R9 ;  /* 0x00000003ff029819 */ /* 0x000fe40000011609 */
[----:B-1----:R-:W-:-:S02]  /*09a0*/  @!P1 LEA R7, R7, R4, 0x18 ;  /* 0x0000000407079211 */ /* 0x002fc400078ec0ff */
[----:B------:R-:W0:Y:S01]  /*09b0*/  SHFL.DOWN PT, R0, R5, 0x8, 0x1f ;  /* 0x09001f0005007f89 */ /* 0x000e2200000e0000 */
[----:B------:R-:W-:-:S05]  /*09c0*/  @!P1 LOP3.LUT R2, R2, 0x7c, RZ, 0xc0, !PT ;  /* 0x0000007c02029812 */ /* 0x000fca00078ec0ff */
[----:B------:R-:W-:Y:S01]  /*09d0*/  @!P1 IMAD.IADD R2, R2, 0x1, R7 ;  /* 0x0000000102029824 */ /* 0x000fe200078e0207 */
[----:B0-----:R-:W-:Y:S02]  /*09e0*/  SEL R0, R0, RZ, !P0 ;  /* 0x000000ff00007207 */ /* 0x001fe40004000000 */
[----:B------:R-:W-:-:S03]  /*09f0*/  ISETP.GT.AND P0, PT, R6, 0xf, PT ;  /* 0x0000000f0600780c */ /* 0x000fc60003f04270 */
[----:B------:R-:W-:-:S05]  /*0a00*/  IMAD.IADD R0, R5, 0x1, R0 ;  /* 0x0000000105007824 */ /* 0x000fca00078e0200 */
[----:B------:R-:W0:Y:S02]  /*0a10*/  SHFL.DOWN PT, R3, R0, 0x10, 0x1f ;  /* 0x0a001f0000037f89 */ /* 0x000e2400000e0000 */
[----:B0-----:R-:W-:Y:S02]  /*0a20*/  SEL R3, R3, RZ, !P0 ;  /* 0x000000ff03037207 */ /* 0x001fe40004000000 */
[----:B------:R-:W-:-:S03]  /*0a30*/  ISETP.NE.AND P0, PT, R9, RZ, PT ;  /* 0x000000ff0900720c */ /* 0x000fc60003f05270 */
[----:B------:R-:W-:-:S05]  /*0a40*/  IMAD.IADD R3, R0, 0x1, R3 ;  /* 0x0000000100037824 */ /* 0x000fca00078e0203 */
[----:B------:R0:W-:Y:S01]  /*0a50*/  @!P1 STS [R2+0x8], R3 ;  /* 0x0000080302009388 */ /* 0x0001e20000000800 */
[----:B------:R-:W-:Y:S06]  /*0a60*/  BAR.SYNC.DEFER_BLOCKING 0x0 ;  /* 0x0000000000007b1d */ /* 0x000fec0000010000 */
[----:B------:R-:W-:Y:S05]  /*0a70*/  @P0 BRA `(.L_x_17) ;  /* 0x0000002c00ac0947 */ /* 0x000fea0003800000 */
[----:B------:R-:W1:Y:S01]  /*0a80*/  S2UR UR5, SR_CgaCtaId ;  /* 0x00000000000579c3 */ /* 0x000e620000008800 */
[----:B------:R-:W-:Y:S02]  /*0a90*/  UMOV UR4, 0x400 ;  /* 0x0000040000047882 */ /* 0x000fe40000000000 */
[----:B-1----:R-:W-:-:S09]  /*0aa0*/  ULEA UR4, UR5, UR4, 0x18 ;  /* 0x0000000405047291 */ /* 0x002fd2000f8ec0ff */
[----:B------:R-:W-:Y:S04]  /*0ab0*/  LDS R0, [UR4+0xc] ;  /* 0x00000c04ff007984 */ /* 0x000fe80008000800 */
[----:B------:R-:W1:Y:S04]  /*0ac0*/  LDS.128 R4, [UR4+0x10] ;  /* 0x00001004ff047984 */ /* 0x000e680008000c00 */
[----:B------:R-:W2:Y:S01]  /*0ad0*/  LDS.64 R8, [UR4+0x20] ;  /* 0x00002004ff087984 */ /* 0x000ea20008000a00 */
[----:B-1----:R-:W-:-:S04]  /*0ae0*/  IADD3 R0, PT, PT, R4, R0, R3 ;  /* 0x0000000004007210 */ /* 0x002fc80007ffe003 */
[----:B------:R-:W-:-:S04]  /*0af0*/  IADD3 R0, PT, PT, R6, R0, R5 ;  /* 0x0000000006007210 */ /* 0x000fc80007ffe005 */
[----:B--2---:R-:W-:-:S05]  /*0b00*/  IADD3 R0, PT, PT, R8, R0, R7 ;  /* 0x0000000008007210 */ /* 0x004fca0007ffe007 */
[----:B0-----:R-:W-:Y:S01]  /*0b10*/  IMAD.IADD R3, R0, 0x1, R9 ;  /* 0x0000000100037824 */ /* 0x001fe200078e0209 */
[----:B------:R-:W-:Y:S06]  /*0b20*/  BRA `(.L_x_17) ;  /* 0x0000002c00807947 */ /* 0x000fec0003800000 */
.L_x_16:
[----:B0-----:R-:W-:Y:S01]  /*0b30*/  LOP3.LUT R2, R9, 0x3e0, RZ, 0xc0, !PT ;  /* 0x000003e009027812 */ /* 0x001fe200078ec0ff */
[----:B------:R-:W0:Y:S03]  /*0b40*/  S2R R8, SR_LANEID ;  /* 0x0000000000087919 */ /* 0x000e260000000000 */
[----:B------:R-:W-:Y:S01]  /*0b50*/  LOP3.LUT R5, RZ, R2, RZ, 0x33, !PT ;  /* 0x00000002ff057212 */ /* 0x000fe200078e33ff */
[----:B------:R-:W-:-:S04]  /*0b60*/  VIADD R3, R2, 0x20 ;  /* 0x0000002002037836 */ /* 0x000fc80000000000 */
[----:B------:R-:W-:Y:S01]  /*0b70*/  IMAD.IADD R5, R5, 0x1, R20 ;  /* 0x0000000105057824 */ /* 0x000fe200078e0214 */
[----:B------:R-:W-:-:S04]  /*0b80*/  ISETP.GT.AND P0, PT, R3, R20, PT ;  /* 0x000000140300720c */ /* 0x000fc80003f04270 */
[----:B------:R-:W-:-:S05]  /*0b90*/  SEL R5, R5, 0x1f, P0 ;  /* 0x0000001f05057807 */ /* 0x000fca0000000000 */
[----:B-----5:R-:W1:Y:S01]  /*0ba0*/  SHFL.DOWN PT, R2, R0, 0x1, R5 ;  /* 0x0820000000027989 */ /* 0x020e6200000e0005 */
[CC--:B0-----:R-:W-:Y:S01]  /*0bb0*/  ISETP.GE.AND P0, PT, R8.reuse, R5.reuse, PT ;  /* 0x000000050800720c */ /* 0x0c1fe20003f06270 */
[C---:B------:R-:W-:Y:S01]  /*0bc0*/  VIADD R4, R8.reuse, 0x2 ;  /* 0x0000000208047836 */ /* 0x040fe20000000000 */
[C---:B------:R-:W-:Y:S01]  /*0bd0*/  ISETP.NE.AND P1, PT, R8.reuse, RZ, PT ;  /* 0x000000ff0800720c */ /* 0x040fe20003f25270 */
[----:B------:R-:W-:Y:S01]  /*0be0*/  VIADD R6, R8, 0x4 ;  /* 0x0000000408067836 */ /* 0x000fe20000000000 */
[----:B-1----:R-:W-:Y:S02]  /*0bf0*/  SEL R3, R2, RZ, !P0 ;  /* 0x000000ff02037207 */ /* 0x002fe40004000000 */
[----:B------:R-:W-:-:S03]  /*0c00*/  ISETP.GT.AND P0, PT, R4, R5, PT ;  /* 0x000000050400720c */ /* 0x000fc60003f04270 */
[----:B------:R-:W-:-:S06]  /*0c10*/  IMAD.IADD R2, R3, 0x1, R0 ;  /* 0x0000000103027824 */ /* 0x000fcc00078e0200 */
[----:B------:R-:W0:Y:S01]  /*0c20*/  @!P1 S2R R10, SR_CgaCtaId ;  /* 0x00000000000a9919 */ /* 0x000e220000008800 */
[----:B------:R-:W-:Y:S01]  /*0c30*/  @!P1 MOV R7, 0x400 ;  /* 0x0000040000079802 */ /* 0x000fe20000000f00 */
[----:B------:R-:W1:Y:S02]  /*0c40*/  SHFL.DOWN PT, R3, R2, 0x2, R5 ;  /* 0x0840000002037989 */ /* 0x000e6400000e0005 */
[----:B-1----:R-:W-:Y:S02]  /*0c50*/  SEL R3, R3, RZ, !P0 ;  /* 0x000000ff03037207 */ /* 0x002fe40004000000 */
[----:B------:R-:W-:Y:S02]  /*0c60*/  ISETP.GT.AND P0, PT, R6, R5, PT ;  /* 0x000000050600720c */ /* 0x000fe40003f04270 */
[----:B------:R-:W-:Y:S01]  /*0c70*/  @!P1 SHF.R.U32.HI R6, RZ, 0x3, R9 ;  /* 0x00000003ff069819 */ /* 0x000fe20000011609 */
[----:B------:R-:W-:Y:S01]  /*0c80*/  IMAD.IADD R4, R2, 0x1, R3 ;  /* 0x0000000102047824 */ /* 0x000fe200078e0203 */
[----:B0-----:R-:W-:Y:S01]  /*0c90*/  @!P1 LEA R7, R10, R7, 0x18 ;  /* 0x000000070a079211 */ /* 0x001fe200078ec0ff */
[----:B------:R-:W-:Y:S01]  /*0ca0*/  VIADD R2, R8, 0x8 ;  /* 0x0000000808027836 */ /* 0x000fe20000000000 */
[----:B------:R-:W-:-:S02]  /*0cb0*/  @!P1 LOP3.LUT R6, R6, 0x7c, RZ, 0xc0, !PT ;  /* 0x0000007c06069812 */ /* 0x000fc400078ec0ff */
[----:B------:R-:W0:Y:S03]  /*0cc0*/  SHFL.DOWN PT, R3, R4, 0x4, R5 ;  /* 0x0880000004037989 */ /* 0x000e2600000e0005 */
[----:B------:R-:W-:Y:S01]  /*0cd0*/  @!P1 IMAD.IADD R6, R6, 0x1, R7 ;  /* 0x0000000106069824 */ /* 0x000fe200078e0207 */
[----:B0-----:R-:W-:Y:S02]  /*0ce0*/  SEL R3, R3, RZ, !P0 ;  /* 0x000000ff03037207 */ /* 0x001fe40004000000 */
[----:B------:R-:W-:-:S03]  /*0cf0*/  ISETP.GT.AND P0, PT, R2, R5, PT ;  /* 0x000000050200720c */ /* 0x000fc60003f04270 */
[----:B------:R-:W-:Y:S02]  /*0d00*/  IMAD.IADD R0, R4, 0x1, R3 ;  /* 0x0000000104007824 */ /* 0x000fe400078e0203 */
[----:B------:R-:W-:-:S03]  /*0d10*/  VIADD R4, R8, 0x10 ;  /* 0x0000001008047836 */ /* 0x000fc60000000000 */
[----:B------:R-:W0:Y:S02]  /*0d20*/  SHFL.DOWN PT, R3, R0, 0x8, R5 ;  /* 0x0900000000037989 */ /* 0x000e2400000e0005 */
[----:B0-----:R-:W-:Y:S02]  /*0d30*/  SEL R3, R3, RZ, !P0 ;  /* 0x000000ff03037207 */ /* 0x001fe40004000000 */
[----:B------:R-:W-:-:S03]  /*0d40*/  ISETP.GT.AND P0, PT, R4, R5, PT ;  /* 0x000000050400720c */ /* 0x000fc60003f04270 */
[----:B------:R-:W-:-:S05]  /*0d50*/  IMAD.IADD R2, R0, 0x1, R3 ;  /* 0x0000000100027824 */ /* 0x000fca00078e0203 */
[----:B------:R-:W0:Y:S02]  /*0d60*/  SHFL.DOWN PT, R3, R2, 0x10, R5 ;  /* 0x0a00000002037989 */ /* 0x000e2400000e0005 */
[----:B0-----:R-:W-:Y:S02]  /*0d70*/  SEL R3, R3, RZ, !P0 ;  /* 0x000000ff03037207 */ /* 0x001fe40004000000 */
[----:B------:R-:W-:-:S03]  /*0d80*/  ISETP.NE.AND P0, PT, R9, RZ, PT ;  /* 0x000000ff0900720c */ /* 0x000fc60003f05270 */
[----:B------:R-:W-:-:S05]  /*0d90*/  IMAD.IADD R3, R2, 0x1, R3 ;  /* 0x0000000102037824 */ /* 0x000fca00078e0203 */
[----:B------:R4:W-:Y:S01]  /*0da0*/  @!P1 STS [R6+0x8], R3 ;  /* 0x0000080306009388 */ /* 0x0009e20000000800 */
[----:B------:R-:W-:Y:S06]  /*0db0*/  BAR.SYNC.DEFER_BLOCKING 0x0 ;  /* 0x0000000000007b1d */ /* 0x000fec0000010000 */
[----:B------:R-:W-:Y:S05]  /*0dc0*/  @P0 BRA `(.L_x_17) ;  /* 0x0000002800d80947 */ /* 0x000fea0003800000 */
[----:B------:R-:W0:Y:S01]  /*0dd0*/  S2UR UR5, SR_CgaCtaId ;  /* 0x00000000000579c3 */ /* 0x000e220000008800 */
[----:B------:R-:W-:Y:S01]  /*0de0*/  UMOV UR4, 0x400 ;  /* 0x0000040000047882 */ /* 0x000fe20000000000 */
[C---:B------:R-:W-:Y:S02]  /*0df0*/  ISETP.GT.AND P2, PT, R20.reuse, 0x40, PT ;  /* 0x000000401400780c */ /* 0x040fe40003f44270 */
[C---:B------:R-:W-:Y:S02]  /*0e00*/  ISETP.GT.AND P1, PT, R20.reuse, 0x20, PT ;  /* 0x000000201400780c */ /* 0x040fe40003f24270 */
[----:B------:R-:W-:Y:S01]  /*0e10*/  ISETP.GT.AND P3, PT, R20, 0x80, PT ;  /* 0x000000801400780c */ /* 0x000fe20003f64270 */
[----:B0-----:R-:W-:-:S09]  /*0e20*/  ULEA UR4, UR5, UR4, 0x18 ;  /* 0x0000000405047291 */ /* 0x001fd2000f8ec0ff */
[----:B----4-:R-:W0:Y:S04]  /*0e30*/  LDS.128 R4, [UR4+0x10] ;  /* 0x00001004ff047984 */ /* 0x010e280008000c00 */
[----:B------:R-:W1:Y:S04]  /*0e40*/  LDS R0, [UR4+0xc] ;  /* 0x00000c04ff007984 */ /* 0x000e680008000800 */
[----:B------:R-:W2:Y:S01]  /*0e50*/  LDS.64 R8, [UR4+0x20] ;  /* 0x00002004ff087984 */ /* 0x000ea20008000a00 */
[----:B0-----:R-:W-:Y:S02]  /*0e60*/  SEL R4, R4, RZ, P2 ;  /* 0x000000ff04047207 */ /* 0x001fe40001000000 */
[----:B------:R-:W-:-:S02]  /*0e70*/  ISETP.GT.AND P2, PT, R20, 0x60, PT ;  /* 0x000000601400780c */ /* 0x000fc40003f44270 */
[----:B-1----:R-:W-:Y:S02]  /*0e80*/  SEL R0, R0, RZ, P1 ;  /* 0x000000ff00007207 */ /* 0x002fe40000800000 */
[----:B------:R-:W-:Y:S02]  /*0e90*/  SEL R5, R5, RZ, P2 ;  /* 0x000000ff05057207 */ /* 0x000fe40001000000 */
[----:B------:R-:W-:Y:S02]  /*0ea0*/  IADD3 R0, PT, PT, R4, R0, R3 ;  /* 0x0000000004007210 */ /* 0x000fe40007ffe003 */
[----:B------:R-:W-:Y:S02]  /*0eb0*/  ISETP.GT.AND P1, PT, R20, 0xa0, PT ;  /* 0x000000a01400780c */ /* 0x000fe40003f24270 */
[----:B------:R-:W-:Y:S02]  /*0ec0*/  SEL R6, R6, RZ, P3 ;  /* 0x000000ff06067207 */ /* 0x000fe40001800000 */
[----:B------:R-:W-:-:S02]  /*0ed0*/  ISETP.GT.AND P2, PT, R20, 0xc0, PT ;  /* 0x000000c01400780c */ /* 0x000fc40003f44270 */
[----:B------:R-:W-:Y:S02]  /*0ee0*/  ISETP.GT.AND P3, PT, R20, 0xe0, PT ;  /* 0x000000e01400780c */ /* 0x000fe40003f64270 */
[----:B------:R-:W-:Y:S02]  /*0ef0*/  SEL R7, R7, RZ, P1 ;  /* 0x000000ff07077207 */ /* 0x000fe40000800000 */
[----:B------:R-:W-:Y:S02]  /*0f00*/  IADD3 R0, PT, PT, R6, R0, R5 ;  /* 0x0000000006007210 */ /* 0x000fe40007ffe005 */
[----:B--2---:R-:W-:Y:S02]  /*0f10*/  SEL R8, R8, RZ, P2 ;  /* 0x000000ff08087207 */ /* 0x004fe40001000000 */
[----:B------:R-:W-:Y:S02]  /*0f20*/  SEL R9, R9, RZ, P3 ;  /* 0x000000ff09097207 */ /* 0x000fe40001800000 */
[----:B------:R-:W-:-:S05]  /*0f30*/  IADD3 R0, PT, PT, R8, R0, R7 ;  /* 0x0000000008007210 */ /* 0x000fca0007ffe007 */
[----:B------:R-:W-:Y:S01]  /*0f40*/  IMAD.IADD R3, R0, 0x1, R9 ;  /* 0x0000000100037824 */ /* 0x000fe200078e0209 */
[----:B------:R-:W-:Y:S06]  /*0f50*/  BRA `(.L_x_17) ;  /* 0x0000002800747947 */ /* 0x000fec0003800000 */
.L_x_3:
[----:B------:R-:W0:Y:S01]  /*0f60*/  S2R R0, SR_TID.X ;  /* 0x0000000000007919 */ /* 0x000e220000002100 */
[----:B------:R-:W1:Y:S01]  /*0f70*/  LDC.64 R2, c[0x0][0x380] ;  /* 0x0000e000ff027b82 */ /* 0x000e620000000a00 */
[----:B0-----:R-:W-:-:S04]  /*0f80*/  IMAD.SHL.U32 R5, R0, 0x4, RZ ;  /* 0x0000000400057824 */ /* 0x001fc800078e00ff */
[----:B-1----:R-:W-:-:S05]  /*0f90*/  IMAD.WIDE.U32 R2, R5, 0x4, R2 ;  /* 0x0000000405027825 */ /* 0x002fca00078e0002 */
[----:B------:R-:W2:Y:S04]  /*0fa0*/  LDG.E.128.CONSTANT R4, desc[UR6][R2.64] ;  /* 0x0000000602047981 */ /* 0x000ea8000c1e9d00 */
[----:B------:R-:W3:Y:S04]  /*0fb0*/  LDG.E.128.CONSTANT R8, desc[UR6][R2.64+0x1000] ;  /* 0x0010000602087981 */ /* 0x000ee8000c1e9d00 */
[----:B------:R-:W4:Y:S04]  /*0fc0*/  LDG.E.128.CONSTANT R12, desc[UR6][R2.64+0x2000] ;  /* 0x00200006020c7981 */ /* 0x000f28000c1e9d00 */
[----:B------:R-:W5:Y:S01]  /*0fd0*/  LDG.E.128.CONSTANT R16, desc[UR6][R2.64+0x3000] ;  /* 0x0030000602107981 */ /* 0x000f62000c1e9d00 */
[----:B------:R-:W-:Y:S01]  /*0fe0*/  ISETP.GE.U32.AND P0, PT, R20, 0x2000, PT ;  /* 0x000020001400780c */ /* 0x000fe20003f06070 */
[----:B------:R-:W-:Y:S01]  /*0ff0*/  IMAD.MOV.U32 R23, RZ, RZ, 0x1000 ;  /* 0x00001000ff177424 */ /* 0x000fe200078e00ff */
[----:B--2---:R-:W-:-:S04]  /*1000*/  IADD3 R5, PT, PT, R6, R5, R4 ;  /* 0x0000000506057210 */ /* 0x004fc80007ffe004 */
[----:B---3--:R-:W-:-:S04]  /*1010*/  IADD3 R5, PT, PT, R8, R7, R5 ;  /* 0x0000000708057210 */ /* 0x008fc80007ffe005 */
[----:B------:R-:W-:-:S04]  /*1020*/  IADD3 R5, PT, PT, R10, R9, R5 ;  /* 0x000000090a057210 */ /* 0x000fc80007ffe005 */
[----:B----4-:R-:W-:-:S04]  /*1030*/  IADD3 R5, PT, PT, R12, R11, R5 ;  /* 0x0000000b0c057210 */ /* 0x010fc80007ffe005 */
[----:B------:R-:W-:-:S04]  /*1040*/  IADD3 R5, PT, PT, R14, R13, R5 ;  /* 0x0000000d0e057210 */ /* 0x000fc80007ffe005 */
[----:B-----5:R-:W-:-:S04]  /*1050*/  IADD3 R5, PT, PT, R16, R15, R5 ;  /* 0x0000000f10057210 */ /* 0x020fc80007ffe005 */
[----:B------:R-:W-:-:S05]  /*1060*/  IADD3 R5, PT, PT, R18, R17, R5 ;  /* 0x0000001112057210 */ /* 0x000fca0007ffe005 */
[----:B------:R-:W-:Y:S01]  /*1070*/  IMAD.IADD R21, R19, 0x1, R5 ;  /* 0x0000000113157824 */ /* 0x000fe200078e0205 */
[----:B------:R-:W-:Y:S06]  /*1080*/  @!P0 BRA `(.L_x_18) ;  /* 0x00000000005c8947 */ /* 0x000fec0003800000 */
[----:B------:R-:W0:Y:S01]  /*1090*/  LDC R24, c[0x0][0x390] ;  /* 0x0000e400ff187b82 */ /* 0x000e220000000800 */
[----:B------:R-:W-:Y:S02]  /*10a0*/  VIADD R22, R20, 0xfffff000 ;  /* 0xfffff00014167836 */ /* 0x000fe40000000000 */
[----:B------:R-:W-:-:S07]  /*10b0*/  IMAD.MOV.U32 R23, RZ, RZ, 0x1000 ;  /* 0x00001000ff177424 */ /* 0x000fce00078e00ff */
.L_x_20:
[----:B------:R-:W-:-:S05]  /*10c0*/  IMAD.WIDE R26, R23, 0x4, R2 ;  /* 0x00000004171a7825 */ /* 0x000fca00078e0202 */
[----:B------:R-:W2:Y:S04]  /*10d0*/  LDG.E.128.CONSTANT R12, desc[UR6][R26.64] ;  /* 0x000000061a0c7981 */ /* 0x000ea8000c1e9d00 */
[----:B------:R-:W3:Y:S04]  /*10e0*/  LDG.E.128.CONSTANT R16, desc[UR6][R26.64+0x1000] ;  /* 0x001000061a107981 */ /* 0x000ee8000c1e9d00 */
[----:B------:R-:W4:Y:S04]  /*10f0*/  LDG.E.128.CONSTANT R4, desc[UR6][R26.64+0x2000] ;  /* 0x002000061a047981 */ /* 0x000f28000c1e9d00 */
[----:B------:R-:W5:Y:S01]  /*1100*/  LDG.E.128.CONSTANT R8, desc[UR6][R26.64+0x3000] ;  /* 0x003000061a087981 */ /* 0x000f62000c1e9d00 */
[----:B0-----:R-:W-:Y:S01]  /*1110*/  IMAD.MOV.U32 R20, RZ, RZ, R24 ;  /* 0x000000ffff147224 */ /* 0x001fe200078e0018 */
[----:B--2---:R-:W-:-:S04]  /*1120*/  IADD3 R13, PT, PT, R13, R12, R21 ;  /* 0x0000000c0d0d7210 */ /* 0x004fc80007ffe015 */
[----:B------:R-:W-:-:S04]  /*1130*/  IADD3 R13, PT, PT, R15, R14, R13 ;  /* 0x0000000e0f0d7210 */ /* 0x000fc80007ffe00d */
[----:B---3--:R-:W-:-:S04]  /*1140*/  IADD3 R13, PT, PT, R17, R16, R13 ;  /* 0x00000010110d7210 */ /* 0x008fc80007ffe00d */
[----:B------:R-:W-:-:S04]  /*1150*/  IADD3 R13, PT, PT, R19, R18, R13 ;  /* 0x00000012130d7210 */ /* 0x000fc80007ffe00d */
[----:B----4-:R-:W-:Y:S01]  /*1160*/  IADD3 R13, PT, PT, R5, R4, R13 ;  /* 0x00000004050d7210 */ /* 0x010fe20007ffe00d */
[----:B------:R-:W-:-:S03]  /*1170*/  IMAD.IADD R4, R20, 0x1, -R23 ;  /* 0x0000000114047824 */ /* 0x000fc600078e0a17 */
[----:B------:R-:W-:Y:S02]  /*1180*/  IADD3 R13, PT, PT, R7, R6, R13 ;  /* 0x00000006070d7210 */ /* 0x000fe40007ffe00d */
[----:B------:R-:W-:Y:S02]  /*1190*/  ISETP.GE.AND P0, PT, R4, 0x1000, PT ;  /* 0x000010000400780c */ /* 0x000fe40003f06270 */
[----:B-----5:R-:W-:-:S04]  /*11a0*/  IADD3 R13, PT, PT, R9, R8, R13 ;  /* 0x00000008090d7210 */ /* 0x020fc80007ffe00d */
[----:B------:R-:W-:-:S07]  /*11b0*/  IADD3 R21, PT, PT, R11, R10, R13 ;  /* 0x0000000a0b157210 */ /* 0x000fce0007ffe00d */
[----:B------:R-:W-:Y:S05]  /*11c0*/  @!P0 BRA `(.L_x_19) ;  /* 0x0000000400fc8947 */ /* 0x000fea0003800000 */
[----:B------:R-:W-:-:S05]  /*11d0*/  VIADD R23, R23, 0x1000 ;  /* 0x0000100017177836 */ /* 0x000fca0000000000 */
[----:B------:R-:W-:-:S13]  /*11e0*/  ISETP.GT.AND P0, PT, R23, R22, PT ;  /* 0x000000161700720c */ /* 0x000fda0003f04270 */
[----:B------:R-:W-:Y:S05]  /*11f0*/  @!P0 BRA `(.L_x_20) ;  /* 0xfffffffc00b08947 */ /* 0x000fea000383ffff */
.L_x_18:
[----:B------:R-:W-:-:S13]  /*1200*/  ISETP.GE.AND P0, PT, R23, R20, PT ;  /* 0x000000141700720c */ /* 0x000fda0003f06270 */
[----:B------:R-:W-:Y:S05]  /*1210*/  @P0 BRA `(.L_x_19) ;  /* 0x0000000400e80947 */ /* 0x000fea0003800000 */
[----:B------:R-:W-:Y:S01]  /*1220*/  IMAD.IADD R9, R20, 0x1, -R23 ;  /* 0x0000000114097824 */ /* 0x000fe200078e0a17 */
[----:B------:R-:W-:Y:S04]  /*1230*/  BSSY.RECONVERGENT B1, `(.L_x_19) ;  /* 0x0000078000017945 */ /* 0x000fe80003800200 */
[----:B------:R-:W-:-:S13]  /*1240*/  ISETP.GE.AND P0, PT, R0, R9, PT ;  /* 0x000000090000720c */ /* 0x000fda0003f06270 */
[----:B------:R-:W-:Y:S05]  /*1250*/  @P0 BRA `(.L_x_21) ;  /* 0x0000000400d40947 */ /* 0x000fea0003800000 */
[----:B------:R-:W-:Y:S01]  /*1260*/  LOP3.LUT R2, RZ, R0, RZ, 0x33, !PT ;  /* 0x00000000ff027212 */ /* 0x000fe200078e33ff */
[----:B------:R-:W-:Y:S01]  /*1270*/  BSSY.RECONVERGENT B2, `(.L_x_22) ;  /* 0x0000015000027945 */ /* 0x000fe20003800200 */
[----:B------:R-:W-:Y:S02]  /*1280*/  IMAD.MOV.U32 R8, RZ, RZ, R0 ;  /* 0x000000ffff087224 */ /* 0x000fe400078e0000 */
[----:B------:R-:W-:-:S04]  /*1290*/  IADD3 R2, PT, PT, -R23, R20, R2 ;  /* 0x0000001417027210 */ /* 0x000fc80007ffe102 */
[C---:B------:R-:W-:Y:S02]  /*12a0*/  LOP3.LUT R3, R2.reuse, 0x300, RZ, 0xc0, !PT ;  /* 0x0000030002037812 */ /* 0x040fe400078ec0ff */
[----:B------:R-:W-:Y:S02]  /*12b0*/  ISETP.GE.U32.AND P1, PT, R2, 0x300, PT ;  /* 0x000003000200780c */ /* 0x000fe40003f26070 */
[----:B------:R-:W-:-:S13]  /*12c0*/  ISETP.NE.AND P0, PT, R3, 0x300, PT ;  /* 0x000003000300780c */ /* 0x000fda0003f05270 */
[----:B------:R-:W-:Y:S05]  /*12d0*/  @!P0 BRA `(.L_x_23) ;  /* 0x0000000000388947 */ /* 0x000fea0003800000 */
[----:B------:R-:W0:Y:S01]  /*12e0*/  LDC.64 R4, c[0x0][0x380] ;  /* 0x0000e000ff047b82 */ /* 0x000e220000000a00 */
[----:B------:R-:W-:Y:S01]  /*12f0*/  LEA.HI R2, R2, 0x1, RZ, 0x18 ;  /* 0x0000000102027811 */ /* 0x000fe200078fc0ff */
[----:B------:R-:W-:Y:S02]  /*1300*/  IMAD.IADD R7, R0, 0x1, R23 ;  /* 0x0000000100077824 */ /* 0x000fe400078e0217 */
[----:B------:R-:W-:Y:S01]  /*1310*/  IMAD.MOV.U32 R8, RZ, RZ, R0 ;  /* 0x000000ffff087224 */ /* 0x000fe200078e0000 */
[----:B------:R-:W-:-:S05]  /*1320*/  LOP3.LUT R2, R2, 0x3, RZ, 0xc0, !PT ;  /* 0x0000000302027812 */ /* 0x000fca00078ec0ff */
[----:B------:R-:W-:-:S07]  /*1330*/  IMAD.MOV R6, RZ, RZ, -R2 ;  /* 0x000000ffff067224 */ /* 0x000fce00078e0a02 */
.L_x_24:
[----:B0-----:R-:W-:-:S06]  /*1340*/  IMAD.WIDE.U32 R2, R7, 0x4, R4 ;  /* 0x0000000407027825 */ /* 0x001fcc00078e0004 */
[----:B------:R-:W2:Y:S01]  /*1350*/  LDG.E.CONSTANT R2, desc[UR6][R2.64] ;  /* 0x0000000602027981 */ /* 0x000ea2000c1e9900 */
[----:B------:R-:W-:Y:S02]  /*1360*/  VIADD R6, R6, 0x1 ;  /* 0x0000000106067836 */ /* 0x000fe40000000000 */
[----:B------:R-:W-:Y:S02]  /*1370*/  VIADD R8, R8, 0x100 ;  /* 0x0000010008087836 */ /* 0x000fe40000000000 */
[----:B------:R-:W-:Y:S01]  /*1380*/  VIADD R7, R7, 0x100 ;  /* 0x0000010007077836 */ /* 0x000fe20000000000 */
[----:B------:R-:W-:Y:S01]  /*1390*/  ISETP.NE.AND P0, PT, R6, RZ, PT ;  /* 0x000000ff0600720c */ /* 0x000fe20003f05270 */
[----:B--2---:R-:W-:-:S12]  /*13a0*/  IMAD.IADD R21, R2, 0x1, R21 ;  /* 0x0000000102157824 */ /* 0x004fd800078e0215 */
[----:B------:R-:W-:Y:S05]  /*13b0*/  @P0 BRA `(.L_x_24) ;  /* 0xfffffffc00e00947 */ /* 0x000fea000383ffff */
.L_x_23:
[----:B------:R-:W-:Y:S05]  /*13c0*/  BSYNC.RECONVERGENT B2 ;  /* 0x0000000000027941 */ /* 0x000fea0003800200 */
.L_x_22:
[----:B------:R-:W-:Y:S05]  /*13d0*/  @!P1 BRA `(.L_x_21) ;  /* 0x0000000400749947 */ /* 0x000fea0003800000 */
[----:B------:R-:W0:Y:S01]  /*13e0*/  LDCU.64 UR4, c[0x0][0x380] ;  /* 0x00007000ff0477ac */ /* 0x000e220008000a00 */
[----:B------:R-:W-:Y:S01]  /*13f0*/  IMAD.IADD R5, R9, 0x1, -R8 ;  /* 0x0000000109057824 */ /* 0x000fe200078e0a08 */
[C---:B------:R-:W-:Y:S01]  /*1400*/  IADD3 R3, P0, PT, R8.reuse, R23, RZ ;  /* 0x0000001708037210 */ /* 0x040fe20007f1e0ff */
[----:B------:R-:W-:Y:S01]  /*1410*/  BSSY.RECONVERGENT B2, `(.L_x_25) ;  /* 0x0000033000027945 */ /* 0x000fe20003800200 */
[----:B------:R-:W-:Y:S02]  /*1420*/  IMAD.IADD R23, R8, 0x1, R23 ;  /* 0x0000000108177824 */ /* 0x000fe400078e0217 */
[----:B------:R-:W-:Y:S01]  /*1430*/  ISETP.GT.AND P1, PT, R5, 0xc00, PT ;  /* 0x00000c000500780c */ /* 0x000fe20003f24270 */
[----:B------:R-:W-:Y:S01]  /*1440*/  IMAD.X R4, RZ, RZ, RZ, P0 ;  /* 0x000000ffff047224 */ /* 0x000fe200000e06ff */
[----:B0-----:R-:W-:-:S04]  /*1450*/  LEA R2, P0, R3, UR4, 0x2 ;  /* 0x0000000403027c11 */ /* 0x001fc8000f8010ff */
[----:B------:R-:W-:Y:S02]  /*1460*/  LEA.HI.X R3, R3, UR5, R4, 0x2, P0 ;  /* 0x0000000503037c11 */ /* 0x000fe400080f1404 */
[----:B------:R-:W-:-:S05]  /*1470*/  IADD3 R2, P0, PT, R2, 0x800, RZ ;  /* 0x0000080002027810 */ /* 0x000fca0007f1e0ff */
[----:B------:R-:W-:Y:S01]  /*1480*/  IMAD.X R3, RZ, RZ, R3, P0 ;  /* 0x000000ffff037224 */ /* 0x000fe200000e0603 */
[----:B------:R-:W-:Y:S01]  /*1490*/  PLOP3.LUT P0, PT, PT, PT, PT, 0x80, 0x8 ;  /* 0x000000000008781c */ /* 0x000fe20003f0f070 */
[----:B------:R-:W-:-:S12]  /*14a0*/  @!P1 BRA `(.L_x_26) ;  /* 0x0000000000a49947 */ /* 0x000fd80003800000 */
[----:B------:R-:W-:Y:S01]  /*14b0*/  PLOP3.LUT P0, PT, PT, PT, PT, 0x8, 0x80 ;  /* 0x000000000080781c */ /* 0x000fe20003f0e170 */
[----:B------:R-:W-:-:S12]  /*14c0*/  VIADD R11, R9, 0xfffff400 ;  /* 0xfffff400090b7836 */ /* 0x000fd80000000000 */
.L_x_27:
[----:B------:R-:W0:Y:S01]  /*14d0*/  LDC.64 R4, c[0x0][0x380] ;  /* 0x0000e000ff047b82 */ /* 0x000e220000000a00 */
[C---:B------:R-:W-:Y:S01]  /*14e0*/  VIADD R27, R23.reuse, 0x400 ;  /* 0x00000400171b7836 */ /* 0x040fe20000000000 */
[----:B------:R-:W2:Y:S01]  /*14f0*/  LDG.E.CONSTANT R12, desc[UR6][R2.64+-0x400] ;  /* 0xfffc0006020c7981 */ /* 0x000ea2000c1e9900 */
[----:B------:R-:W-:-:S03]  /*1500*/  VIADD R7, R23, 0x800 ;  /* 0x0000080017077836 */ /* 0x000fc60000000000 */
[----:B------:R-:W3:Y:S04]  /*1510*/  LDG.E.CONSTANT R18, desc[UR6][R2.64] ;  /* 0x0000000602127981 */ /* 0x000ee8000c1e9900 */
[----:B------:R-:W3:Y:S04]  /*1520*/  LDG.E.CONSTANT R17, desc[UR6][R2.64+0x400] ;  /* 0x0004000602117981 */ /* 0x000ee8000c1e9900 */
[----:B------:R-:W4:Y:S01]  /*1530*/  LDG.E.CONSTANT R15, desc[UR6][R2.64+0xc00] ;  /* 0x000c0006020f7981 */ /* 0x000f22000c1e9900 */
[----:B------:R-:W-:-:S03]  /*1540*/  VIADD R29, R23, 0xc00 ;  /* 0x00000c00171d7836 */ /* 0x000fc60000000000 */
[----:B------:R-:W5:Y:S04]  /*1550*/  LDG.E.CONSTANT R14, desc[UR6][R2.64+0x1000] ;  /* 0x00100006020e7981 */ /* 0x000f68000c1e9900 */
[----:B------:R-:W5:Y:S01]  /*1560*/  LDG.E.CONSTANT R13, desc[UR6][R2.64+0x1400] ;  /* 0x00140006020d7981 */ /* 0x000f62000c1e9900 */
[----:B0-----:R-:W-:-:S03]  /*1570*/  IMAD.WIDE.U32 R24, R23, 0x4, R4 ;  /* 0x0000000417187825 */ /* 0x001fc600078e0004 */
[----:B------:R-:W5:Y:S04]  /*1580*/  LDG.E.CONSTANT R19, desc[UR6][R2.64+0x1c00] ;  /* 0x001c000602137981 */ /* 0x000f68000c1e9900 */
[----:B------:R-:W2:Y:S01]  /*1590*/  LDG.E.CONSTANT R10, desc[UR6][R24.64] ;  /* 0x00000006180a7981 */ /* 0x000ea2000c1e9900 */
[----:B------:R-:W-:-:S03]  /*15a0*/  IMAD.WIDE.U32 R26, R27, 0x4, R4 ;  /* 0x000000041b1a7825 */ /* 0x000fc600078e0004 */
[----:B------:R-:W5:Y:S01]  /*15b0*/  LDG.E.CONSTANT R20, desc[UR6][R2.64+0x2400] ;  /* 0x0024000602147981 */ /* 0x000f62000c1e9900 */
[----:B------:R-:W-:-:S03]  /*15c0*/  IMAD.WIDE.U32 R6, R7, 0x4, R4 ;  /* 0x0000000407067825 */ /* 0x000fc600078e0004 */
[----:B------:R-:W4:Y:S01]  /*15d0*/  LDG.E.CONSTANT R16, desc[UR6][R26.64] ;  /* 0x000000061a107981 */ /* 0x000f22000c1e9900 */
[----:B------:R-:W-:-:S03]  /*15e0*/  IMAD.WIDE.U32 R4, R29, 0x4, R4 ;  /* 0x000000041d047825 */ /* 0x000fc600078e0004 */
[----:B------:R-:W5:Y:S04]  /*15f0*/  LDG.E.CONSTANT R6, desc[UR6][R6.64] ;  /* 0x0000000606067981 */ /* 0x000f68000c1e9900 */
[----:B------:R-:W5:Y:S04]  /*1600*/  LDG.E.CONSTANT R25, desc[UR6][R2.64+0x2000] ;  /* 0x0020000602197981 */ /* 0x000f68000c1e9900 */
[----:B------:R0:W5:Y:S04]  /*1610*/  LDG.E.CONSTANT R5, desc[UR6][R4.64] ;  /* 0x0000000604057981 */ /* 0x000168000c1e9900 */
[----:B------:R-:W5:Y:S04]  /*1620*/  LDG.E.CONSTANT R24, desc[UR6][R2.64+0x2c00] ;  /* 0x002c000602187981 */ /* 0x000f68000c1e9900 */
[----:B------:R-:W5:Y:S04]  /*1630*/  LDG.E.CONSTANT R27, desc[UR6][R2.64+0x3000] ;  /* 0x00300006021b7981 */ /* 0x000f68000c1e9900 */
[----:B------:R1:W5:Y:S01]  /*1640*/  LDG.E.CONSTANT R22, desc[UR6][R2.64+0x3400] ;  /* 0x0034000602167981 */ /* 0x000362000c1e9900 */
[----:B------:R-:W-:-:S05]  /*1650*/  VIADD R8, R8, 0x1000 ;  /* 0x0000100008087836 */ /* 0x000fca0000000000 */
[----:B------:R-:W-:Y:S02]  /*1660*/  ISETP.GE.AND P1, PT, R8, R11, PT ;  /* 0x0000000b0800720c */ /* 0x000fe40003f26270 */
[----:B0-----:R-:W-:Y:S01]  /*1670*/  IADD3 R4, P2, PT, R2, 0x4000, RZ ;  /* 0x0000400002047810 */ /* 0x001fe20007f5e0ff */
[----:B------:R-:W-:-:S04]  /*1680*/  VIADD R23, R23, 0x1000 ;  /* 0x0000100017177836 */ /* 0x000fc80000000000 */
[----:B-1----:R-:W-:Y:S02]  /*1690*/  IMAD.X R3, RZ, RZ, R3, P2 ;  /* 0x000000ffff037224 */ /* 0x002fe400010e0603 */
[----:B------:R-:W-:Y:S01]  /*16a0*/  IMAD.MOV.U32 R2, RZ, RZ, R4 ;  /* 0x000000ffff027224 */ /* 0x000fe200078e0004 */
[----:B--2---:R-:W-:-:S04]  /*16b0*/  IADD3 R10, PT, PT, R12, R10, R21 ;  /* 0x0000000a0c0a7210 */ /* 0x004fc80007ffe015 */
[----:B---3--:R-:W-:-:S04]  /*16c0*/  IADD3 R10, PT, PT, R17, R18, R10 ;  /* 0x00000012110a7210 */ /* 0x008fc80007ffe00a */
[----:B----4-:R-:W-:-:S04]  /*16d0*/  IADD3 R10, PT, PT, R15, R16, R10 ;  /* 0x000000100f0a7210 */ /* 0x010fc80007ffe00a */
[----:B-----5:R-:W-:-:S04]  /*16e0*/  IADD3 R10, PT, PT, R13, R14, R10 ;  /* 0x0000000e0d0a7210 */ /* 0x020fc80007ffe00a */
[----:B------:R-:W-:-:S04]  /*16f0*/  IADD3 R6, PT, PT, R19, R6, R10 ;  /* 0x0000000613067210 */ /* 0x000fc80007ffe00a */
[----:B------:R-:W-:-:S04]  /*1700*/  IADD3 R6, PT, PT, R20, R25, R6 ;  /* 0x0000001914067210 */ /* 0x000fc80007ffe006 */
[----:B------:R-:W-:-:S04]  /*1710*/  IADD3 R5, PT, PT, R24, R5, R6 ;  /* 0x0000000518057210 */ /* 0x000fc80007ffe006 */
[----:B------:R-:W-:Y:S01]  /*1720*/  IADD3 R21, PT, PT, R22, R27, R5 ;  /* 0x0000001b16157210 */ /* 0x000fe20007ffe005 */
[----:B------:R-:W-:Y:S06]  /*1730*/  @!P1 BRA `(.L_x_27) ;  /* 0xfffffffc00649947 */ /* 0x000fec000383ffff */
.L_x_26:
[----:B------:R-:W-:Y:S05]  /*1740*/  BSYNC.RECONVERGENT B2 ;  /* 0x0000000000027941 */ /* 0x000fea0003800200 */
.L_x_25:
[----:B------:R-:W-:Y:S01]  /*1750*/  IMAD.IADD R4, R9, 0x1, -R8 ;  /* 0x0000000109047824 */ /* 0x000fe200078e0a08 */
[----:B------:R-:W-:Y:S04]  /*1760*/  BSSY.RECONVERGENT B2, `(.L_x_28) ;  /* 0x000001a000027945 */ /* 0x000fe80003800200 */
[----:B------:R-:W-:-:S13]  /*1770*/  ISETP.GT.AND P1, PT, R4, 0x400, PT ;  /* 0x000004000400780c */ /* 0x000fda0003f24270 */
[----:B------:R-:W-:Y:S05]  /*1780*/  @!P1 BRA `(.L_x_29) ;  /* 0x00000000005c9947 */ /* 0x000fea0003800000 */
[----:B------:R-:W0:Y:S01]  /*1790*/  LDC.64 R6, c[0x0][0x380] ;  /* 0x0000e000ff067b82 */ /* 0x000e220000000a00 */
[C---:B------:R-:W-:Y:S01]  /*17a0*/  VIADD R11, R23.reuse, 0x400 ;  /* 0x00000400170b7836 */ /* 0x040fe20000000000 */
[----:B------:R-:W2:Y:S04]  /*17b0*/  LDG.E.CONSTANT R10, desc[UR6][R2.64+-0x400] ;  /* 0xfffc0006020a7981 */ /* 0x000ea8000c1e9900 */
[----:B------:R-:W3:Y:S04]  /*17c0*/  LDG.E.CONSTANT R12, desc[UR6][R2.64+0x400] ;  /* 0x00040006020c7981 */ /* 0x000ee8000c1e9900 */
[----:B------:R-:W4:Y:S04]  /*17d0*/  LDG.E.CONSTANT R13, desc[UR6][R2.64+0xc00] ;  /* 0x000c0006020d7981 */ /* 0x000f28000c1e9900 */
[----:B------:R-:W5:Y:S04]  /*17e0*/  LDG.E.CONSTANT R15, desc[UR6][R2.64+0x1000] ;  /* 0x00100006020f7981 */ /* 0x000f68000c1e9900 */
[----:B------:R1:W5:Y:S01]  /*17f0*/  LDG.E.CONSTANT R14, desc[UR6][R2.64+0x1400] ;  /* 0x00140006020e7981 */ /* 0x000362000c1e9900 */
[----:B0-----:R-:W-:-:S04]  /*1800*/  IMAD.WIDE.U32 R4, R23, 0x4, R6 ;  /* 0x0000000417047825 */ /* 0x001fc800078e0006 */
[----:B------:R-:W-:Y:S02]  /*1810*/  IMAD.WIDE.U32 R6, R11, 0x4, R6 ;  /* 0x000000040b067825 */ /* 0x000fe400078e0006 */
[----:B------:R-:W2:Y:S04]  /*1820*/  LDG.E.CONSTANT R4, desc[UR6][R4.64] ;  /* 0x0000000604047981 */ /* 0x000ea8000c1e9900 */
[----:B------:R-:W3:Y:S04]  /*1830*/  LDG.E.CONSTANT R11, desc[UR6][R2.64] ;  /* 0x00000006020b7981 */ /* 0x000ee8000c1e9900 */
[----:B------:R-:W4:Y:S01]  /*1840*/  LDG.E.CONSTANT R7, desc[UR6][R6.64] ;  /* 0x0000000606077981 */ /* 0x000f22000c1e9900 */
[----:B------:R-:W-:Y:S01]  /*1850*/  PLOP3.LUT P0, PT, PT, PT, PT, 0x8, 0x80 ;  /* 0x000000000080781c */ /* 0x000fe20003f0e170 */
[----:B------:R-:W-:-:S02]  /*1860*/  VIADD R8, R8, 0x800 ;  /* 0x0000080008087836 */ /* 0x000fc40000000000 */
[----:B------:R-:W-:Y:S01]  /*1870*/  VIADD R23, R23, 0x800 ;  /* 0x0000080017177836 */ /* 0x000fe20000000000 */
[----:B--2---:R-:W-:Y:S02]  /*1880*/  IADD3 R10, PT, PT, R10, R4, R21 ;  /* 0x000000040a0a7210 */ /* 0x004fe40007ffe015 */
[----:B------:R-:W-:Y:S02]  /*1890*/  IADD3 R4, P1, PT, R2, 0x2000, RZ ;  /* 0x0000200002047810 */ /* 0x000fe40007f3e0ff */
[----:B---3--:R-:W-:-:S03]  /*18a0*/  IADD3 R10, PT, PT, R12, R11, R10 ;  /* 0x0000000b0c0a7210 */ /* 0x008fc60007ffe00a */
[----:B------:R-:W-:Y:S01]  /*18b0*/  IMAD.X R5, RZ, RZ, R3, P1 ;  /* 0x000000ffff057224 */ /* 0x000fe200008e0603 */
[----:B----4-:R-:W-:Y:S01]  /*18c0*/  IADD3 R10, PT, PT, R13, R7, R10 ;  /* 0x000000070d0a7210 */ /* 0x010fe20007ffe00a */
[----:B-1----:R-:W-:Y:S02]  /*18d0*/  IMAD.MOV.U32 R2, RZ, RZ, R4 ;  /* 0x000000ffff027224 */ /* 0x002fe400078e0004 */
[----:B------:R-:W-:Y:S01]  /*18e0*/  IMAD.MOV.U32 R3, RZ, RZ, R5 ;  /* 0x000000ffff037224 */ /* 0x000fe200078e0005 */
[----:B-----5:R-:W-:-:S07]  /*18f0*/  IADD3 R21, PT, PT, R14, R15, R10 ;  /* 0x0000000f0e157210 */ /* 0x020fce0007ffe00a */
.L_x_29:
[----:B------:R-:W-:Y:S05]  /*1900*/  BSYNC.RECONVERGENT B2 ;  /* 0x0000000000027941 */ /* 0x000fea0003800200 */
.L_x_28:
[----:B------:R-:W-:-:S13]  /*1910*/  ISETP.LT.OR P0, PT, R8, R9, P0 ;  /* 0x000000090800720c */ /* 0x000fda0000701670 */
[----:B------:R-:W-:Y:S05]  /*1920*/  @!P0 BRA `(.L_x_21) ;  /* 0x0000000000208947 */ /* 0x000fea0003800000 */
[----:B------:R-:W0:Y:S01]  /*1930*/  LDC.64 R4, c[0x0][0x380] ;  /* 0x0000e000ff047b82 */ /* 0x000e220000000a00 */
[----:B------:R-:W2:Y:S04]  /*1940*/  LDG.E.CONSTANT R6, desc[UR6][R2.64+-0x400] ;  /* 0xfffc000602067981 */ /* 0x000ea8000c1e9900 */
[----:B------:R-:W3:Y:S04]  /*1950*/  LDG.E.CONSTANT R7, desc[UR6][R2.64] ;  /* 0x0000000602077981 */ /* 0x000ee8000c1e9900 */
[----:B------:R-:W3:Y:S01]  /*1960*/  LDG.E.CONSTANT R8, desc[UR6][R2.64+0x400] ;  /* 0x0004000602087981 */ /* 0x000ee2000c1e9900 */
[----:B0-----:R-:W-:-:S06]  /*1970*/  IMAD.WIDE.U32 R4, R23, 0x4, R4 ;  /* 0x0000000417047825 */ /* 0x001fcc00078e0004 */
[----:B------:R-:W2:Y:S02]  /*1980*/  LDG.E.CONSTANT R4, desc[UR6][R4.64] ;  /* 0x0000000604047981 */ /* 0x000ea4000c1e9900 */
[----:B--2---:R-:W-:-:S04]  /*1990*/  IADD3 R6, PT, PT, R6, R4, R21 ;  /* 0x0000000406067210 */ /* 0x004fc80007ffe015 */
[----:B---3--:R-:W-:-:S07]  /*19a0*/  IADD3 R21, PT, PT, R8, R7, R6 ;  /* 0x0000000708157210 */ /* 0x008fce0007ffe006 */
.L_x_21:
[----:B------:R-:W-:Y:S05]  /*19b0*/  BSYNC.RECONVERGENT B1 ;  /* 0x0000000000017941 */ /* 0x000fea0003800200 */
.L_x_19:
[----:B------:R-:W0:Y:S01]  /*19c0*/  S2R R8, SR_LANEID ;  /* 0x0000000000087919 */ /* 0x000e220000000000 */
[----:B------:R-:W1:Y:S01]  /*19d0*/  SHFL.DOWN PT, R2, R21, 0x1, 0x1f ;  /* 0x08201f0015027f89 */ /* 0x000e6200000e0000 */
[C---:B0-----:R-:W-:Y:S02]  /*19e0*/  ISETP.GT.AND P0, PT, R8.reuse, 0x1e, PT ;  /* 0x0000001e0800780c */ /* 0x041fe40003f04270 */
[----:B------:R-:W-:Y:S02]  /*19f0*/  ISETP.NE.AND P1, PT, R8, RZ, PT ;  /* 0x000000ff0800720c */ /* 0x000fe40003f25270 */
[----:B-1----:R-:W-:Y:S02]  /*1a00*/  SEL R2, R2, RZ, !P0 ;  /* 0x000000ff02027207 */ /* 0x002fe40004000000 */
[----:B------:R-:W-:-:S03]  /*1a10*/  ISETP.GT.AND P0, PT, R8, 0x1d, PT ;  /* 0x0000001d0800780c */ /* 0x000fc60003f04270 */
[----:B------:R-:W-:-:S05]  /*1a20*/  IMAD.IADD R2, R2, 0x1, R21 ;  /* 0x0000000102027824 */ /* 0x000fca00078e0215 */
[----:B------:R-:W0:Y:S01]  /*1a30*/  SHFL.DOWN PT, R3, R2, 0x2, 0x1f ;  /* 0x08401f0002037f89 */ /* 0x000e2200000e0000 */
[----:B------:R-:W-:Y:S01]  /*1a40*/  @!P1 MOV R6, 0x400 ;  /* 0x0000040000069802 */ /* 0x000fe20000000f00 */
[----:B------:R-:W1:Y:S01]  /*1a50*/  @!P1 S2R R7, SR_CgaCtaId ;  /* 0x0000000000079919 */ /* 0x000e620000008800 */
[----:B0-----:R-:W-:Y:S02]  /*1a60*/  SEL R3, R3, RZ, !P0 ;  /* 0x000000ff03037207 */ /* 0x001fe40004000000 */
[----:B------:R-:W-:-:S03]  /*1a70*/  ISETP.GT.AND P0, PT, R8, 0x1b, PT ;  /* 0x0000001b0800780c */ /* 0x000fc60003f04270 */
[----:B------:R-:W-:-:S05]  /*1a80*/  IMAD.IADD R3, R2, 0x1, R3 ;  /* 0x0000000102037824 */ /* 0x000fca00078e0203 */
[----:B------:R-:W0:Y:S01]  /*1a90*/  SHFL.DOWN PT, R4, R3, 0x4, 0x1f ;  /* 0x08801f0003047f89 */ /* 0x000e2200000e0000 */
[----:B-1----:R-:W-:Y:S02]  /*1aa0*/  @!P1 LEA R6, R7, R6, 0x18 ;  /* 0x0000000607069211 */ /* 0x002fe400078ec0ff */
[----:B0-----:R-:W-:Y:S02]  /*1ab0*/  SEL R4, R4, RZ, !P0 ;  /* 0x000000ff04047207 */ /* 0x001fe40004000000 */
[----:B------:R-:W-:-:S03]  /*1ac0*/  ISETP.GT.AND P0, PT, R8, 0x17, PT ;  /* 0x000000170800780c */ /* 0x000fc60003f04270 */
[----:B------:R-:W-:Y:S01]  /*1ad0*/  IMAD.IADD R4, R3, 0x1, R4 ;  /* 0x0000000103047824 */ /* 0x000fe200078e0204 */
[----:B------:R-:W-:-:S04]  /*1ae0*/  @!P1 SHF.R.U32.HI R3, RZ, 0x3, R0 ;  /* 0x00000003ff039819 */ /* 0x000fc80000011600 */
        /* <DEDUP_REMOVED lines=13> */
[----:B------:R-:W0:Y:S01]  /*1bc0*/  S2UR UR5, SR_CgaCtaId ;  /* 0x00000000000579c3 */ /* 0x000e220000008800 */
[----:B------:R-:W-:Y:S02]  /*1bd0*/  UMOV UR4, 0x400 ;  /* 0x0000040000047882 */ /* 0x000fe40000000000 */
[----:B0-----:R-:W-:-:S09]  /*1be0*/  ULEA UR4, UR5, UR4, 0x18 ;  /* 0x0000000405047291 */ /* 0x001fd2000f8ec0ff */
[----:B------:R-:W-:Y:S04]  /*1bf0*/  LDS R0, [UR4+0xc] ;  /* 0x00000c04ff007984 */ /* 0x000fe80008000800 */
[----:B---3--:R-:W0:Y:S04]  /*1c00*/  LDS.128 R4, [UR4+0x10] ;  /* 0x00001004ff047984 */ /* 0x008e280008000c00 */
[----:B------:R-:W1:Y:S01]  /*1c10*/  LDS.64 R8, [UR4+0x20] ;  /* 0x00002004ff087984 */ /* 0x000e620008000a00 */
[----:B0-----:R-:W-:-:S04]  /*1c20*/  IADD3 R0, PT, PT, R4, R0, R3 ;  /* 0x0000000004007210 */ /* 0x001fc80007ffe003 */
[----:B------:R-:W-:-:S04]  /*1c30*/  IADD3 R0, PT, PT, R6, R0, R5 ;  /* 0x0000000006007210 */ /* 0x000fc80007ffe005 */
[----:B-1----:R-:W-:-:S05]  /*1c40*/  IADD3 R0, PT, PT, R8, R0, R7 ;  /* 0x0000000008007210 */ /* 0x002fca0007ffe007 */
[----:B------:R-:W-:Y:S01]  /*1c50*/  IMAD.IADD R3, R0, 0x1, R9 ;  /* 0x0000000100037824 */ /* 0x000fe200078e0209 */
[----:B------:R-:W-:Y:S06]  /*1c60*/  BRA `(.L_x_17) ;  /* 0x0000001c00307947 */ /* 0x000fec0003800000 */
.L_x_2:
        /* <DEDUP_REMOVED lines=12> */
.L_x_32:
[----:B------:R-:W-:Y:S05]  /*1d30*/  BSYNC.RECONVERGENT B1 ;  /* 0x0000000000017941 */ /* 0x000fea0003800200 */
.L_x_31:
        /* <DEDUP_REMOVED lines=16> */
.L_x_37:
        /* <DEDUP_REMOVED lines=9> */
.L_x_36:
[----:B------:R-:W-:Y:S05]  /*1ed0*/  BSYNC.RECONVERGENT B2 ;  /* 0x0000000000027941 */ /* 0x000fea0003800200 */
.L_x_35:
        /* <DEDUP_REMOVED lines=8> */
.L_x_40:
        /* <DEDUP_REMOVED lines=35> */
.L_x_39:
[----:B------:R-:W-:Y:S05]  /*2190*/  BSYNC.RECONVERGENT B2 ;  /* 0x0000000000027941 */ /* 0x000fea0003800200 */
.L_x_38:
        /* <DEDUP_REMOVED lines=22> */
.L_x_42:
[----:B------:R-:W-:Y:S05]  /*2300*/  BSYNC.RECONVERGENT B2 ;  /* 0x0000000000027941 */ /* 0x000fea0003800200 */
.L_x_41:
        /* <DEDUP_REMOVED lines=10> */
.L_x_34:
[----:B------:R-:W-:Y:S05]  /*23b0*/  BSYNC.RECONVERGENT B1 ;  /* 0x0000000000017941 */ /* 0x000fea0003800200 */
.L_x_33:
        /* <DEDUP_REMOVED lines=38> */
[----:B------:R-:W0:Y:S04]  /*2620*/  LDS.128 R4, [UR4+0x10] ;  /* 0x00001004ff047984 */ /* 0x000e280008000c00 */
[----:B------:R-:W1:Y:S01]  /*2630*/  LDS.64 R8, [UR4+0x20] ;  /* 0x00002004ff087984 */ /* 0x000e620008000a00 */
[----:B0-----:R-:W-:-:S04]  /*2640*/  IADD3 R0, PT, PT, R4, R0, R3 ;  /* 0x0000000004007210 */ /* 0x001fc80007ffe003 */
[----:B------:R-:W-:-:S04]  /*2650*/  IADD3 R0, PT, PT, R6, R0, R5 ;  /* 0x0000000006007210 */ /* 0x000fc80007ffe005 */
[----:B-1----:R-:W-:-:S05]  /*2660*/  IADD3 R0, PT, PT, R8, R0, R7 ;  /* 0x0000000008007210 */ /* 0x002fca0007ffe007 */
[----:B--2---:R-:W-:Y:S01]  /*2670*/  IMAD.IADD R3, R0, 0x1, R9 ;  /* 0x0000000100037824 */ /* 0x004fe200078e0209 */
[----:B------:R-:W-:Y:S06]  /*2680*/  BRA `(.L_x_17) ;  /* 0x0000001000a87947 */ /* 0x000fec0003800000 */
.L_x_43:
        /* <DEDUP_REMOVED lines=16> */
[----:B------:R-:W1:Y:S02]  /*2790*/  SHFL.DOWN PT, R2, R3, 0x2, R7 ;  /* 0x0840000003027989 */ /* 0x000e6400000e0007 */
[----:B-1----:R-:W-:Y:S02]  /*27a0*/  SEL R2, R2, RZ, !P0 ;  /* 0x000000ff02027207 */ /* 0x002fe40004000000 */
[----:B------:R-:W-:-:S03]  /*27b0*/  ISETP.GT.AND P0, PT, R8, R7, PT ;  /* 0x000000070800720c */ /* 0x000fc60003f04270 */
[----:B------:R-:W-:Y:S01]  /*27c0*/  IMAD.IADD R2, R3, 0x1, R2 ;  /* 0x0000000103027824 */ /* 0x000fe200078e0202 */
[----:B------:R-:W-:-:S04]  /*27d0*/  @!P1 SHF.R.U32.HI R3, RZ, 0x3, R9 ;  /* 0x00000003ff039819 */ /* 0x000fc80000011609 */
[----:B------:R-:W1:Y:S02]  /*27e0*/  SHFL.DOWN PT, R4, R2, 0x4, R7 ;  /* 0x0880000002047989 */ /* 0x000e6400000e0007 */
[----:B-1----:R-:W-:Y:S01]  /*27f0*/  SEL R5, R4, RZ, !P0 ;  /* 0x000000ff04057207 */ /* 0x002fe20004000000 */
[C---:B------:R-:W-:Y:S02]  /*2800*/  VIADD R4, R6.reuse, 0x8 ;  /* 0x0000000806047836 */ /* 0x040fe40000000000 */
[----:B------:R-:W-:Y:S02]  /*2810*/  VIADD R6, R6, 0x10 ;  /* 0x0000001006067836 */ /* 0x000fe40000000000 */
[----:B------:R-:W-:Y:S01]  /*2820*/  IMAD.IADD R5, R2, 0x1, R5 ;  /* 0x0000000102057824 */ /* 0x000fe200078e0205 */
[----:B------:R-:W-:Y:S02]  /*2830*/  ISETP.GT.AND P0, PT, R4, R7, PT ;  /* 0x000000070400720c */ /* 0x000fe40003f04270 */
[----:B------:R-:W-:-:S02]  /*2840*/  @!P1 MOV R4, 0x400 ;  /* 0x0000040000049802 */ /* 0x000fc40000000f00 */
[----:B------:R-:W1:Y:S02]  /*2850*/  SHFL.DOWN PT, R0, R5, 0x8, R7 ;  /* 0x0900000005007989 */ /* 0x000e6400000e0007 */
[----:B0-----:R-:W-:Y:S02]  /*2860*/  @!P1 LEA R11, R11, R4, 0x18 ;  /* 0x000000040b0b9211 */ /* 0x001fe400078ec0ff */
[----:B------:R-:W-:-:S05]  /*2870*/  @!P1 LOP3.LUT R4, R3, 0x7c, RZ, 0xc0, !PT ;  /* 0x0000007c03049812 */ /* 0x000fca00078ec0ff */
[----:B------:R-:W-:Y:S01]  /*2880*/  @!P1 IMAD.IADD R4, R4, 0x1, R11 ;  /* 0x0000000104049824 */ /* 0x000fe200078e020b */
[----:B-1----:R-:W-:Y:S02]  /*2890*/  SEL R0, R0, RZ, !P0 ;  /* 0x000000ff00007207 */ /* 0x002fe40004000000 */
        /* <DEDUP_REMOVED lines=15> */
[----:B-1----:R-:W0:Y:S04]  /*2990*/  LDS.128 R4, [UR4+0x10] ;  /* 0x00001004ff047984 */ /* 0x002e280008000c00 */
        /* <DEDUP_REMOVED lines=18> */
.L_x_30:
[----:B------:R-:W0:Y:S01]  /*2ac0*/  S2R R0, SR_TID.X ;  /* 0x0000000000007919 */ /* 0x000e220000002100 */
[----:B------:R-:W0:Y:S02]  /*2ad0*/  LDC.64 R2, c[0x0][0x380] ;  /* 0x0000e000ff027b82 */ /* 0x000e240000000a00 */
[----:B0-----:R-:W-:-:S05]  /*2ae0*/  IMAD.WIDE.U32 R2, R0, 0x4, R2 ;  /* 0x0000000400027825 */ /* 0x001fca00078e0002 */
[----:B------:R-:W2:Y:S04]  /*2af0*/  LDG.E.CONSTANT R19, desc[UR6][R2.64] ;  /* 0x0000000602137981 */ /* 0x000ea8000c1e9900 */
[----:B------:R-:W2:Y:S04]  /*2b00*/  LDG.E.CONSTANT R4, desc[UR6][R2.64+0x400] ;  /* 0x0004000602047981 */ /* 0x000ea8000c1e9900 */
[----:B------:R-:W2:Y:S04]  /*2b10*/  LDG.E.CONSTANT R5, desc[UR6][R2.64+0x800] ;  /* 0x0008000602057981 */ /* 0x000ea8000c1e9900 */
[----:B------:R-:W3:Y:S04]  /*2b20*/  LDG.E.CONSTANT R6, desc[UR6][R2.64+0xc00] ;  /* 0x000c000602067981 */ /* 0x000ee8000c1e9900 */
[----:B------:R-:W3:Y:S04]  /*2b30*/  LDG.E.CONSTANT R7, desc[UR6][R2.64+0x1000] ;  /* 0x0010000602077981 */ /* 0x000ee8000c1e9900 */
[----:B------:R-:W4:Y:S04]  /*2b40*/  LDG.E.CONSTANT R8, desc[UR6][R2.64+0x1400] ;  /* 0x0014000602087981 */ /* 0x000f28000c1e9900 */
[----:B------:R-:W4:Y:S04]  /*2b50*/  LDG.E.CONSTANT R9, desc[UR6][R2.64+0x1800] ;  /* 0x0018000602097981 */ /* 0x000f28000c1e9900 */
[----:B------:R-:W5:Y:S04]  /*2b60*/  LDG.E.CONSTANT R10, desc[UR6][R2.64+0x1c00] ;  /* 0x001c0006020a7981 */ /* 0x000f68000c1e9900 */
[----:B------:R-:W5:Y:S04]  /*2b70*/  LDG.E.CONSTANT R11, desc[UR6][R2.64+0x2000] ;  /* 0x00200006020b7981 */ /* 0x000f68000c1e9900 */
[----:B------:R-:W5:Y:S04]  /*2b80*/  LDG.E.CONSTANT R12, desc[UR6][R2.64+0x2400] ;  /* 0x00240006020c7981 */ /* 0x000f68000c1e9900 */
[----:B------:R-:W5:Y:S04]  /*2b90*/  LDG.E.CONSTANT R13, desc[UR6][R2.64+0x2800] ;  /* 0x00280006020d7981 */ /* 0x000f68000c1e9900 */
[----:B------:R-:W5:Y:S04]  /*2ba0*/  LDG.E.CONSTANT R14, desc[UR6][R2.64+0x2c00] ;  /* 0x002c0006020e7981 */ /* 0x000f68000c1e9900 */
[----:B------:R-:W5:Y:S04]  /*2bb0*/  LDG.E.CONSTANT R15, desc[UR6][R2.64+0x3000] ;  /* 0x00300006020f7981 */ /* 0x000f68000c1e9900 */
[----:B------:R-:W5:Y:S04]  /*2bc0*/  LDG.E.CONSTANT R16, desc[UR6][R2.64+0x3400] ;  /* 0x0034000602107981 */ /* 0x000f68000c1e9900 */
[----:B------:R-:W5:Y:S04]  /*2bd0*/  LDG.E.CONSTANT R17, desc[UR6][R2.64+0x3800] ;  /* 0x0038000602117981 */ /* 0x000f68000c1e9900 */
[----:B------:R-:W5:Y:S01]  /*2be0*/  LDG.E.CONSTANT R18, desc[UR6][R2.64+0x3c00] ;  /* 0x003c000602127981 */ /* 0x000f62000c1e9900 */
[----:B------:R-:W-:-:S02]  /*2bf0*/  ISETP.GE.U32.AND P0, PT, R20, 0x2000, PT ;  /* 0x000020001400780c */ /* 0x000fc40003f06070 */
[----:B--2---:R-:W-:-:S04]  /*2c00*/  IADD3 R4, PT, PT, R5, R4, R19 ;  /* 0x0000000405047210 */ /* 0x004fc80007ffe013 */
[----:B---3--:R-:W-:-:S04]  /*2c10*/  IADD3 R4, PT, PT, R7, R6, R4 ;  /* 0x0000000607047210 */ /* 0x008fc80007ffe004 */
[----:B----4-:R-:W-:-:S04]  /*2c20*/  IADD3 R4, PT, PT, R9, R8, R4 ;  /* 0x0000000809047210 */ /* 0x010fc80007ffe004 */
[----:B-----5:R-:W-:Y:S01]  /*2c30*/  IADD3 R4, PT, PT, R11, R10, R4 ;  /* 0x0000000a0b047210 */ /* 0x020fe20007ffe004 */
[----:B------:R-:W-:-:S03]  /*2c40*/  IMAD.MOV.U32 R11, RZ, RZ, 0x1000 ;  /* 0x00001000ff0b7424 */ /* 0x000fc600078e00ff */
[----:B------:R-:W-:-:S04]  /*2c50*/  IADD3 R4, PT, PT, R13, R12, R4 ;  /* 0x0000000c0d047210 */ /* 0x000fc80007ffe004 */
[----:B------:R-:W-:-:S04]  /*2c60*/  IADD3 R4, PT, PT, R15, R14, R4 ;  /* 0x0000000e0f047210 */ /* 0x000fc80007ffe004 */
[----:B------:R-:W-:-:S05]  /*2c70*/  IADD3 R17, PT, PT, R17, R16, R4 ;  /* 0x0000001011117210 */ /* 0x000fca0007ffe004 */
[----:B------:R-:W-:Y:S01]  /*2c80*/  IMAD.IADD R8, R18, 0x1, R17 ;  /* 0x0000000112087824 */ /* 0x000fe200078e0211 */
[----:B------:R-:W-:Y:S06]  /*2c90*/  @!P0 BRA `(.L_x_44) ;  /* 0x00000000008c8947 */ /* 0x000fec0003800000 */
[----:B------:R-:W0:Y:S01]  /*2ca0*/  LDC R7, c[0x0][0x390] ;  /* 0x0000e400ff077b82 */ /* 0x000e220000000800 */
[----:B------:R-:W-:Y:S02]  /*2cb0*/  VIADD R6, R20, 0xfffff000 ;  /* 0xfffff00014067836 */ /* 0x000fe40000000000 */
[----:B------:R-:W-:-:S07]  /*2cc0*/  IMAD.MOV.U32 R11, RZ, RZ, 0x1000 ;  /* 0x00001000ff0b7424 */ /* 0x000fce00078e00ff */
.L_x_46:
[----:B------:R-:W-:-:S05]  /*2cd0*/  IMAD.WIDE R4, R11, 0x4, R2 ;  /* 0x000000040b047825 */ /* 0x000fca00078e0202 */
        /* <DEDUP_REMOVED lines=16> */
[----:B--2---:R-:W-:-:S04]  /*2de0*/  IADD3 R18, PT, PT, R18, R19, R8 ;  /* 0x0000001312127210 */ /* 0x004fc80007ffe008 */
[----:B---3--:R-:W-:Y:S01]  /*2df0*/  IADD3 R18, PT, PT, R21, R20, R18 ;  /* 0x0000001415127210 */ /* 0x008fe20007ffe012 */
[----:B0-----:R-:W-:-:S04]  /*2e00*/  IMAD.MOV.U32 R20, RZ, RZ, R7 ;  /* 0x000000ffff147224 */ /* 0x001fc800078e0007 */
[----:B------:R-:W-:Y:S01]  /*2e10*/  IMAD.IADD R8, R20, 0x1, -R11 ;  /* 0x0000000114087824 */ /* 0x000fe200078e0a0b */
[----:B----4-:R-:W-:-:S04]  /*2e20*/  IADD3 R18, PT, PT, R23, R22, R18 ;  /* 0x0000001617127210 */ /* 0x010fc80007ffe012 */
[----:B------:R-:W-:Y:S02]  /*2e30*/  ISETP.GE.AND P0, PT, R8, 0x1000, PT ;  /* 0x000010000800780c */ /* 0x000fe40003f06270 */
[----:B-----5:R-:W-:-:S04]  /*2e40*/  IADD3 R18, PT, PT, R25, R24, R18 ;  /* 0x0000001819127210 */ /* 0x020fc80007ffe012 */
[----:B------:R-:W-:-:S04]  /*2e50*/  IADD3 R14, PT, PT, R14, R17, R18 ;  /* 0x000000110e0e7210 */ /* 0x000fc80007ffe012 */
[----:B------:R-:W-:-:S04]  /*2e60*/  IADD3 R12, PT, PT, R15, R12, R14 ;  /* 0x0000000c0f0c7210 */ /* 0x000fc80007ffe00e */
[----:B------:R-:W-:-:S04]  /*2e70*/  IADD3 R10, PT, PT, R10, R13, R12 ;  /* 0x0000000d0a0a7210 */ /* 0x000fc80007ffe00c */
[----:B------:R-:W-:Y:S01]  /*2e80*/  IADD3 R8, PT, PT, R16, R9, R10 ;  /* 0x0000000910087210 */ /* 0x000fe20007ffe00a */
[----:B------:R-:W-:Y:S06]  /*2e90*/  @!P0 BRA `(.L_x_45) ;  /* 0x0000000400fc8947 */ /* 0x000fec0003800000 */
[----:B------:R-:W-:-:S05]  /*2ea0*/  VIADD R11, R11, 0x1000 ;  /* 0x000010000b0b7836 */ /* 0x000fca0000000000 */
[----:B------:R-:W-:-:S13]  /*2eb0*/  ISETP.GT.AND P0, PT, R11, R6, PT ;  /* 0x000000060b00720c */ /* 0x000fda0003f04270 */
[----:B------:R-:W-:Y:S05]  /*2ec0*/  @!P0 BRA `(.L_x_46) ;  /* 0xfffffffc00808947 */ /* 0x000fea000383ffff */
.L_x_44:
        /* <DEDUP_REMOVED lines=20> */
.L_x_50:
        /* <DEDUP_REMOVED lines=8> */
.L_x_49:
[----:B------:R-:W-:Y:S05]  /*3090*/  BSYNC.RECONVERGENT B2 ;  /* 0x0000000000027941 */ /* 0x000fea0003800200 */
.L_x_48:
        /* <DEDUP_REMOVED lines=16> */
.L_x_53:
        /* <DEDUP_REMOVED lines=20> */
[----:B------:R-:W5:Y:S04]  /*32e0*/  LDG.E.CONSTANT R22, desc[UR6][R2.64+0x2400] ;  /* 0x0024000602167981 */ /* 0x000f68000c1e9900 */
[----:B------:R0:W5:Y:S04]  /*32f0*/  LDG.E.CONSTANT R5, desc[UR6][R4.64] ;  /* 0x0000000604057981 */ /* 0x000168000c1e9900 */
        /* <DEDUP_REMOVED lines=17> */
.L_x_52:
[----:B------:R-:W-:Y:S05]  /*3410*/  BSYNC.RECONVERGENT B2 ;  /* 0x0000000000027941 */ /* 0x000fea0003800200 */
.L_x_51:
        /* <DEDUP_REMOVED lines=10> */
[----:B------:R-:W5:Y:S01]  /*34c0*/  LDG.E.CONSTANT R16, desc[UR6][R2.64+0x1400] ;  /* 0x0014000602107981 */ /* 0x000f62000c1e9900 */
[----:B0-----:R-:W-:-:S04]  /*34d0*/  IMAD.WIDE.U32 R4, R11, 0x4, R6 ;  /* 0x000000040b047825 */ /* 0x001fc800078e0006 */
[----:B------:R-:W-:Y:S02]  /*34e0*/  IMAD.WIDE.U32 R6, R13, 0x4, R6 ;  /* 0x000000040d067825 */ /* 0x000fe400078e0006 */
[----:B------:R0:W2:Y:S04]  /*34f0*/  LDG.E.CONSTANT R5, desc[UR6][R4.64] ;  /* 0x0000000604057981 */ /* 0x0000a8000c1e9900 */
[----:B------:R1:W3:Y:S04]  /*3500*/  LDG.E.CONSTANT R13, desc[UR6][R2.64] ;  /* 0x00000006020d7981 */ /* 0x0002e8000c1e9900 */
[----:B------:R-:W4:Y:S01]  /*3510*/  LDG.E.CONSTANT R7, desc[UR6][R6.64] ;  /* 0x0000000606077981 */ /* 0x000f22000c1e9900 */
[----:B0-----:R-:W-:Y:S01]  /*3520*/  IADD3 R4, P1, PT, R2, 0x2000, RZ ;  /* 0x0000200002047810 */ /* 0x001fe20007f3e0ff */
[----:B------:R-:W-:Y:S01]  /*3530*/  VIADD R10, R10, 0x800 ;  /* 0x000008000a0a7836 */ /* 0x000fe20000000000 */
[----:B------:R-:W-:Y:S01]  /*3540*/  PLOP3.LUT P0, PT, PT, PT, PT, 0x8, 0x80 ;  /* 0x000000000080781c */ /* 0x000fe20003f0e170 */
[----:B------:R-:W-:-:S02]  /*3550*/  VIADD R11, R11, 0x800 ;  /* 0x000008000b0b7836 */ /* 0x000fc40000000000 */
[----:B-1----:R-:W-:Y:S01]  /*3560*/  IMAD.MOV.U32 R2, RZ, RZ, R4 ;  /* 0x000000ffff027224 */ /* 0x002fe200078e0004 */
[----:B--2---:R-:W-:-:S04]  /*3570*/  IADD3 R12, PT, PT, R12, R5, R8 ;  /* 0x000000050c0c7210 */ /* 0x004fc80007ffe008 */
[----:B---3--:R-:W-:Y:S01]  /*3580*/  IADD3 R12, PT, PT, R14, R13, R12 ;  /* 0x0000000d0e0c7210 */ /* 0x008fe20007ffe00c */
[----:B------:R-:W-:-:S03]  /*3590*/  IMAD.X R5, RZ, RZ, R3, P1 ;  /* 0x000000ffff057224 */ /* 0x000fc600008e0603 */
[----:B----4-:R-:W-:Y:S01]  /*35a0*/  IADD3 R12, PT, PT, R15, R7, R12 ;  /* 0x000000070f0c7210 */ /* 0x010fe20007ffe00c */
[----:B------:R-:W-:-:S03]  /*35b0*/  IMAD.MOV.U32 R3, RZ, RZ, R5 ;  /* 0x000000ffff037224 */ /* 0x000fc600078e0005 */
[----:B-----5:R-:W-:-:S07]  /*35c0*/  IADD3 R8, PT, PT, R16, R17, R12 ;  /* 0x0000001110087210 */ /* 0x020fce0007ffe00c */
.L_x_55:
[----:B------:R-:W-:Y:S05]  /*35d0*/  BSYNC.RECONVERGENT B2 ;  /* 0x0000000000027941 */ /* 0x000fea0003800200 */
.L_x_54:
        /* <DEDUP_REMOVED lines=10> */
.L_x_47:
[----:B------:R-:W-:Y:S05]  /*3680*/  BSYNC.RECONVERGENT B1 ;  /* 0x0000000000017941 */ /* 0x000fea0003800200 */
.L_x_45:
[----:B------:R-:W0:Y:S01]  /*3690*/  S2R R9, SR_LANEID ;  /* 0x0000000000097919 */ /* 0x000e220000000000 */
[----:B------:R-:W1:Y:S01]  /*36a0*/  SHFL.DOWN PT, R2, R8, 0x1, 0x1f ;  /* 0x08201f0008027f89 */ /* 0x000e6200000e0000 */
[C---:B0-----:R-:W-:Y:S02]  /*36b0*/  ISETP.GT.AND P0, PT, R9.reuse, 0x1e, PT ;  /* 0x0000001e0900780c */ /* 0x041fe40003f04270 */
[C---:B------:R-:W-:Y:S02]  /*36c0*/  ISETP.NE.AND P1, PT, R9.reuse, RZ, PT ;  /* 0x000000ff0900720c */ /* 0x040fe40003f25270 */
        /* <DEDUP_REMOVED lines=37> */
[----:B0-----:R-:W-:-:S07]  /*3920*/  IMAD.IADD R3, R0, 0x1, R9 ;  /* 0x0000000100037824 */ /* 0x001fce00078e0209 */
.L_x_17:
[----:B------:R-:W-:Y:S05]  /*3930*/  BSYNC.RECONVERGENT B0 ;  /* 0x0000000000007941 */ /* 0x000fea0003800200 */
.L_x_1:
[----:B------:R-:W-:Y:S05]  /*3940*/  @P0 EXIT ;  /* 0x000000000000094d */ /* 0x000fea0003800000 */
[----:B-1----:R-:W1:Y:S01]  /*3950*/  LDC.64 R4, c[0x0][0x388] ;  /* 0x0000e200ff047b82 */ /* 0x002e620000000a00 */
[----:B------:R-:W0:Y:S02]  /*3960*/  LDCU UR4, c[0x0][0x398] ;  /* 0x00007300ff0477ac */ /* 0x000e240008000800 */
[----:B0-234-:R-:W-:-:S05]  /*3970*/  VIADD R3, R3, UR4 ;  /* 0x0000000403037c36 */ /* 0x01dfca0008000000 */
[----:B-1----:R-:W-:Y:S01]  /*3980*/  STG.E desc[UR6][R4.64], R3 ;  /* 0x0000000304007986 */ /* 0x002fe2000c101906 */
[----:B------:R-:W-:Y:S05]  /*3990*/  EXIT ;  /* 0x000000000000794d */ /* 0x000fea0003800000 */
.L_x_56:
[----:B------:R-:W-:-:S00]  /*39a0*/  BRA `(.L_x_56) ;  /* 0xfffffffc00fc7947 */ /* 0x000fc0000383ffff */
[----:B------:R-:W-:-:S00]  /*39b0*/  NOP ;  /* 0x0000000000007918 */ /* 0x000fc00000000000 */
        /* <DEDUP_REMOVED lines=12> */
.L_x_244:


//--------------------- .text._ZN3cub18CUB_300001_SM_10006detail6reduce18DeviceReduceKernelINS2_10policy_hubIiyN4cuda3std3__44plusIiEEE10Policy1000EN6thrust24THRUST_300001_SM_1000_NS6detail15normal_iteratorINSD_10device_ptrIiEEEEyS9_iNS7_10__identityEEEvT0_PT3_T1_NS0_13GridEvenShareISN_EET2_T4_ --------------------------
	.section	.text._ZN3cub18CUB_300001_SM_10006detail6reduce18DeviceReduceKernelINS2_10policy_hubIiyN4cuda3std3__44plusIiEEE10Policy1000EN6thrust24THRUST_300001_SM_1000_NS6detail15normal_iteratorINSD_10device_ptrIiEEEEyS9_iNS7_10__identityEEEvT0_PT3_T1_NS0_13GridEvenShareISN_EET2_T4_,"ax",@progbits
	.align	128
        .global         _ZN3cub18CUB_300001_SM_10006detail6reduce18DeviceReduceKernelINS2_10policy_hubIiyN4cuda3std3__44plusIiEEE10Policy1000EN6thrust24THRUST_300001_SM_1000_NS6detail15normal_iteratorINSD_10device_ptrIiEEEEyS9_iNS7_10__identityEEEvT0_PT3_T1_NS0_13GridEvenShareISN_EET2_T4_
        .type           _ZN3cub18CUB_300001_SM_10006detail6reduce18DeviceReduceKernelINS2_10policy_hubIiyN4cuda3std3__44plusIiEEE10Policy1000EN6thrust24THRUST_300001_SM_1000_NS6detail15normal_iteratorINSD_10device_ptrIiEEEEyS9_iNS7_10__identityEEEvT0_PT3_T1_NS0_13GridEvenShareISN_EET2_T4_,@function
        .size           _ZN3cub18CUB_300001_SM_10006detail6reduce18DeviceReduceKernelINS2_10policy_hubIiyN4cuda3std3__44plusIiEEE10Policy1000EN6thrust24THRUST_300001_SM_1000_NS6detail15normal_iteratorINSD_10device_ptrIiEEEEyS9_iNS7_10__identityEEEvT0_PT3_T1_NS0_13GridEvenShareISN_EET2_T4_,(.L_x_245 - _ZN3cub18CUB_300001_SM_10006detail6reduce18DeviceReduceKernelINS2_10policy_hubIiyN4cuda3std3__44plusIiEEE10Policy1000EN6thrust24THRUST_300001_SM_1000_NS6detail15normal_iteratorINSD_10device_ptrIiEEEEyS9_iNS7_10__identityEEEvT0_PT3_T1_NS0_13GridEvenShareISN_EET2_T4_)
        .other          _ZN3cub18CUB_300001_SM_10006detail6reduce18DeviceReduceKernelINS2_10policy_hubIiyN4cuda3std3__44plusIiEEE10Policy1000EN6thrust24THRUST_300001_SM_1000_NS6detail15normal_iteratorINSD_10device_ptrIiEEEEyS9_iNS7_10__identityEEEvT0_PT3_T1_NS0_13GridEvenShareISN_EET2_T4_,@"STO_CUDA_ENTRY STV_DEFAULT"
_ZN3cub18CUB_300001_SM_10006detail6reduce18DeviceReduceKernelINS2_10policy_hubIiyN4cuda3std3__44plusIiEEE10Policy1000EN6thrust24THRUST_300001_SM_1000_NS6detail15normal_iteratorINSD_10device_ptrIiEEEEyS9_iNS7_10__identityEEEvT0_PT3_T1_NS0_13GridEvenShareISN_EET2_T4_:
.text._ZN3cub18CUB_300001_SM_10006detail6reduce18DeviceReduceKernelINS2_10policy_hubIiyN4cuda3std3__44plusIiEEE10Policy1000EN6thrust24THRUST_300001_SM_1000_NS6detail15normal_iteratorINSD_10device_ptrIiEEEEyS9_iNS7_10__identityEEEvT0_PT3_T1_NS0_13GridEvenShareISN_EET2_T4_:
[----:B------:R-:W-:Y:S08]  /*0000*/  LDC R1, c[0x0][0x37c] ;  /* 0x0000df00ff017b82 */ /* 0x000ff00000000800 */
[----:B------:R-:W0:Y:S01]  /*0010*/  S2UR UR16, SR_CTAID.X ;  /* 0x00000000001079c3 */ /* 0x000e220000002500 */
[----:B------:R-:W1:Y:S01]  /*0020*/  LDCU.64 UR8, c[0x0][0x3b8] ;  /* 0x00007700ff0877ac */ /* 0x000e620008000a00 */
[----:B------:R-:W-:Y:S01]  /*0030*/  BSSY.RECONVERGENT B0, `(.L_x_57) ;  /* 0x0000201000007945 */ /* 0x000fe20003800200 */
[----:B------:R-:W2:Y:S01]  /*0040*/  LDCU UR5, c[0x0][0x3c0] ;  /* 0x00007800ff0577ac */ /* 0x000ea20008000800 */
[----:B------:R-:W3:Y:S01]  /*0050*/  LDCU.64 UR14, c[0x0][0x358] ;  /* 0x00006b00ff0e77ac */ /* 0x000ee20008000a00 */
[----:B-1----:R-:W-:-:S02]  /*0060*/  IMAD.U32 R2, RZ, RZ, UR8 ;  /* 0x00000008ff027e24 */ /* 0x002fc4000f8e00ff */
[----:B------:R-:W-:Y:S01]  /*0070*/  IMAD.U32 R3, RZ, RZ, UR9 ;  /* 0x00000009ff037e24 */ /* 0x000fe2000f8e00ff */
[----:B--2---:R-:W-:Y:S02]  /*0080*/  USHF.L.U32 UR5, UR5, 0xc, URZ ;  /* 0x0000000c05057899 */ /* 0x004fe400080006ff */
[----:B0-----:R-:W-:Y:S02]  /*0090*/  USHF.L.U32 UR7, UR16, 0xc, URZ ;  /* 0x0000000c10077899 */ /* 0x001fe400080006ff */
[----:B------:R-:W-:-:S04]  /*00a0*/  USHF.R.S32.HI UR4, URZ, 0x1f, UR5 ;  /* 0x0000001fff047899 */ /* 0x000fc80008011405 */
[----:B------:R-:W-:-:S04]  /*00b0*/  IADD3 R23, P1, PT, R2, -UR7, RZ ;  /* 0x8000000702177c10 */ /* 0x000fc8000ff3e0ff */
[----:B------:R-:W-:Y:S02]  /*00c0*/  ISETP.GT.U32.AND P0, PT, R23, 0xfff, PT ;  /* 0x00000fff1700780c */ /* 0x000fe40003f04070 */
[----:B------:R-:W-:-:S04]  /*00d0*/  IADD3.X R22, PT, PT, R3, -0x1, RZ, P1, !PT ;  /* 0xffffffff03167810 */ /* 0x000fc80000ffe4ff */
[----:B------:R-:W-:-:S13]  /*00e0*/  ISETP.GT.U32.AND.EX P0, PT, R22, RZ, PT, P0 ;  /* 0x000000ff1600720c */ /* 0x000fda0003f04100 */
[----:B---3--:R-:W-:Y:S05]  /*00f0*/  @P0 BRA `(.L_x_58) ;  /* 0x0000000c00ac0947 */ /* 0x008fea0003800000 */
[----:B------:R-:W0:Y:S01]  /*0100*/  S2R R3, SR_TID.X ;  /* 0x0000000000037919 */ /* 0x000e220000002100 */
[----:B------:R-:W-:Y:S01]  /*0110*/  VIADD R0, R2, -UR7 ;  /* 0x8000000702007c36 */ /* 0x000fe20008000000 */
[----:B------:R-:W-:Y:S01]  /*0120*/  BSSY.RECONVERGENT B1, `(.L_x_59) ;  /* 0x000000a000017945 */ /* 0x000fe20003800200 */
[----:B------:R-:W-:-:S03]  /*0130*/  IMAD.MOV.U32 R4, RZ, RZ, RZ ;  /* 0x000000ffff047224 */ /* 0x000fc600078e00ff */
[----:B0-----:R-:W-:Y:S01]  /*0140*/  ISETP.GE.AND P0, PT, R3, R0, PT ;  /* 0x000000000300720c */ /* 0x001fe20003f06270 */
[----:B------:R-:W-:-:S12]  /*0150*/  IMAD.MOV.U32 R5, RZ, RZ, R3 ;  /* 0x000000ffff057224 */ /* 0x000fd800078e0003 */
[----:B------:R-:W-:Y:S05]  /*0160*/  @P0 BRA `(.L_x_60) ;  /* 0x0000000000140947 */ /* 0x000fea0003800000 */
[----:B------:R-:W0:Y:S01]  /*0170*/  LDC.64 R6, c[0x0][0x380] ;  /* 0x0000e000ff067b82 */ /* 0x000e220000000a00 */
[----:B------:R-:W-:-:S04]  /*0180*/  VIADD R5, R3, UR7 ;  /* 0x0000000703057c36 */ /* 0x000fc80008000000 */
[----:B0-----:R-:W-:-:S05]  /*0190*/  IMAD.WIDE.U32 R6, R5, 0x4, R6 ;  /* 0x0000000405067825 */ /* 0x001fca00078e0006 */
[----:B------:R0:W5:Y:S01]  /*01a0*/  LDG.E R4, desc[UR14][R6.64] ;  /* 0x0000000e06047981 */ /* 0x000162000c1e1900 */
[----:B------:R-:W-:-:S07]  /*01b0*/  VIADD R5, R3, 0x100 ;  /* 0x0000010003057836 */ /* 0x000fce0000000000 */
.L_x_60:
[----:B------:R-:W-:Y:S05]  /*01c0*/  BSYNC.RECONVERGENT B1 ;  /* 0x0000000000017941 */ /* 0x000fea0003800200 */
.L_x_59:
[----:B------:R-:W-:Y:S01]  /*01d0*/  ISETP.GE.AND P0, PT, R5, R0, PT ;  /* 0x000000000500720c */ /* 0x000fe20003f06270 */
[----:B------:R-:W-:-:S12]  /*01e0*/  BSSY.RECONVERGENT B1, `(.L_x_61) ;  /* 0x000006c000017945 */ /* 0x000fd80003800200 */
[----:B------:R-:W-:Y:S05]  /*01f0*/  @P0 BRA `(.L_x_62) ;  /* 0x0000000400a80947 */ /* 0x000fea0003800000 */
[----:B0-----:R-:W-:Y:S01]  /*0200*/  LOP3.LUT R7, RZ, R5, RZ, 0x33, !PT ;  /* 0x00000005ff077212 */ /* 0x001fe200078e33ff */
[----:B------:R-:W-:Y:S03]  /*0210*/  BSSY.RECONVERGENT B2, `(.L_x_63) ;  /* 0x0000030000027945 */ /* 0x000fe60003800200 */
[----:B------:R-:W-:-:S04]  /*0220*/  IADD3 R7, PT, PT, R2, -UR7, R7 ;  /* 0x8000000702077c10 */ /* 0x000fc8000fffe007 */
[C---:B------:R-:W-:Y:S02]  /*0230*/  ISETP.GE.U32.AND P1, PT, R7.reuse, 0xf00, PT ;  /* 0x00000f000700780c */ /* 0x040fe40003f26070 */
[----:B------:R-:W-:-:S04]  /*0240*/  LEA.HI R2, R7, 0x1, RZ, 0x18 ;  /* 0x0000000107027811 */ /* 0x000fc800078fc0ff */
[----:B------:R-:W-:-:S04]  /*0250*/  LOP3.LUT R21, R2, 0xf, RZ, 0xc0, !PT ;  /* 0x0000000f02157812 */ /* 0x000fc800078ec0ff */
[----:B------:R-:W-:-:S03]  /*0260*/  ISETP.NE.AND P0, PT, R21, RZ, PT ;  /* 0x000000ff1500720c */ /* 0x000fc60003f05270 */
[----:B------:R-:W-:Y:S10]  /*0270*/  @!P1 BRA `(.L_x_64) ;  /* 0x0000000000a49947 */ /* 0x000ff40003800000 */
[----:B------:R-:W0:Y:S01]  /*0280*/  LDCU.64 UR8, c[0x0][0x380] ;  /* 0x00007000ff0877ac */ /* 0x000e220008000a00 */
[----:B------:R-:W-:Y:S01]  /*0290*/  IMAD.WIDE.U32 R6, R5, 0x4, RZ ;  /* 0x0000000405067825 */ /* 0x000fe200078e00ff */
[----:B------:R-:W-:Y:S01]  /*02a0*/  LOP3.LUT R8, R2, 0x1fffff0, RZ, 0xc0, !PT ;  /* 0x01fffff002087812 */ /* 0x000fe200078ec0ff */
[----:B------:R-:W-:-:S04]  /*02b0*/  UIMAD.WIDE.U32 UR4, UR16, 0x4000, URZ ;  /* 0x00004000100478a5 */ /* 0x000fc8000f8e00ff */
[----:B------:R-:W-:Y:S02]  /*02c0*/  IMAD.MOV R8, RZ, RZ, -R8 ;  /* 0x000000ffff087224 */ /* 0x000fe400078e0a08 */
[----:B------:R-:W-:Y:S02]  /*02d0*/  LOP3.LUT R14, R6, UR4, RZ, 0xfc, !PT ;  /* 0x00000004060e7c12 */ /* 0x000fe4000f8efcff */
[----:B------:R-:W-:Y:S02]  /*02e0*/  LOP3.LUT R7, R7, UR5, RZ, 0xfc, !PT ;  /* 0x0000000507077c12 */ /* 0x000fe4000f8efcff */
[----:B0-----:R-:W-:-:S04]  /*02f0*/  IADD3 R14, P1, PT, R14, UR8, RZ ;  /* 0x000000080e0e7c10 */ /* 0x001fc8000ff3e0ff */
[----:B------:R-:W-:-:S04]  /*0300*/  IADD3 R14, P2, PT, R14, 0x2000, RZ ;  /* 0x000020000e0e7810 */ /* 0x000fc80007f5e0ff */
[----:B------:R-:W-:-:S09]  /*0310*/  IADD3.X R7, PT, PT, RZ, UR9, R7, P2, P1 ;  /* 0x00000009ff077c10 */ /* 0x000fd200097e2407 */
.L_x_65:
[----:B------:R-:W-:-:S05]  /*0320*/  IMAD.MOV.U32 R6, RZ, RZ, R14 ;  /* 0x000000ffff067224 */ /* 0x000fca00078e000e */
[----:B------:R-:W2:Y:S04]  /*0330*/  LDG.E R15, desc[UR14][R6.64+-0x2000] ;  /* 0xffe0000e060f7981 */ /* 0x000ea8000c1e1900 */
[----:B------:R-:W2:Y:S04]  /*0340*/  LDG.E R16, desc[UR14][R6.64+-0x1c00] ;  /* 0xffe4000e06107981 */ /* 0x000ea8000c1e1900 */
[----:B------:R-:W3:Y:S04]  /*0350*/  LDG.E R18, desc[UR14][R6.64+-0x1800] ;  /* 0xffe8000e06127981 */ /* 0x000ee8000c1e1900 */
[----:B------:R-:W3:Y:S04]  /*0360*/  LDG.E R17, desc[UR14][R6.64+-0x1400] ;  /* 0xffec000e06117981 */ /* 0x000ee8000c1e1900 */
[----:B------:R-:W4:Y:S04]  /*0370*/  LDG.E R20, desc[UR14][R6.64+-0x1000] ;  /* 0xfff0000e06147981 */ /* 0x000f28000c1e1900 */
        /* <DEDUP_REMOVED lines=10> */
[----:B------:R0:W4:Y:S01]  /*0420*/  LDG.E R10, desc[UR14][R6.64+0x1c00] ;  /* 0x001c000e060a7981 */ /* 0x000122000c1e1900 */
[----:B------:R-:W-:-:S02]  /*0430*/  VIADD R8, R8, 0x10 ;  /* 0x0000001008087836 */ /* 0x000fc40000000000 */
[----:B------:R-:W-:-:S03]  /*0440*/  VIADD R5, R5, 0x1000 ;  /* 0x0000100005057836 */ /* 0x000fc60000000000 */
[----:B------:R-:W-:Y:S02]  /*0450*/  ISETP.NE.AND P1, PT, R8, RZ, PT ;  /* 0x000000ff0800720c */ /* 0x000fe40003f25270 */
[----:B--2--5:R-:W-:-:S04]  /*0460*/  IADD3 R15, PT, PT, R16, R15, R4 ;  /* 0x0000000f100f7210 */ /* 0x024fc80007ffe004 */
[----:B---3--:R-:W-:-:S04]  /*0470*/  IADD3 R15, PT, PT, R17, R18, R15 ;  /* 0x00000012110f7210 */ /* 0x008fc80007ffe00f */
[----:B----4-:R-:W-:-:S04]  /*0480*/  IADD3 R15, PT, PT, R19, R20, R15 ;  /* 0x00000014130f7210 */ /* 0x010fc80007ffe00f */
[----:B------:R-:W-:-:S04]  /*0490*/  IADD3 R15, PT, PT, R23, R22, R15 ;  /* 0x00000016170f7210 */ /* 0x000fc80007ffe00f */
[----:B------:R-:W-:-:S04]  /*04a0*/  IADD3 R15, PT, PT, R25, R24, R15 ;  /* 0x00000018190f7210 */ /* 0x000fc80007ffe00f */
[----:B------:R-:W-:Y:S02]  /*04b0*/  IADD3 R13, PT, PT, R13, R14, R15 ;  /* 0x0000000e0d0d7210 */ /* 0x000fe40007ffe00f */
[----:B------:R-:W-:-:S05]  /*04c0*/  IADD3 R14, P2, PT, R6, 0x4000, RZ ;  /* 0x00004000060e7810 */ /* 0x000fca0007f5e0ff */
[----:B0-----:R-:W-:Y:S01]  /*04d0*/  IMAD.X R7, RZ, RZ, R7, P2 ;  /* 0x000000ffff077224 */ /* 0x001fe200010e0607 */
[----:B------:R-:W-:-:S04]  /*04e0*/  IADD3 R9, PT, PT, R12, R9, R13 ;  /* 0x000000090c097210 */ /* 0x000fc80007ffe00d */
[----:B------:R-:W-:Y:S01]  /*04f0*/  IADD3 R4, PT, PT, R10, R11, R9 ;  /* 0x0000000b0a047210 */ /* 0x000fe20007ffe009 */
[----:B------:R-:W-:Y:S06]  /*0500*/  @P1 BRA `(.L_x_65) ;  /* 0xfffffffc00841947 */ /* 0x000fec000383ffff */
.L_x_64:
[----:B------:R-:W-:Y:S05]  /*0510*/  BSYNC.RECONVERGENT B2 ;  /* 0x0000000000027941 */ /* 0x000fea0003800200 */
.L_x_63:
[----:B------:R-:W-:Y:S05]  /*0520*/  @!P0 BRA `(.L_x_62) ;  /* 0x0000000000dc8947 */ /* 0x000fea0003800000 */
[----:B------:R-:W-:Y:S01]  /*0530*/  ISETP.GE.U32.AND P0, PT, R21, 0x8, PT ;  /* 0x000000081500780c */ /* 0x000fe20003f06070 */
[----:B------:R-:W-:Y:S01]  /*0540*/  BSSY.RECONVERGENT B2, `(.L_x_66) ;  /* 0x0000016000027945 */ /* 0x000fe20003800200 */
[----:B------:R-:W-:-:S04]  /*0550*/  LOP3.LUT R16, R2, 0x7, RZ, 0xc0, !PT ;  /* 0x0000000702107812 */ /* 0x000fc800078ec0ff */
[----:B------:R-:W-:-:S07]  /*0560*/  ISETP.NE.AND P1, PT, R16, RZ, PT ;  /* 0x000000ff1000720c */ /* 0x000fce0003f25270 */
[----:B------:R-:W-:Y:S06]  /*0570*/  @!P0 BRA `(.L_x_67) ;  /* 0x0000000000488947 */ /* 0x000fec0003800000 */
[----:B------:R-:W0:Y:S01]  /*0580*/  LDCU.64 UR4, c[0x0][0x380] ;  /* 0x00007000ff0477ac */ /* 0x000e220008000a00 */
[----:B------:R-:W-:-:S04]  /*0590*/  IADD3 R7, P0, PT, R5, UR7, RZ ;  /* 0x0000000705077c10 */ /* 0x000fc8000ff1e0ff */
[----:B------:R-:W-:Y:S02]  /*05a0*/  LEA.HI.X.SX32 R8, R5, RZ, 0x1, P0 ;  /* 0x000000ff05087211 */ /* 0x000fe400000f0eff */
[----:B0-----:R-:W-:-:S04]  /*05b0*/  LEA R6, P0, R7, UR4, 0x2 ;  /* 0x0000000407067c11 */ /* 0x001fc8000f8010ff */
[----:B------:R-:W-:-:S05]  /*05c0*/  LEA.HI.X R7, R7, UR5, R8, 0x2, P0 ;  /* 0x0000000507077c11 */ /* 0x000fca00080f1408 */
[----:B------:R-:W2:Y:S04]  /*05d0*/  LDG.E R9, desc[UR14][R6.64] ;  /* 0x0000000e06097981 */ /* 0x000ea8000c1e1900 */
[----:B------:R-:W2:Y:S04]  /*05e0*/  LDG.E R8, desc[UR14][R6.64+0x400] ;  /* 0x0004000e06087981 */ /* 0x000ea8000c1e1900 */
[----:B------:R-:W3:Y:S04]  /*05f0*/  LDG.E R11, desc[UR14][R6.64+0x800] ;  /* 0x0008000e060b7981 */ /* 0x000ee8000c1e1900 */
[----:B------:R-:W3:Y:S04]  /*0600*/  LDG.E R10, desc[UR14][R6.64+0xc00] ;  /* 0x000c000e060a7981 */ /* 0x000ee8000c1e1900 */
[----:B------:R-:W4:Y:S04]  /*0610*/  LDG.E R13, desc[UR14][R6.64+0x1000] ;  /* 0x0010000e060d7981 */ /* 0x000f28000c1e1900 */
[----:B------:R-:W4:Y:S04]  /*0620*/  LDG.E R12, desc[UR14][R6.64+0x1400] ;  /* 0x0014000e060c7981 */ /* 0x000f28000c1e1900 */
[----:B------:R-:W4:Y:S04]  /*0630*/  LDG.E R15, desc[UR14][R6.64+0x1800] ;  /* 0x0018000e060f7981 */ /* 0x000f28000c1e1900 */
[----:B------:R-:W4:Y:S01]  /*0640*/  LDG.E R14, desc[UR14][R6.64+0x1c00] ;  /* 0x001c000e060e7981 */ /* 0x000f22000c1e1900 */
[----:B------:R-:W-:Y:S01]  /*0650*/  VIADD R5, R5, 0x800 ;  /* 0x0000080005057836 */ /* 0x000fe20000000000 */
[----:B--2--5:R-:W-:-:S04]  /*0660*/  IADD3 R8, PT, PT, R8, R9, R4 ;  /* 0x0000000908087210 */ /* 0x024fc80007ffe004 */
[----:B---3--:R-:W-:-:S04]  /*0670*/  IADD3 R8, PT, PT, R10, R11, R8 ;  /* 0x0000000b0a087210 */ /* 0x008fc80007ffe008 */
[----:B----4-:R-:W-:-:S04]  /*0680*/  IADD3 R8, PT, PT, R12, R13, R8 ;  /* 0x0000000d0c087210 */ /* 0x010fc80007ffe008 */
[----:B------:R-:W-:-:S07]  /*0690*/  IADD3 R4, PT, PT, R14, R15, R8 ;  /* 0x0000000f0e047210 */ /* 0x000fce0007ffe008 */
.L_x_67:
[----:B------:R-:W-:Y:S05]  /*06a0*/  BSYNC.RECONVERGENT B2 ;  /* 0x0000000000027941 */ /* 0x000fea0003800200 */
.L_x_66:
        /* <DEDUP_REMOVED lines=14> */
[----:B------:R-:W3:Y:S01]  /*0790*/  LDG.E R10, desc[UR14][R6.64+0xc00] ;  /* 0x000c000e060a7981 */ /* 0x000ee2000c1e1900 */
[----:B------:R-:W-:Y:S01]  /*07a0*/  VIADD R5, R5, 0x400 ;  /* 0x0000040005057836 */ /* 0x000fe20000000000 */
[----:B--2--5:R-:W-:-:S04]  /*07b0*/  IADD3 R4, PT, PT, R8, R9, R4 ;  /* 0x0000000908047210 */ /* 0x024fc80007ffe004 */
[----:B---3--:R-:W-:-:S07]  /*07c0*/  IADD3 R4, PT, PT, R10, R11, R4 ;  /* 0x0000000b0a047210 */ /* 0x008fce0007ffe004 */
.L_x_69:
[----:B------:R-:W-:Y:S05]  /*07d0*/  BSYNC.RECONVERGENT B2 ;  /* 0x0000000000027941 */ /* 0x000fea0003800200 */
.L_x_68:
[----:B------:R-:W-:Y:S05]  /*07e0*/  @!P1 BRA `(.L_x_62) ;  /* 0x00000000002c9947 */ /* 0x000fea0003800000 */
[----:B------:R-:W0:Y:S01]  /*07f0*/  LDC.64 R6, c[0x0][0x380] ;  /* 0x0000e000ff067b82 */ /* 0x000e220000000a00 */
[----:B------:R-:W-:Y:S02]  /*0800*/  IMAD.U32 R9, RZ, RZ, UR16 ;  /* 0x00000010ff097e24 */ /* 0x000fe4000f8e00ff */
[----:B------:R-:W-:Y:S02]  /*0810*/  IMAD.MOV R2, RZ, RZ, -R2 ;  /* 0x000000ffff027224 */ /* 0x000fe400078e0a02 */
[----:B0-----:R-:W-:-:S07]  /*0820*/  IMAD.WIDE.U32 R6, R9, 0x4000, R6 ;  /* 0x0000400009067825 */ /* 0x001fce00078e0006 */
.L_x_70:
[----:B------:R-:W-:-:S06]  /*0830*/  IMAD.WIDE R8, R5, 0x4, R6 ;  /* 0x0000000405087825 */ /* 0x000fcc00078e0206 */
[----:B------:R-:W2:Y:S01]  /*0840*/  LDG.E R9, desc[UR14][R8.64] ;  /* 0x0000000e08097981 */ /* 0x000ea2000c1e1900 */
[----:B------:R-:W-:Y:S02]  /*0850*/  VIADD R2, R2, 0x1 ;  /* 0x0000000102027836 */ /* 0x000fe40000000000 */
[----:B------:R-:W-:-:S03]  /*0860*/  VIADD R5, R5, 0x100 ;  /* 0x0000010005057836 */ /* 0x000fc60000000000 */
[----:B------:R-:W-:Y:S01]  /*0870*/  ISETP.NE.AND P0, PT, R2, RZ, PT ;  /* 0x000000ff0200720c */ /* 0x000fe20003f05270 */
[----:B--2--5:R-:W-:-:S12]  /*0880*/  IMAD.IADD R4, R9, 0x1, R4 ;  /* 0x0000000109047824 */ /* 0x024fd800078e0204 */
[----:B------:R-:W-:Y:S05]  /*0890*/  @P0 BRA `(.L_x_70) ;  /* 0xfffffffc00e40947 */ /* 0x000fea000383ffff */
.L_x_62:
[----:B------:R-:W-:Y:S05]  /*08a0*/  BSYNC.RECONVERGENT B1 ;  /* 0x0000000000017941 */ /* 0x000fea0003800200 */
.L_x_61:
[----:B------:R-:W-:-:S13]  /*08b0*/  ISETP.GE.AND P0, PT, R0, 0x100, PT ;  /* 0x000001000000780c */ /* 0x000fda0003f06270 */
[----:B------:R-:W-:Y:S05]  /*08c0*/  @!P0 BRA `(.L_x_71) ;  /* 0x0000000000ac8947 */ /* 0x000fea0003800000 */
[----:B------:R-:W1:Y:S01]  /*08d0*/  S2R R8, SR_LANEID ;  /* 0x0000000000087919 */ /* 0x000e620000000000 */
[----:B-----5:R-:W2:Y:S01]  /*08e0*/  SHFL.DOWN PT, R0, R4, 0x1, 0x1f ;  /* 0x08201f0004007f89 */ /* 0x020ea200000e0000 */
[C---:B-1----:R-:W-:Y:S02]  /*08f0*/  ISETP.GT.AND P0, PT, R8.reuse, 0x1e, PT ;  /* 0x0000001e0800780c */ /* 0x042fe40003f04270 */
[----:B------:R-:W-:Y:S02]  /*0900*/  ISETP.NE.AND P1, PT, R8, RZ, PT ;  /* 0x000000ff0800720c */ /* 0x000fe40003f25270 */
[----:B--2---:R-:W-:Y:S02]  /*0910*/  SEL R5, R0, RZ, !P0 ;  /* 0x000000ff00057207 */ /* 0x004fe40004000000 */
[----:B------:R-:W-:-:S03]  /*0920*/  ISETP.GT.AND P0, PT, R8, 0x1d, PT ;  /* 0x0000001d0800780c */ /* 0x000fc60003f04270 */
[----:B------:R-:W-:-:S05]  /*0930*/  IMAD.IADD R5, R5, 0x1, R4 ;  /* 0x0000000105057824 */ /* 0x000fca00078e0204 */
[----:B------:R-:W1:Y:S01]  /*0940*/  SHFL.DOWN PT, R0, R5, 0x2, 0x1f ;  /* 0x08401f0005007f89 */ /* 0x000e6200000e0000 */
[----:B0-----:R-:W0:Y:S01]  /*0950*/  @!P1 S2R R6, SR_CgaCtaId ;  /* 0x0000000000069919 */ /* 0x001e220000008800 */
[----:B-1----:R-:W-:Y:S02]  /*0960*/  SEL R0, R0, RZ, !P0 ;  /* 0x000000ff00007207 */ /* 0x002fe40004000000 */
[----:B------:R-:W-:-:S03]  /*0970*/  ISETP.GT.AND P0, PT, R8, 0x1b, PT ;  /* 0x0000001b0800780c */ /* 0x000fc60003f04270 */
[----:B------:R-:W-:Y:S01]  /*0980*/  IMAD.IADD R0, R5, 0x1, R0 ;  /* 0x0000000105007824 */ /* 0x000fe200078e0200 */
[----:B------:R-:W-:-:S04]  /*0990*/  @!P1 MOV R5, 0x400 ;  /* 0x0000040000059802 */ /* 0x000fc80000000f00 */
[----:B------:R-:W1:Y:S01]  /*09a0*/  SHFL.DOWN PT, R2, R0, 0x4, 0x1f ;  /* 0x08801f0000027f89 */ /* 0x000e6200000e0000 */
[----:B0-----:R-:W-:Y:S02]  /*09b0*/  @!P1 LEA R5, R6, R5, 0x18 ;  /* 0x0000000506059211 */ /* 0x001fe400078ec0ff */
[----:B-1----:R-:W-:Y:S02]  /*09c0*/  SEL R7, R2, RZ, !P0 ;  /* 0x000000ff02077207 */ /* 0x002fe40004000000 */
        /* <DEDUP_REMOVED lines=19> */
[----:B--2---:R-:W-:Y:S04]  /*0b00*/  LDS R0, [UR4+0xc] ;  /* 0x00000c04ff007984 */ /* 0x004fe80008000800 */
[----:B------:R-:W0:Y:S04]  /*0b10*/  LDS.128 R4, [UR4+0x10] ;  /* 0x00001004ff047984 */ /* 0x000e280008000c00 */
[----:B------:R-:W1:Y:S01]  /*0b20*/  LDS.64 R2, [UR4+0x20] ;  /* 0x00002004ff027984 */ /* 0x000e620008000a00 */
[----:B0-----:R-:W-:-:S04]  /*0b30*/  IADD3 R0, PT, PT, R4, R0, R9 ;  /* 0x0000000004007210 */ /* 0x001fc80007ffe009 */
[----:B------:R-:W-:-:S04]  /*0b40*/  IADD3 R0, PT, PT, R6, R0, R5 ;  /* 0x0000000006007210 */ /* 0x000fc80007ffe005 */
[----:B-1----:R-:W-:-:S05]  /*0b50*/  IADD3 R0, PT, PT, R2, R0, R7 ;  /* 0x0000000002007210 */ /* 0x002fca0007ffe007 */
[----:B------:R-:W-:Y:S01]  /*0b60*/  IMAD.IADD R9, R0, 0x1, R3 ;  /* 0x0000000100097824 */ /* 0x000fe200078e0203 */
[----:B------:R-:W-:Y:S06]  /*0b70*/  BRA `(.L_x_72) ;  /* 0x0000001400307947 */ /* 0x000fec0003800000 */
.L_x_71:
[----:B------:R-:W-:Y:S01]  /*0b80*/  LOP3.LUT R2, R3, 0x3e0, RZ, 0xc0, !PT ;  /* 0x000003e003027812 */ /* 0x000fe200078ec0ff */
[----:B------:R-:W1:Y:S03]  /*0b90*/  S2R R10, SR_LANEID ;  /* 0x00000000000a7919 */ /* 0x000e660000000000 */
[----:B0-----:R-:W-:Y:S01]  /*0ba0*/  LOP3.LUT R7, RZ, R2, RZ, 0x33, !PT ;  /* 0x00000002ff077212 */ /* 0x001fe200078e33ff */
[----:B------:R-:W-:-:S04]  /*0bb0*/  VIADD R5, R2, 0x20 ;  /* 0x0000002002057836 */ /* 0x000fc80000000000 */
[----:B------:R-:W-:Y:S01]  /*0bc0*/  IMAD.IADD R7, R0, 0x1, R7 ;  /* 0x0000000100077824 */ /* 0x000fe200078e0207 */
[----:B------:R-:W-:-:S04]  /*0bd0*/  ISETP.GT.AND P0, PT, R5, R0, PT ;  /* 0x000000000500720c */ /* 0x000fc80003f04270 */
[----:B------:R-:W-:-:S05]  /*0be0*/  SEL R7, R7, 0x1f, P0 ;  /* 0x0000001f07077807 */ /* 0x000fca0000000000 */
[----:B-----5:R-:W0:Y:S01]  /*0bf0*/  SHFL.DOWN PT, R2, R4, 0x1, R7 ;  /* 0x0820000004027989 */ /* 0x020e2200000e0007 */
[CC--:B-1----:R-:W-:Y:S01]  /*0c00*/  ISETP.GE.AND P0, PT, R10.reuse, R7.reuse, PT ;  /* 0x000000070a00720c */ /* 0x0c2fe20003f06270 */
[C---:B------:R-:W-:Y:S01]  /*0c10*/  VIADD R6, R10.reuse, 0x2 ;  /* 0x000000020a067836 */ /* 0x040fe20000000000 */
[C---:B------:R-:W-:Y:S01]  /*0c20*/  ISETP.NE.AND P1, PT, R10.reuse, RZ, PT ;  /* 0x000000ff0a00720c */ /* 0x040fe20003f25270 */
[----:B------:R-:W-:Y:S01]  /*0c30*/  VIADD R8, R10, 0x4 ;  /* 0x000000040a087836 */ /* 0x000fe20000000000 */
[----:B0-----:R-:W-:Y:S02]  /*0c40*/  SEL R5, R2, RZ, !P0 ;  /* 0x000000ff02057207 */ /* 0x001fe40004000000 */
        /* <DEDUP_REMOVED lines=35> */
[----:B------:R-:W0:Y:S04]  /*0e80*/  LDS.128 R4, [UR4+0x10] ;  /* 0x00001004ff047984 */ /* 0x000e280008000c00 */
[----:B------:R-:W2:Y:S04]  /*0e90*/  LDS R2, [UR4+0xc] ;  /* 0x00000c04ff027984 */ /* 0x000ea80008000800 */
[----:B------:R-:W3:Y:S01]  /*0ea0*/  LDS.64 R10, [UR4+0x20] ;  /* 0x00002004ff0a7984 */ /* 0x000ee20008000a00 */
[----:B0-----:R-:W-:Y:S02]  /*0eb0*/  SEL R4, R4, RZ, P2 ;  /* 0x000000ff04047207 */ /* 0x001fe40001000000 */
[----:B------:R-:W-:-:S02]  /*0ec0*/  ISETP.GT.AND P2, PT, R0, 0x60, PT ;  /* 0x000000600000780c */ /* 0x000fc40003f44270 */
[----:B--2---:R-:W-:Y:S02]  /*0ed0*/  SEL R2, R2, RZ, P1 ;  /* 0x000000ff02027207 */ /* 0x004fe40000800000 */
        /* <DEDUP_REMOVED lines=8> */
[----:B---3--:R-:W-:Y:S02]  /*0f60*/  SEL R10, R10, RZ, P2 ;  /* 0x000000ff0a0a7207 */ /* 0x008fe40001000000 */
[----:B------:R-:W-:Y:S02]  /*0f70*/  SEL R11, R11, RZ, P3 ;  /* 0x000000ff0b0b7207 */ /* 0x000fe40001800000 */
[----:B------:R-:W-:-:S05]  /*0f80*/  IADD3 R2, PT, PT, R10, R2, R7 ;  /* 0x000000020a027210 */ /* 0x000fca0007ffe007 */
[----:B-1----:R-:W-:Y:S01]  /*0f90*/  IMAD.IADD R9, R2, 0x1, R11 ;  /* 0x0000000102097824 */ /* 0x002fe200078e020b */
[----:B------:R-:W-:Y:S06]  /*0fa0*/  BRA `(.L_x_72) ;  /* 0x0000001000247947 */ /* 0x000fec0003800000 */
.L_x_58:
[----:B------:R-:W0:Y:S01]  /*0fb0*/  S2R R0, SR_TID.X ;  /* 0x0000000000007919 */ /* 0x000e220000002100 */
[----:B------:R-:W1:Y:S01]  /*0fc0*/  LDC.64 R4, c[0x0][0x380] ;  /* 0x0000e000ff047b82 */ /* 0x000e620000000a00 */
[----:B0-----:R-:W-:-:S04]  /*0fd0*/  VIADD R7, R0, UR7 ;  /* 0x0000000700077c36 */ /* 0x001fc80008000000 */
[----:B-1----:R-:W-:-:S05]  /*0fe0*/  IMAD.WIDE.U32 R4, R7, 0x4, R4 ;  /* 0x0000000407047825 */ /* 0x002fca00078e0004 */
[----:B------:R-:W2:Y:S04]  /*0ff0*/  LDG.E R6, desc[UR14][R4.64] ;  /* 0x0000000e04067981 */ /* 0x000ea8000c1e1900 */
[----:B------:R-:W2:Y:S04]  /*1000*/  LDG.E R7, desc[UR14][R4.64+0x400] ;  /* 0x0004000e04077981 */ /* 0x000ea8000c1e1900 */
[----:B------:R-:W2:Y:S04]  /*1010*/  LDG.E R8, desc[UR14][R4.64+0x800] ;  /* 0x0008000e04087981 */ /* 0x000ea8000c1e1900 */
[----:B------:R-:W3:Y:S04]  /*1020*/  LDG.E R9, desc[UR14][R4.64+0xc00] ;  /* 0x000c000e04097981 */ /* 0x000ee8000c1e1900 */
[----:B------:R-:W3:Y:S04]  /*1030*/  LDG.E R10, desc[UR14][R4.64+0x1000] ;  /* 0x0010000e040a7981 */ /* 0x000ee8000c1e1900 */
[----:B------:R-:W4:Y:S04]  /*1040*/  LDG.E R11, desc[UR14][R4.64+0x1400] ;  /* 0x0014000e040b7981 */ /* 0x000f28000c1e1900 */
[----:B------:R-:W4:Y:S04]  /*1050*/  LDG.E R12, desc[UR14][R4.64+0x1800] ;  /* 0x0018000e040c7981 */ /* 0x000f28000c1e1900 */
[----:B------:R-:W5:Y:S04]  /*1060*/  LDG.E R13, desc[UR14][R4.64+0x1c00] ;  /* 0x001c000e040d7981 */ /* 0x000f68000c1e1900 */
[----:B------:R-:W5:Y:S04]  /*1070*/  LDG.E R14, desc[UR14][R4.64+0x2000] ;  /* 0x0020000e040e7981 */ /* 0x000f68000c1e1900 */
[----:B------:R-:W5:Y:S04]  /*1080*/  LDG.E R15, desc[UR14][R4.64+0x2400] ;  /* 0x0024000e040f7981 */ /* 0x000f68000c1e1900 */
[----:B------:R-:W5:Y:S04]  /*1090*/  LDG.E R16, desc[UR14][R4.64+0x2800] ;  /* 0x0028000e04107981 */ /* 0x000f68000c1e1900 */
[----:B------:R-:W5:Y:S04]  /*10a0*/  LDG.E R17, desc[UR14][R4.64+0x2c00] ;  /* 0x002c000e04117981 */ /* 0x000f68000c1e1900 */
[----:B------:R-:W5:Y:S04]  /*10b0*/  LDG.E R18, desc[UR14][R4.64+0x3000] ;  /* 0x0030000e04127981 */ /* 0x000f68000c1e1900 */
[----:B------:R-:W5:Y:S04]  /*10c0*/  LDG.E R19, desc[UR14][R4.64+0x3400] ;  /* 0x0034000e04137981 */ /* 0x000f68000c1e1900 */
[----:B------:R-:W5:Y:S04]  /*10d0*/  LDG.E R20, desc[UR14][R4.64+0x3800] ;  /* 0x0038000e04147981 */ /* 0x000f68000c1e1900 */
[----:B------:R-:W5:Y:S01]  /*10e0*/  LDG.E R21, desc[UR14][R4.64+0x3c00] ;  /* 0x003c000e04157981 */ /* 0x000f62000c1e1900 */
[----:B------:R-:W-:-:S04]  /*10f0*/  ISETP.GE.U32.AND P0, PT, R23, UR5, PT ;  /* 0x0000000517007c0c */ /* 0x000fc8000bf06070 */
[----:B------:R-:W-:Y:S02]  /*1100*/  ISETP.GE.U32.AND.EX P0, PT, R22, UR4, PT, P0 ;  /* 0x0000000416007c0c */ /* 0x000fe4000bf06100 */
[----:B--2---:R-:W-:-:S04]  /*1110*/  IADD3 R6, PT, PT, R8, R7, R6 ;  /* 0x0000000708067210 */ /* 0x004fc80007ffe006 */
[----:B---3--:R-:W-:-:S04]  /*1120*/  IADD3 R6, PT, PT, R10, R9, R6 ;  /* 0x000000090a067210 */ /* 0x008fc80007ffe006 */
[----:B----4-:R-:W-:-:S04]  /*1130*/  IADD3 R6, PT, PT, R12, R11, R6 ;  /* 0x0000000b0c067210 */ /* 0x010fc80007ffe006 */
[----:B-----5:R-:W-:-:S04]  /*1140*/  IADD3 R6, PT, PT, R14, R13, R6 ;  /* 0x0000000d0e067210 */ /* 0x020fc80007ffe006 */
[----:B------:R-:W-:-:S04]  /*1150*/  IADD3 R6, PT, PT, R16, R15, R6 ;  /* 0x0000000f10067210 */ /* 0x000fc80007ffe006 */
[----:B------:R-:W-:-:S04]  /*1160*/  IADD3 R6, PT, PT, R18, R17, R6 ;  /* 0x0000001112067210 */ /* 0x000fc80007ffe006 */
[----:B------:R-:W-:-:S05]  /*1170*/  IADD3 R6, PT, PT, R20, R19, R6 ;  /* 0x0000001314067210 */ /* 0x000fca0007ffe006 */
[----:B------:R-:W-:Y:S01]  /*1180*/  IMAD.IADD R8, R21, 0x1, R6 ;  /* 0x0000000115087824 */ /* 0x000fe200078e0206 */
[----:B------:R-:W-:Y:S06]  /*1190*/  @!P0 BRA `(.L_x_73) ;  /* 0x0000000c00008947 */ /* 0x000fec0003800000 */
[----:B------:R-:W-:Y:S01]  /*11a0*/  UIADD3 UR8, UP0, UPT, UR5, UR7, URZ ;  /* 0x0000000705087290 */ /* 0x000fe2000ff1e0ff */
[----:B------:R-:W-:Y:S01]  /*11b0*/  IADD3 R20, P1, PT, R2, -0x1000, RZ ;  /* 0xfffff00002147810 */ /* 0x000fe20007f3e0ff */
[----:B------:R-:W0:Y:S01]  /*11c0*/  LDCU.64 UR12, c[0x0][0x380] ;  /* 0x00007000ff0c77ac */ /* 0x000e220008000a00 */
[----:B------:R-:W-:Y:S02]  /*11d0*/  LOP3.LUT R5, RZ, R0, RZ, 0x33, !PT ;  /* 0x00000000ff057212 */ /* 0x000fe400078e33ff */
[----:B------:R-:W-:Y:S01]  /*11e0*/  IADD3.X R9, PT, PT, R3, -0x1, RZ, P1, !PT ;  /* 0xffffffff03097810 */ /* 0x000fe20000ffe4ff */
[----:B------:R-:W-:Y:S01]  /*11f0*/  UIADD3.X UR9, UPT, UPT, URZ, UR4, URZ, UP0, !UPT ;  /* 0x00000004ff097290 */ /* 0x000fe200087fe4ff */
[----:B------:R-:W-:Y:S01]  /*1200*/  ISETP.LT.U32.AND P0, PT, R20, UR8, PT ;  /* 0x0000000814007c0c */ /* 0x000fe2000bf01070 */
[----:B------:R-:W-:Y:S01]  /*1210*/  UMOV UR6, UR5 ;  /* 0x0000000500067c82 */ /* 0x000fe20008000000 */
[----:B------:R-:W-:Y:S01]  /*1220*/  IADD3 R11, P2, PT, R0, UR8, RZ ;  /* 0x00000008000b7c10 */ /* 0x000fe2000ff5e0ff */
[----:B------:R-:W-:Y:S01]  /*1230*/  UMOV UR4, URZ ;  /* 0x000000ff00047c82 */ /* 0x000fe20008000000 */
[----:B------:R-:W-:Y:S01]  /*1240*/  IADD3 R5, PT, PT, R2, -UR5, R5 ;  /* 0x8000000502057c10 */ /* 0x000fe2000fffe005 */
[----:B------:R-:W-:Y:S01]  /*1250*/  IMAD.U32 R10, RZ, RZ, UR9 ;  /* 0x00000009ff0a7e24 */ /* 0x000fe2000f8e00ff */
[----:B------:R-:W-:Y:S01]  /*1260*/  UMOV UR10, UR8 ;  /* 0x00000008000a7c82 */ /* 0x000fe20008000000 */
[----:B------:R-:W-:-:S02]  /*1270*/  IMAD.X R4, RZ, RZ, UR9, P2 ;  /* 0x00000009ff047e24 */ /* 0x000fc400090e06ff */
[----:B------:R-:W-:Y:S01]  /*1280*/  VIADD R7, R5, -UR7 ;  /* 0x8000000705077c36 */ /* 0x000fe20008000000 */
[----:B------:R-:W-:Y:S01]  /*1290*/  ISETP.GT.U32.AND.EX P0, PT, R10, R9, PT, P0 ;  /* 0x000000090a00720c */ /* 0x000fe20003f04100 */
[----:B------:R-:W-:Y:S01]  /*12a0*/  UMOV UR7, UR9 ;  /* 0x0000000900077c82 */ /* 0x000fe20008000000 */
[----:B0-----:R-:W-:-:S04]  /*12b0*/  LEA R6, P1, R11, UR12, 0x2 ;  /* 0x0000000c0b067c11 */ /* 0x001fc8000f8210ff */
[----:B------:R-:W-:Y:S02]  /*12c0*/  IADD3 R6, P2, PT, R6, 0x2000, RZ ;  /* 0x0000200006067810 */ /* 0x000fe40007f5e0ff */
[----:B------:R-:W-:-:S05]  /*12d0*/  LEA.HI.X R11, R11, UR13, R4, 0x2, P1 ;  /* 0x0000000d0b0b7c11 */ /* 0x000fca00088f1404 */
[----:B------:R-:W-:Y:S01]  /*12e0*/  IMAD.X R11, RZ, RZ, R11, P2 ;  /* 0x000000ffff0b7224 */ /* 0x000fe200010e060b */
[----:B------:R-:W-:Y:S06]  /*12f0*/  @P0 BRA `(.L_x_74) ;  /* 0x0000000000d40947 */ /* 0x000fec0003800000 */
[----:B------:R-:W0:Y:S01]  /*1300*/  LDC.64 R2, c[0x0][0x3b8] ;  /* 0x0000ee00ff027b82 */ /* 0x000e220000000a00 */
[----:B------:R-:W1:Y:S01]  /*1310*/  LDCU.64 UR12, c[0x0][0x380] ;  /* 0x00007000ff0c77ac */ /* 0x000e620008000a00 */
[----:B------:R-:W-:Y:S01]  /*1320*/  NOP ;  /* 0x0000000000007918 */ /* 0x000fe20000000000 */
.L_x_75:
[----:B------:R-:W-:-:S05]  /*1330*/  IADD3 R5, P0, PT, R0, UR8, RZ ;  /* 0x0000000800057c10 */ /* 0x000fca000ff1e0ff */
[----:B------:R-:W-:Y:S01]  /*1340*/  IMAD.X R10, RZ, RZ, UR9, P0 ;  /* 0x00000009ff0a7e24 */ /* 0x000fe200080e06ff */
[----:B-1----:R-:W-:-:S04]  /*1350*/  LEA R4, P0, R5, UR12, 0x2 ;  /* 0x0000000c05047c11 */ /* 0x002fc8000f8010ff */
[----:B------:R-:W-:-:S05]  /*1360*/  LEA.HI.X R5, R5, UR13, R10, 0x2, P0 ;  /* 0x0000000d05057c11 */ /* 0x000fca00080f140a */
        /* <DEDUP_REMOVED lines=15> */
[----:B------:R1:W5:Y:S01]  /*1460*/  LDG.E R21, desc[UR14][R4.64+0x3c00] ;  /* 0x003c000e04157981 */ /* 0x000362000c1e1900 */
[----:B------:R-:W-:-:S02]  /*1470*/  USHF.R.S32.HI UR11, URZ, 0x1f, UR5 ;  /* 0x0000001fff0b7899 */ /* 0x000fc40008011405 */
[----:B------:R-:W-:-:S04]  /*1480*/  UIADD3 UR6, UP0, UPT, UR5, UR10, URZ ;  /* 0x0000000a05067290 */ /* 0x000fc8000ff1e0ff */
[----:B------:R-:W-:Y:S01]  /*1490*/  UIADD3.X UR7, UPT, UPT, UR11, UR7, URZ, UP0, !UPT ;  /* 0x000000070b077290 */ /* 0x000fe200087fe4ff */
[----:B--2---:R-:W-:Y:S02]  /*14a0*/  IADD3 R22, PT, PT, R22, R23, R8 ;  /* 0x0000001716167210 */ /* 0x004fe40007ffe008 */
[----:B0-----:R-:W-:-:S04]  /*14b0*/  IADD3 R8, P1, PT, R2, -UR8, RZ ;  /* 0x8000000802087c10 */ /* 0x001fc8000ff3e0ff */
[----:B------:R-:W-:Y:S02]  /*14c0*/  ISETP.GE.U32.AND P0, PT, R8, UR5, PT ;  /* 0x0000000508007c0c */ /* 0x000fe4000bf06070 */
[----:B---3--:R-:W-:Y:S02]  /*14d0*/  IADD3 R22, PT, PT, R25, R24, R22 ;  /* 0x0000001819167210 */ /* 0x008fe40007ffe016 */
[----:B-1----:R-:W-:-:S04]  /*14e0*/  IADD3.X R4, PT, PT, R3, ~UR9, RZ, P1, !PT ;  /* 0x8000000903047c10 */ /* 0x002fc80008ffe4ff */
[----:B------:R-:W-:Y:S02]  /*14f0*/  ISETP.GE.U32.AND.EX P0, PT, R4, UR11, PT, P0 ;  /* 0x0000000b04007c0c */ /* 0x000fe4000bf06100 */
[----:B----4-:R-:W-:-:S04]  /*1500*/  IADD3 R22, PT, PT, R27, R26, R22 ;  /* 0x0000001a1b167210 */ /* 0x010fc80007ffe016 */
[----:B-----5:R-:W-:-:S04]  /*1510*/  IADD3 R18, PT, PT, R19, R18, R22 ;  /* 0x0000001213127210 */ /* 0x020fc80007ffe016 */
[----:B------:R-:W-:-:S04]  /*1520*/  IADD3 R10, PT, PT, R10, R15, R18 ;  /* 0x0000000f0a0a7210 */ /* 0x000fc80007ffe012 */
[----:B------:R-:W-:-:S04]  /*1530*/  IADD3 R10, PT, PT, R16, R17, R10 ;  /* 0x00000011100a7210 */ /* 0x000fc80007ffe00a */
[----:B------:R-:W-:-:S04]  /*1540*/  IADD3 R10, PT, PT, R13, R14, R10 ;  /* 0x0000000e0d0a7210 */ /* 0x000fc80007ffe00a */
[----:B------:R-:W-:Y:S01]  /*1550*/  IADD3 R8, PT, PT, R21, R12, R10 ;  /* 0x0000000c15087210 */ /* 0x000fe20007ffe00a */
[----:B------:R-:W-:Y:S06]  /*1560*/  @!P0 BRA `(.L_x_73) ;  /* 0x00000008000c8947 */ /* 0x000fec0003800000 */
[----:B------:R-:W-:Y:S02]  /*1570*/  UIADD3 UR8, UP0, UPT, UR5, UR8, URZ ;  /* 0x0000000805087290 */ /* 0x000fe4000ff1e0ff */
[----:B------:R-:W-:Y:S01]  /*1580*/  IMAD.U32 R5, RZ, RZ, UR5 ;  /* 0x00000005ff057e24 */ /* 0x000fe2000f8e00ff */
[----:B------:R-:W-:Y:S01]  /*1590*/  UIADD3 UR4, UPT, UPT, UR4, 0x1, URZ ;  /* 0x0000000104047890 */ /* 0x000fe2000fffe0ff */
[----:B------:R-:W-:Y:S01]  /*15a0*/  IMAD.MOV.U32 R10, RZ, RZ, R6 ;  /* 0x000000ffff0a7224 */ /* 0x000fe200078e0006 */
[----:B------:R-:W-:Y:S01]  /*15b0*/  UIADD3.X UR9, UPT, UPT, UR11, UR9, URZ, UP0, !UPT ;  /* 0x000000090b097290 */ /* 0x000fe200087fe4ff */
[----:B------:R-:W-:Y:S01]  /*15c0*/  VIADD R7, R7, -UR5 ;  /* 0x8000000507077c36 */ /* 0x000fe20008000000 */
[----:B------:R-:W-:Y:S01]  /*15d0*/  ISETP.LT.U32.AND P0, PT, R20, UR8, PT ;  /* 0x0000000814007c0c */ /* 0x000fe2000bf01070 */
[----:B------:R-:W-:Y:S01]  /*15e0*/  IMAD.WIDE R10, R5, 0x4, R10 ;  /* 0x00000004050a7825 */ /* 0x000fe200078e020a */
[----:B------:R-:W-:-:S03]  /*15f0*/  UMOV UR10, UR6 ;  /* 0x00000006000a7c82 */ /* 0x000fc60008000000 */
[----:B------:R-:W-:Y:S02]  /*1600*/  IMAD.U32 R4, RZ, RZ, UR9 ;  /* 0x00000009ff047e24 */ /* 0x000fe4000f8e00ff */
[----:B------:R-:W-:-:S03]  /*1610*/  IMAD.MOV.U32 R6, RZ, RZ, R10 ;  /* 0x000000ffff067224 */ /* 0x000fc600078e000a */
[----:B------:R-:W-:-:S13]  /*1620*/  ISETP.GT.U32.AND.EX P0, PT, R4, R9, PT, P0 ;  /* 0x000000090400720c */ /* 0x000fda0003f04100 */
[----:B------:R-:W-:Y:S05]  /*1630*/  @!P0 BRA `(.L_x_75) ;  /* 0xfffffffc003c8947 */ /* 0x000fea000383ffff */
[----:B------:R-:W-:-:S05]  /*1640*/  UMOV UR6, UR5 ;  /* 0x0000000500067c82 */ /* 0x000fca0008000000 */
.L_x_74:
[C---:B------:R-:W-:Y:S01]  /*1650*/  VIADD R5, R2.reuse, -UR8 ;  /* 0x8000000802057c36 */ /* 0x040fe20008000000 */
[----:B------:R-:W-:Y:S01]  /*1660*/  ISETP.LE.U32.AND P1, PT, R2, UR8, PT ;  /* 0x0000000802007c0c */ /* 0x000fe2000bf23070 */
[----:B------:R-:W-:Y:S01]  /*1670*/  IMAD.U32 R4, RZ, RZ, UR9 ;  /* 0x00000009ff047e24 */ /* 0x000fe2000f8e00ff */
[----:B------:R-:W-:Y:S02]  /*1680*/  BSSY.RECONVERGENT B1, `(.L_x_73) ;  /* 0x0000071000017945 */ /* 0x000fe40003800200 */
[----:B------:R-:W-:-:S04]  /*1690*/  ISETP.GE.AND P0, PT, R0, R5, PT ;  /* 0x000000050000720c */ /* 0x000fc80003f06270 */
[----:B------:R-:W-:-:S13]  /*16a0*/  ISETP.GE.U32.OR.EX P0, PT, R4, R3, P0, P1 ;  /* 0x000000030400720c */ /* 0x000fda0000706510 */
[----:B------:R-:W-:Y:S05]  /*16b0*/  @P0 BRA `(.L_x_76) ;  /* 0x0000000400b40947 */ /* 0x000fea0003800000 */
[----:B------:R-:W0:Y:S01]  /*16c0*/  LDC R4, c[0x0][0x3c0] ;  /* 0x0000f000ff047b82 */ /* 0x000e220000000800 */
[----:B------:R-:W-:Y:S01]  /*16d0*/  USHF.L.U32 UR5, UR16, 0xc, URZ ;  /* 0x0000000c10057899 */ /* 0x000fe200080006ff */
[----:B------:R-:W-:Y:S01]  /*16e0*/  LOP3.LUT R3, RZ, R0, RZ, 0x33, !PT ;  /* 0x00000000ff037212 */ /* 0x000fe200078e33ff */
[----:B------:R-:W-:Y:S02]  /*16f0*/  BSSY.RECONVERGENT B2, `(.L_x_77) ;  /* 0x000002e000027945 */ /* 0x000fe40003800200 */
[----:B------:R-:W-:-:S06]  /*1700*/  UIADD3 UR5, UPT, UPT, UR5, UR6, URZ ;  /* 0x0000000605057290 */ /* 0x000fcc000fffe0ff */
[----:B------:R-:W-:Y:S01]  /*1710*/  IADD3 R2, PT, PT, R2, -UR5, R3 ;  /* 0x8000000502027c10 */ /* 0x000fe2000fffe003 */
[----:B0-----:R-:W-:-:S04]  /*1720*/  IMAD R3, R4, UR4, RZ ;  /* 0x0000000404037c24 */ /* 0x001fc8000f8e02ff */
[----:B------:R-:W-:-:S05]  /*1730*/  IMAD R2, R3, -0x1000, R2 ;  /* 0xfffff00003027824 */ /* 0x000fca00078e0202 */
[C---:B------:R-:W-:Y:S02]  /*1740*/  ISETP.GE.U32.AND P0, PT, R2.reuse, 0xf00, PT ;  /* 0x00000f000200780c */ /* 0x040fe40003f06070 */
[----:B------:R-:W-:Y:S01]  /*1750*/  LEA.HI R20, R2, 0x1, RZ, 0x18 ;  /* 0x0000000102147811 */ /* 0x000fe200078fc0ff */
[----:B------:R-:W-:-:S03]  /*1760*/  IMAD.MOV.U32 R2, RZ, RZ, R0 ;  /* 0x000000ffff027224 */ /* 0x000fc600078e0000 */
[----:B------:R-:W-:-:S04]  /*1770*/  LOP3.LUT R21, R20, 0xf, RZ, 0xc0, !PT ;  /* 0x0000000f14157812 */ /* 0x000fc800078ec0ff */
[----:B------:R-:W-:-:S03]  /*1780*/  ISETP.NE.AND P1, PT, R21, RZ, PT ;  /* 0x000000ff1500720c */ /* 0x000fc60003f25270 */
[----:B------:R-:W-:Y:S10]  /*1790*/  @!P0 BRA `(.L_x_78) ;  /* 0x00000000008c8947 */ /* 0x000ff40003800000 */
[----:B------:R-:W-:-:S04]  /*17a0*/  LEA.HI R2, R7, 0x1, RZ, 0x18 ;  /* 0x0000000107027811 */ /* 0x000fc800078fc0ff */
[----:B------:R-:W-:Y:S01]  /*17b0*/  LOP3.LUT R3, R2, 0x1fffff0, RZ, 0xc0, !PT ;  /* 0x01fffff002037812 */ /* 0x000fe200078ec0ff */
[----:B------:R-:W-:-:S04]  /*17c0*/  IMAD.MOV.U32 R2, RZ, RZ, R0 ;  /* 0x000000ffff027224 */ /* 0x000fc800078e0000 */
[----:B------:R-:W-:-:S07]  /*17d0*/  IMAD.MOV R3, RZ, RZ, -R3 ;  /* 0x000000ffff037224 */ /* 0x000fce00078e0a03 */
.L_x_79:
[----:B------:R-:W-:-:S05]  /*17e0*/  IMAD.MOV.U32 R10, RZ, RZ, R6 ;  /* 0x000000ffff0a7224 */ /* 0x000fca00078e0006 */
        /* <DEDUP_REMOVED lines=16> */
[----:B------:R-:W-:-:S02]  /*18f0*/  VIADD R3, R3, 0x10 ;  /* 0x0000001003037836 */ /* 0x000fc40000000000 */
[----:B------:R-:W-:-:S03]  /*1900*/  VIADD R2, R2, 0x1000 ;  /* 0x0000100002027836 */ /* 0x000fc60000000000 */
[----:B------:R-:W-:Y:S02]  /*1910*/  ISETP.NE.AND P0, PT, R3, RZ, PT ;  /* 0x000000ff0300720c */ /* 0x000fe40003f05270 */
[----:B--2---:R-:W-:-:S04]  /*1920*/  IADD3 R14, PT, PT, R14, R15, R8 ;  /* 0x0000000f0e0e7210 */ /* 0x004fc80007ffe008 */
[----:B---3--:R-:W-:-:S04]  /*1930*/  IADD3 R14, PT, PT, R16, R17, R14 ;  /* 0x00000011100e7210 */ /* 0x008fc80007ffe00e */
[----:B----4-:R-:W-:-:S04]  /*1940*/  IADD3 R14, PT, PT, R18, R19, R14 ;  /* 0x00000013120e7210 */ /* 0x010fc80007ffe00e */
[----:B-----5:R-:W-:-:S04]  /*1950*/  IADD3 R14, PT, PT, R22, R23, R14 ;  /* 0x00000017160e7210 */ /* 0x020fc80007ffe00e */
[----:B------:R-:W-:-:S04]  /*1960*/  IADD3 R14, PT, PT, R24, R25, R14 ;  /* 0x00000019180e7210 */ /* 0x000fc80007ffe00e */
[----:B------:R-:W-:Y:S02]  /*1970*/  IADD3 R13, PT, PT, R6, R13, R14 ;  /* 0x0000000d060d7210 */ /* 0x000fe40007ffe00e */
[----:B------:R-:W-:-:S05]  /*1980*/  IADD3 R6, P2, PT, R10, 0x4000, RZ ;  /* 0x000040000a067810 */ /* 0x000fca0007f5e0ff */
[----:B0-----:R-:W-:Y:S01]  /*1990*/  IMAD.X R11, RZ, RZ, R11, P2 ;  /* 0x000000ffff0b7224 */ /* 0x001fe200010e060b */
[----:B------:R-:W-:-:S04]  /*19a0*/  IADD3 R9, PT, PT, R12, R9, R13 ;  /* 0x000000090c097210 */ /* 0x000fc80007ffe00d */
[----:B------:R-:W-:Y:S01]  /*19b0*/  IADD3 R8, PT, PT, R5, R4, R9 ;  /* 0x0000000405087210 */ /* 0x000fe20007ffe009 */
[----:B------:R-:W-:Y:S06]  /*19c0*/  @P0 BRA `(.L_x_79) ;  /* 0xfffffffc00840947 */ /* 0x000fec000383ffff */
.L_x_78:
[----:B------:R-:W-:Y:S05]  /*19d0*/  BSYNC.RECONVERGENT B2 ;  /* 0x0000000000027941 */ /* 0x000fea0003800200 */
.L_x_77:
[----:B------:R-:W-:Y:S05]  /*19e0*/  @!P1 BRA `(.L_x_76) ;  /* 0x0000000000e89947 */ /* 0x000fea0003800000 */
[----:B------:R-:W-:Y:S01]  /*19f0*/  ISETP.GE.U32.AND P0, PT, R21, 0x8, PT ;  /* 0x000000081500780c */ /* 0x000fe20003f06070 */
[----:B------:R-:W-:Y:S01]  /*1a00*/  BSSY.RECONVERGENT B2, `(.L_x_80) ;  /* 0x0000015000027945 */ /* 0x000fe20003800200 */
[----:B------:R-:W-:-:S04]  /*1a10*/  LOP3.LUT R15, R20, 0x7, RZ, 0xc0, !PT ;  /* 0x00000007140f7812 */ /* 0x000fc800078ec0ff */
[----:B------:R-:W-:-:S07]  /*1a20*/  ISETP.NE.AND P1, PT, R15, RZ, PT ;  /* 0x000000ff0f00720c */ /* 0x000fce0003f25270 */
[----:B------:R-:W-:Y:S06]  /*1a30*/  @!P0 BRA `(.L_x_81) ;  /* 0x0000000000448947 */ /* 0x000fec0003800000 */
[----:B------:R-:W-:-:S05]  /*1a40*/  IADD3 R3, P0, PT, R2, UR8, RZ ;  /* 0x0000000802037c10 */ /* 0x000fca000ff1e0ff */
[----:B------:R-:W-:Y:S01]  /*1a50*/  IMAD.X R6, RZ, RZ, UR9, P0 ;  /* 0x00000009ff067e24 */ /* 0x000fe200080e06ff */
[----:B------:R-:W-:-:S04]  /*1a60*/  LEA R4, P0, R3, UR12, 0x2 ;  /* 0x0000000c03047c11 */ /* 0x000fc8000f8010ff */
        /* <DEDUP_REMOVED lines=8> */
[----:B------:R-:W5:Y:S01]  /*1af0*/  LDG.E R13, desc[UR14][R4.64+0x1c00] ;  /* 0x001c000e040d7981 */ /* 0x000f62000c1e1900 */
[----:B------:R-:W-:Y:S01]  /*1b00*/  VIADD R2, R2, 0x800 ;  /* 0x0000080002027836 */ /* 0x000fe20000000000 */
[----:B--2---:R-:W-:-:S04]  /*1b10*/  IADD3 R3, PT, PT, R6, R3, R8 ;  /* 0x0000000306037210 */ /* 0x004fc80007ffe008 */
[----:B---3--:R-:W-:-:S04]  /*1b20*/  IADD3 R3, PT, PT, R9, R10, R3 ;  /* 0x0000000a09037210 */ /* 0x008fc80007ffe003 */
[----:B----4-:R-:W-:-:S04]  /*1b30*/  IADD3 R3, PT, PT, R11, R12, R3 ;  /* 0x0000000c0b037210 */ /* 0x010fc80007ffe003 */
[----:B-----5:R-:W-:-:S07]  /*1b40*/  IADD3 R8, PT, PT, R13, R14, R3 ;  /* 0x0000000e0d087210 */ /* 0x020fce0007ffe003 */
.L_x_81:
[----:B------:R-:W-:Y:S05]  /*1b50*/  BSYNC.RECONVERGENT B2 ;  /* 0x0000000000027941 */ /* 0x000fea0003800200 */
.L_x_80:
[----:B------:R-:W-:Y:S05]  /*1b60*/  @!P1 BRA `(.L_x_76) ;  /* 0x0000000000889947 */ /* 0x000fea0003800000 */
[----:B------:R-:W-:Y:S01]  /*1b70*/  ISETP.GE.U32.AND P0, PT, R15, 0x4, PT ;  /* 0x000000040f00780c */ /* 0x000fe20003f06070 */
[----:B------:R-:W-:Y:S01]  /*1b80*/  BSSY.RECONVERGENT B2, `(.L_x_82) ;  /* 0x000000e000027945 */ /* 0x000fe20003800200 */
[----:B------:R-:W-:-:S11]  /*1b90*/  LOP3.LUT P1, RZ, R20, 0x3, RZ, 0xc0, !PT ;  /* 0x0000000314ff7812 */ /* 0x000fd6000782c0ff */
[----:B------:R-:W-:Y:S05]  /*1ba0*/  @!P0 BRA `(.L_x_83) ;  /* 0x00000000002c8947 */ /* 0x000fea0003800000 */
[----:B------:R-:W-:-:S05]  /*1bb0*/  IADD3 R3, P0, PT, R2, UR8, RZ ;  /* 0x0000000802037c10 */ /* 0x000fca000ff1e0ff */
[----:B------:R-:W-:Y:S01]  /*1bc0*/  IMAD.X R6, RZ, RZ, UR9, P0 ;  /* 0x00000009ff067e24 */ /* 0x000fe200080e06ff */
[----:B------:R-:W-:-:S04]  /*1bd0*/  LEA R4, P0, R3, UR12, 0x2 ;  /* 0x0000000c03047c11 */ /* 0x000fc8000f8010ff */
[----:B------:R-:W-:-:S05]  /*1be0*/  LEA.HI.X R5, R3, UR13, R6, 0x2, P0 ;  /* 0x0000000d03057c11 */ /* 0x000fca00080f1406 */
[----:B------:R-:W2:Y:S04]  /*1bf0*/  LDG.E R3, desc[UR14][R4.64] ;  /* 0x0000000e04037981 */ /* 0x000ea8000c1e1900 */
[----:B------:R-:W2:Y:S04]  /*1c00*/  LDG.E R6, desc[UR14][R4.64+0x400] ;  /* 0x0004000e04067981 */ /* 0x000ea8000c1e1900 */
[----:B------:R-:W3:Y:S04]  /*1c10*/  LDG.E R10, desc[UR14][R4.64+0x800] ;  /* 0x0008000e040a7981 */ /* 0x000ee8000c1e1900 */
[----:B------:R-:W3:Y:S01]  /*1c20*/  LDG.E R9, desc[UR14][R4.64+0xc00] ;  /* 0x000c000e04097981 */ /* 0x000ee2000c1e1900 */
[----:B------:R-:W-:Y:S01]  /*1c30*/  VIADD R2, R2, 0x400 ;  /* 0x0000040002027836 */ /* 0x000fe20000000000 */
[----:B--2---:R-:W-:-:S04]  /*1c40*/  IADD3 R3, PT, PT, R6, R3, R8 ;  /* 0x0000000306037210 */ /* 0x004fc80007ffe008 */
[----:B---3--:R-:W-:-:S07]  /*1c50*/  IADD3 R8, PT, PT, R9, R10, R3 ;  /* 0x0000000a09087210 */ /* 0x008fce0007ffe003 */
.L_x_83:
[----:B------:R-:W-:Y:S05]  /*1c60*/  BSYNC.RECONVERGENT B2 ;  /* 0x0000000000027941 */ /* 0x000fea0003800200 */
.L_x_82:
[----:B------:R-:W-:Y:S05]  /*1c70*/  @!P1 BRA `(.L_x_76) ;  /* 0x0000000000449947 */ /* 0x000fea0003800000 */
[----:B------:R-:W-:Y:S02]  /*1c80*/  LOP3.LUT R7, R7, 0xffff, RZ, 0xc0, !PT ;  /* 0x0000ffff07077812 */ /* 0x000fe400078ec0ff */
[----:B------:R-:W-:Y:S02]  /*1c90*/  IADD3 R6, P0, PT, R2, UR10, RZ ;  /* 0x0000000a02067c10 */ /* 0x000fe4000ff1e0ff */
[----:B------:R-:W-:Y:S02]  /*1ca0*/  LEA.HI R2, R7, 0x1, RZ, 0x18 ;  /* 0x0000000107027811 */ /* 0x000fe400078fc0ff */
[----:B------:R-:W-:Y:S01]  /*1cb0*/  LEA R5, P1, R6, UR12, 0x2 ;  /* 0x0000000c06057c11 */ /* 0x000fe2000f8210ff */
[----:B------:R-:W-:Y:S01]  /*1cc0*/  IMAD.X R3, RZ, RZ, UR7, P0 ;  /* 0x00000007ff037e24 */ /* 0x000fe200080e06ff */
[----:B------:R-:W-:-:S04]  /*1cd0*/  LOP3.LUT R2, R2, 0x3, RZ, 0xc0, !PT ;  /* 0x0000000302027812 */ /* 0x000fc800078ec0ff */
[----:B------:R-:W-:Y:S01]  /*1ce0*/  LEA.HI.X R6, R6, UR13, R3, 0x2, P1 ;  /* 0x0000000d06067c11 */ /* 0x000fe200088f1403 */
[----:B------:R-:W-:-:S07]  /*1cf0*/  IMAD.MOV R4, RZ, RZ, -R2 ;  /* 0x000000ffff047224 */ /* 0x000fce00078e0a02 */
.L_x_84:
[----:B------:R-:W-:Y:S02]  /*1d00*/  IMAD.MOV.U32 R3, RZ, RZ, R6 ;  /* 0x000000ffff037224 */ /* 0x000fe400078e0006 */
[----:B------:R-:W-:-:S05]  /*1d10*/  IMAD.MOV.U32 R2, RZ, RZ, R5 ;  /* 0x000000ffff027224 */ /* 0x000fca00078e0005 */
[----:B------:R-:W2:Y:S01]  /*1d20*/  LDG.E R3, desc[UR14][R2.64] ;  /* 0x0000000e02037981 */ /* 0x000ea2000c1e1900 */
[----:B------:R-:W-:Y:S01]  /*1d30*/  VIADD R4, R4, 0x1 ;  /* 0x0000000104047836 */ /* 0x000fe20000000000 */
[----:B------:R-:W-:-:S04]  /*1d40*/  IADD3 R5, P1, PT, R5, 0x400, RZ ;  /* 0x0000040005057810 */ /* 0x000fc80007f3e0ff */
[----:B------:R-:W-:Y:S01]  /*1d50*/  ISETP.NE.AND P0, PT, R4, RZ, PT ;  /* 0x000000ff0400720c */ /* 0x000fe20003f05270 */
[----:B------:R-:W-:Y:S02]  /*1d60*/  IMAD.X R6, RZ, RZ, R6, P1 ;  /* 0x000000ffff067224 */ /* 0x000fe400008e0606 */
[----:B--2---:R-:W-:-:S10]  /*1d70*/  IMAD.IADD R8, R3, 0x1, R8 ;  /* 0x0000000103087824 */ /* 0x004fd400078e0208 */
[----:B------:R-:W-:Y:S05]  /*1d80*/  @P0 BRA `(.L_x_84) ;  /* 0xfffffffc00dc0947 */ /* 0x000fea000383ffff */
.L_x_76:
[----:B------:R-:W-:Y:S05]  /*1d90*/  BSYNC.RECONVERGENT B1 ;  /* 0x0000000000017941 */ /* 0x000fea0003800200 */
.L_x_73:
        /* <DEDUP_REMOVED lines=37> */
[----:B0-----:R-:W0:Y:S01]  /*1ff0*/  LDS.64 R2, [UR4+0x20] ;  /* 0x00002004ff027984 */ /* 0x001e220008000a00 */
[----:B-1----:R-:W-:-:S04]  /*2000*/  IADD3 R0, PT, PT, R4, R0, R9 ;  /* 0x0000000004007210 */ /* 0x002fc80007ffe009 */
[----:B------:R-:W-:-:S04]  /*2010*/  IADD3 R0, PT, PT, R6, R0, R5 ;  /* 0x0000000006007210 */ /* 0x000fc80007ffe005 */
[----:B0-----:R-:W-:-:S05]  /*2020*/  IADD3 R0, PT, PT, R2, R0, R7 ;  /* 0x0000000002007210 */ /* 0x001fca0007ffe007 */
[----:B------:R-:W-:-:S07]  /*2030*/  IMAD.IADD R9, R0, 0x1, R3 ;  /* 0x0000000100097824 */ /* 0x000fce00078e0203 */
.L_x_72:
[----:B------:R-:W-:Y:S05]  /*2040*/  BSYNC.RECONVERGENT B0 ;  /* 0x0000000000007941 */ /* 0x000fea0003800200 */
.L_x_57:
[----:B------:R-:W-:Y:S05]  /*2050*/  @P0 EXIT ;  /* 0x000000000000094d */ /* 0x000fea0003800000 */
[----:B------:R-:W3:Y:S02]  /*2060*/  LDCU.64 UR4, c[0x0][0x388] ;  /* 0x00007100ff0477ac */ /* 0x000ee40008000a00 */
[----:B---3--:R-:W-:-:S06]  /*2070*/  UIMAD.WIDE.U32 UR4, UR16, 0x4, UR4 ;  /* 0x00000004100478a5 */ /* 0x008fcc000f8e0004 */
[----:B0-----:R-:W-:Y:S02]  /*2080*/  IMAD.U32 R2, RZ, RZ, UR4 ;  /* 0x00000004ff027e24 */ /* 0x001fe4000f8e00ff */
[----:B------:R-:W-:-:S05]  /*2090*/  IMAD.U32 R3, RZ, RZ, UR5 ;  /* 0x00000005ff037e24 */ /* 0x000fca000f8e00ff */
[----:B------:R-:W-:Y:S01]  /*20a0*/  STG.E desc[UR14][R2.64], R9 ;  /* 0x0000000902007986 */ /* 0x000fe2000c10190e */
[----:B------:R-:W-:Y:S05]  /*20b0*/  EXIT ;  /* 0x000000000000794d */ /* 0x000fea0003800000 */
.L_x_85:
        /* <DEDUP_REMOVED lines=12> */
.L_x_245:


//--------------------- .text._ZN3cub18CUB_300001_SM_10006detail6reduce28DeviceReduceSingleTileKernelINS2_10policy_hubIiyN4cuda3std3__44plusIiEEE10Policy1000EN6thrust24THRUST_300001_SM_1000_NS6detail15normal_iteratorINSD_10device_ptrIiEEEEPiyS9_iiNS7_10__identityEEEvT0_T1_T2_T3_T4_T6_ --------------------------
	.section	.text._ZN3cub18CUB_300001_SM_10006detail6reduce28DeviceReduceSingleTileKernelINS2_10policy_hubIiyN4cuda3std3__44plusIiEEE10Policy1000EN6thrust24THRUST_300001_SM_1000_NS6detail15normal_iteratorINSD_10device_ptrIiEEEEPiyS9_iiNS7_10__identityEEEvT0_T1_T2_T3_T4_T6_,"ax",@progbits
	.align	128
        .global         _ZN3cub18CUB_300001_SM_10006detail6reduce28DeviceReduceSingleTileKernelINS2_10policy_hubIiyN4cuda3std3__44plusIiEEE10Policy1000EN6thrust24THRUST_300001_SM_1000_NS6detail15normal_iteratorINSD_10device_ptrIiEEEEPiyS9_iiNS7_10__identityEEEvT0_T1_T2_T3_T4_T6_
        .type           _ZN3cub18CUB_300001_SM_10006detail6reduce28DeviceReduceSingleTileKernelINS2_10policy_hubIiyN4cuda3std3__44plusIiEEE10Policy1000EN6thrust24THRUST_300001_SM_1000_NS6detail15normal_iteratorINSD_10device_ptrIiEEEEPiyS9_iiNS7_10__identityEEEvT0_T1_T2_T3_T4_T6_,@function
        .size           _ZN3cub18CUB_300001_SM_10006detail6reduce28DeviceReduceSingleTileKernelINS2_10policy_hubIiyN4cuda3std3__44plusIiEEE10Policy1000EN6thrust24THRUST_300001_SM_1000_NS6detail15normal_iteratorINSD_10device_ptrIiEEEEPiyS9_iiNS7_10__identityEEEvT0_T1_T2_T3_T4_T6_,(.L_x_246 - _ZN3cub18CUB_300001_SM_10006detail6reduce28DeviceReduceSingleTileKernelINS2_10policy_hubIiyN4cuda3std3__44plusIiEEE10Policy1000EN6thrust24THRUST_300001_SM_1000_NS6detail15normal_iteratorINSD_10device_ptrIiEEEEPiyS9_iiNS7_10__identityEEEvT0_T1_T2_T3_T4_T6_)
        .other          _ZN3cub18CUB_300001_SM_10006detail6reduce28DeviceReduceSingleTileKernelINS2_10policy_hubIiyN4cuda3std3__44plusIiEEE10Policy1000EN6thrust24THRUST_300001_SM_1000_NS6detail15normal_iteratorINSD_10device_ptrIiEEEEPiyS9_iiNS7_10__identityEEEvT0_T1_T2_T3_T4_T6_,@"STO_CUDA_ENTRY STV_DEFAULT"
_ZN3cub18CUB_300001_SM_10006detail6reduce28DeviceReduceSingleTileKernelINS2_10policy_hubIiyN4cuda3std3__44plusIiEEE10Policy1000EN6thrust24THRUST_300001_SM_1000_NS6detail15normal_iteratorINSD_10device_ptrIiEEEEPiyS9_iiNS7_10__identityEEEvT0_T1_T2_T3_T4_T6_:
.text._ZN3cub18CUB_300001_SM_10006detail6reduce28DeviceReduceSingleTileKernelINS2_10policy_hubIiyN4cuda3std3__44plusIiEEE10Policy1000EN6thrust24THRUST_300001_SM_1000_NS6detail15normal_iteratorINSD_10device_ptrIiEEEEPiyS9_iiNS7_10__identityEEEvT0_T1_T2_T3_T4_T6_:
[----:B------:R-:W-:Y:S01]  /*0000*/  LDC R1, c[0x0][0x37c] ;  /* 0x0000df00ff017b82 */ /* 0x000fe20000000800 */
[----:B------:R-:W0:Y:S01]  /*0010*/  LDCU.64 UR4, c[0x0][0x390] ;  /* 0x00007200ff0477ac */ /* 0x000e220008000a00 */
[----:B------:R-:W1:Y:S01]  /*0020*/  LDCU.64 UR6, c[0x0][0x358] ;  /* 0x00006b00ff0677ac */ /* 0x000e620008000a00 */
[----:B0-----:R-:W-:Y:S02]  /*0030*/  IMAD.U32 R4, RZ, RZ, UR4 ;  /* 0x00000004ff047e24 */ /* 0x001fe4000f8e00ff */
[----:B------:R-:W-:-:S03]  /*0040*/  IMAD.U32 R0, RZ, RZ, UR5 ;  /* 0x00000005ff007e24 */ /* 0x000fc6000f8e00ff */
[----:B------:R-:W-:-:S04]  /*0050*/  ISETP.NE.U32.AND P0, PT, R4, RZ, PT ;  /* 0x000000ff0400720c */ /* 0x000fc80003f05070 */
[----:B------:R-:W-:-:S13]  /*0060*/  ISETP.NE.AND.EX P0, PT, R0, RZ, PT, P0 ;  /* 0x000000ff0000720c */ /* 0x000fda0003f05300 */
        /* <DEDUP_REMOVED lines=8> */
.L_x_86:
[----:B------:R-:W-:Y:S01]  /*00f0*/  ISETP.GT.U32.AND P0, PT, R4, 0xfff, PT ;  /* 0x00000fff0400780c */ /* 0x000fe20003f04070 */
[----:B------:R-:W-:Y:S03]  /*0100*/  BSSY.RECONVERGENT B0, `(.L_x_87) ;  /* 0x00001d1000007945 */ /* 0x000fe60003800200 */
[----:B------:R-:W-:-:S13]  /*0110*/  ISETP.GT.U32.AND.EX P0, PT, R0, RZ, PT, P0 ;  /* 0x000000ff0000720c */ /* 0x000fda0003f04100 */
[----:B------:R-:W-:Y:S05]  /*0120*/  @P0 BRA `(.L_x_88) ;  /* 0x0000000c00940947 */ /* 0x000fea0003800000 */
[----:B------:R-:W0:Y:S01]  /*0130*/  S2R R5, SR_TID.X ;  /* 0x0000000000057919 */ /* 0x000e220000002100 */
[----:B------:R-:W-:Y:S01]  /*0140*/  BSSY.RECONVERGENT B1, `(.L_x_89) ;  /* 0x0000009000017945 */ /* 0x000fe20003800200 */
[----:B------:R-:W-:Y:S01]  /*0150*/  IMAD.MOV.U32 R6, RZ, RZ, RZ ;  /* 0x000000ffff067224 */ /* 0x000fe200078e00ff */
[----:B0-----:R-:W-:Y:S01]  /*0160*/  ISETP.GE.U32.AND P0, PT, R5, R4, PT ;  /* 0x000000040500720c */ /* 0x001fe20003f06070 */
[----:B------:R-:W-:-:S12]  /*0170*/  IMAD.MOV.U32 R7, RZ, RZ, R5 ;  /* 0x000000ffff077224 */ /* 0x000fd800078e0005 */
[----:B------:R-:W-:Y:S05]  /*0180*/  @P0 BRA `(.L_x_90) ;  /* 0x0000000000100947 */ /* 0x000fea0003800000 */
[----:B------:R-:W0:Y:S02]  /*0190*/  LDC.64 R2, c[0x0][0x380] ;  /* 0x0000e000ff027b82 */ /* 0x000e240000000a00 */
[----:B0-----:R-:W-:-:S05]  /*01a0*/  IMAD.WIDE.U32 R2, R5, 0x4, R2 ;  /* 0x0000000405027825 */ /* 0x001fca00078e0002 */
[----:B------:R0:W5:Y:S01]  /*01b0*/  LDG.E R6, desc[UR6][R2.64] ;  /* 0x0000000602067981 */ /* 0x000162000c1e1900 */
[----:B------:R-:W-:-:S07]  /*01c0*/  VIADD R7, R5, 0x100 ;  /* 0x0000010005077836 */ /* 0x000fce0000000000 */
.L_x_90:
[----:B------:R-:W-:Y:S05]  /*01d0*/  BSYNC.RECONVERGENT B1 ;  /* 0x0000000000017941 */ /* 0x000fea0003800200 */
.L_x_89:
[----:B------:R-:W-:Y:S01]  /*01e0*/  ISETP.GE.U32.AND P0, PT, R7, R4, PT ;  /* 0x000000040700720c */ /* 0x000fe20003f06070 */
[----:B------:R-:W-:-:S12]  /*01f0*/  BSSY.RECONVERGENT B1, `(.L_x_91) ;  /* 0x0000060000017945 */ /* 0x000fd80003800200 */
[----:B------:R-:W-:Y:S05]  /*0200*/  @P0 BRA `(.L_x_92) ;  /* 0x0000000400780947 */ /* 0x000fea0003800000 */
[----:B0-----:R-:W-:Y:S01]  /*0210*/  LOP3.LUT R3, RZ, R7, RZ, 0x33, !PT ;  /* 0x00000007ff037212 */ /* 0x001fe200078e33ff */
[----:B------:R-:W-:Y:S04]  /*0220*/  BSSY.RECONVERGENT B2, `(.L_x_93) ;  /* 0x000002c000027945 */ /* 0x000fe80003800200 */
[----:B------:R-:W-:-:S05]  /*0230*/  IMAD.IADD R3, R3, 0x1, R4 ;  /* 0x0000000103037824 */ /* 0x000fca00078e0204 */
[C---:B------:R-:W-:Y:S02]  /*0240*/  ISETP.GE.U32.AND P0, PT, R3.reuse, 0xf00, PT ;  /* 0x00000f000300780c */ /* 0x040fe40003f06070 */
[----:B------:R-:W-:-:S04]  /*0250*/  LEA.HI R8, R3, 0x1, RZ, 0x18 ;  /* 0x0000000103087811 */ /* 0x000fc800078fc0ff */
[----:B------:R-:W-:-:S04]  /*0260*/  LOP3.LUT R22, R8, 0xf, RZ, 0xc0, !PT ;  /* 0x0000000f08167812 */ /* 0x000fc800078ec0ff */
[----:B------:R-:W-:-:S03]  /*0270*/  ISETP.NE.AND P1, PT, R22, RZ, PT ;  /* 0x000000ff1600720c */ /* 0x000fc60003f25270 */
[----:B------:R-:W-:Y:S10]  /*0280*/  @!P0 BRA `(.L_x_94) ;  /* 0x0000000000948947 */ /* 0x000ff40003800000 */
[----:B------:R-:W0:Y:S01]  /*0290*/  LDC.64 R2, c[0x0][0x380] ;  /* 0x0000e000ff027b82 */ /* 0x000e220000000a00 */
[----:B------:R-:W-:-:S05]  /*02a0*/  LOP3.LUT R9, R8, 0x1fffff0, RZ, 0xc0, !PT ;  /* 0x01fffff008097812 */ /* 0x000fca00078ec0ff */
[----:B------:R-:W-:Y:S02]  /*02b0*/  IMAD.MOV R9, RZ, RZ, -R9 ;  /* 0x000000ffff097224 */ /* 0x000fe400078e0a09 */
[----:B0-----:R-:W-:-:S03]  /*02c0*/  IMAD.WIDE.U32 R2, R7, 0x4, R2 ;  /* 0x0000000407027825 */ /* 0x001fc600078e0002 */
[----:B------:R-:W-:-:S05]  /*02d0*/  IADD3 R15, P0, PT, R2, 0x2000, RZ ;  /* 0x00002000020f7810 */ /* 0x000fca0007f1e0ff */
[----:B------:R-:W-:-:S08]  /*02e0*/  IMAD.X R3, RZ, RZ, R3, P0 ;  /* 0x000000ffff037224 */ /* 0x000fd000000e0603 */
.L_x_95:
        /* <DEDUP_REMOVED lines=31> */
.L_x_94:
[----:B------:R-:W-:Y:S05]  /*04e0*/  BSYNC.RECONVERGENT B2 ;  /* 0x0000000000027941 */ /* 0x000fea0003800200 */
.L_x_93:
[----:B------:R-:W-:Y:S05]  /*04f0*/  @!P1 BRA `(.L_x_92) ;  /* 0x0000000000bc9947 */ /* 0x000fea0003800000 */
[----:B------:R-:W-:Y:S01]  /*0500*/  ISETP.GE.U32.AND P0, PT, R22, 0x8, PT ;  /* 0x000000081600780c */ /* 0x000fe20003f06070 */
[----:B------:R-:W-:Y:S01]  /*0510*/  BSSY.RECONVERGENT B2, `(.L_x_96) ;  /* 0x0000013000027945 */ /* 0x000fe20003800200 */
[----:B------:R-:W-:-:S04]  /*0520*/  LOP3.LUT R17, R8, 0x7, RZ, 0xc0, !PT ;  /* 0x0000000708117812 */ /* 0x000fc800078ec0ff */
[----:B------:R-:W-:-:S07]  /*0530*/  ISETP.NE.AND P1, PT, R17, RZ, PT ;  /* 0x000000ff1100720c */ /* 0x000fce0003f25270 */
[----:B------:R-:W-:Y:S06]  /*0540*/  @!P0 BRA `(.L_x_97) ;  /* 0x00000000003c8947 */ /* 0x000fec0003800000 */
[----:B------:R-:W0:Y:S02]  /*0550*/  LDC.64 R2, c[0x0][0x380] ;  /* 0x0000e000ff027b82 */ /* 0x000e240000000a00 */
[----:B0-----:R-:W-:-:S05]  /*0560*/  IMAD.WIDE R2, R7, 0x4, R2 ;  /* 0x0000000407027825 */ /* 0x001fca00078e0202 */
        /* <DEDUP_REMOVED lines=13> */
.L_x_97:
[----:B------:R-:W-:Y:S05]  /*0640*/  BSYNC.RECONVERGENT B2 ;  /* 0x0000000000027941 */ /* 0x000fea0003800200 */
.L_x_96:
        /* <DEDUP_REMOVED lines=11> */
[----:B------:R-:W3:Y:S01]  /*0700*/  LDG.E R12, desc[UR6][R2.64+0xc00] ;  /* 0x000c0006020c7981 */ /* 0x000ee2000c1e1900 */
[----:B------:R-:W-:Y:S01]  /*0710*/  VIADD R7, R7, 0x400 ;  /* 0x0000040007077836 */ /* 0x000fe20000000000 */
[----:B--2--5:R-:W-:-:S04]  /*0720*/  IADD3 R6, PT, PT, R8, R9, R6 ;  /* 0x0000000908067210 */ /* 0x024fc80007ffe006 */
[----:B---3--:R-:W-:-:S07]  /*0730*/  IADD3 R6, PT, PT, R12, R11, R6 ;  /* 0x0000000b0c067210 */ /* 0x008fce0007ffe006 */
.L_x_99:
[----:B------:R-:W-:Y:S05]  /*0740*/  BSYNC.RECONVERGENT B2 ;  /* 0x0000000000027941 */ /* 0x000fea0003800200 */
.L_x_98:
[----:B------:R-:W-:Y:S05]  /*0750*/  @!P1 BRA `(.L_x_92) ;  /* 0x0000000000249947 */ /* 0x000fea0003800000 */
[----:B------:R-:W0:Y:S01]  /*0760*/  LDC.64 R8, c[0x0][0x380] ;  /* 0x0000e000ff087b82 */ /* 0x000e220000000a00 */
[----:B------:R-:W-:-:S07]  /*0770*/  IMAD.MOV R10, RZ, RZ, -R10 ;  /* 0x000000ffff0a7224 */ /* 0x000fce00078e0a0a */
.L_x_100:
[----:B0-----:R-:W-:-:S06]  /*0780*/  IMAD.WIDE R2, R7, 0x4, R8 ;  /* 0x0000000407027825 */ /* 0x001fcc00078e0208 */
[----:B------:R-:W2:Y:S01]  /*0790*/  LDG.E R3, desc[UR6][R2.64] ;  /* 0x0000000602037981 */ /* 0x000ea2000c1e1900 */
[----:B------:R-:W-:Y:S02]  /*07a0*/  VIADD R10, R10, 0x1 ;  /* 0x000000010a0a7836 */ /* 0x000fe40000000000 */
[----:B------:R-:W-:-:S03]  /*07b0*/  VIADD R7, R7, 0x100 ;  /* 0x0000010007077836 */ /* 0x000fc60000000000 */
[----:B------:R-:W-:Y:S01]  /*07c0*/  ISETP.NE.AND P0, PT, R10, RZ, PT ;  /* 0x000000ff0a00720c */ /* 0x000fe20003f05270 */
[----:B--2--5:R-:W-:-:S12]  /*07d0*/  IMAD.IADD R6, R3, 0x1, R6 ;  /* 0x0000000103067824 */ /* 0x024fd800078e0206 */
[----:B------:R-:W-:Y:S05]  /*07e0*/  @P0 BRA `(.L_x_100) ;  /* 0xfffffffc00e40947 */ /* 0x000fea000383ffff */
.L_x_92:
[----:B------:R-:W-:Y:S05]  /*07f0*/  BSYNC.RECONVERGENT B1 ;  /* 0x0000000000017941 */ /* 0x000fea0003800200 */
.L_x_91:
[----:B------:R-:W-:-:S04]  /*0800*/  ISETP.GE.U32.AND P0, PT, R4, 0x100, PT ;  /* 0x000001000400780c */ /* 0x000fc80003f06070 */
[----:B------:R-:W-:-:S13]  /*0810*/  ISETP.GE.U32.AND.EX P0, PT, R0, RZ, PT, P0 ;  /* 0x000000ff0000720c */ /* 0x000fda0003f06100 */
[----:B------:R-:W-:Y:S05]  /*0820*/  @!P0 BRA `(.L_x_101) ;  /* 0x0000000000ac8947 */ /* 0x000fea0003800000 */
[----:B------:R-:W1:Y:S01]  /*0830*/  S2R R8, SR_LANEID ;  /* 0x0000000000087919 */ /* 0x000e620000000000 */
[----:B------:R-:W-:Y:S01]  /*0840*/  ISETP.NE.AND P5, PT, R5, RZ, PT ;  /* 0x000000ff0500720c */ /* 0x000fe20003fa5270 */
[----:B-----5:R-:W0:Y:S01]  /*0850*/  SHFL.DOWN PT, R0, R6, 0x1, 0x1f ;  /* 0x08201f0006007f89 */ /* 0x020e2200000e0000 */
[C---:B-1----:R-:W-:Y:S02]  /*0860*/  ISETP.GT.AND P0, PT, R8.reuse, 0x1e, PT ;  /* 0x0000001e0800780c */ /* 0x042fe40003f04270 */
[----:B------:R-:W-:Y:S02]  /*0870*/  ISETP.NE.AND P1, PT, R8, RZ, PT ;  /* 0x000000ff0800720c */ /* 0x000fe40003f25270 */
[----:B0-----:R-:W-:Y:S02]  /*0880*/  SEL R3, R0, RZ, !P0 ;  /* 0x000000ff00037207 */ /* 0x001fe40004000000 */
        /* <DEDUP_REMOVED lines=21> */
[----:B0-----:R-:W-:-:S05]  /*09e0*/  SEL R3, R3, RZ, !P0 ;  /* 0x000000ff03037207 */ /* 0x001fca0004000000 */
[----:B------:R-:W-:-:S05]  /*09f0*/  IMAD.IADD R7, R2, 0x1, R3 ;  /* 0x0000000102077824 */ /* 0x000fca00078e0203 */
[----:B------:R1:W-:Y:S01]  /*0a00*/  @!P1 STS [R0+0x8], R7 ;  /* 0x0000080700009388 */ /* 0x0003e20000000800 */
[----:B------:R-:W-:Y:S06]  /*0a10*/  BAR.SYNC.DEFER_BLOCKING 0x0 ;  /* 0x0000000000007b1d */ /* 0x000fec0000010000 */
[----:B------:R-:W-:Y:S05]  /*0a20*/  @P5 BRA `(.L_x_102) ;  /* 0x0000001000f85947 */ /* 0x000fea0003800000 */
[----:B------:R-:W0:Y:S01]  /*0a30*/  S2UR UR5, SR_CgaCtaId ;  /* 0x00000000000579c3 */ /* 0x000e220000008800 */
[----:B------:R-:W-:Y:S02]  /*0a40*/  UMOV UR4, 0x400 ;  /* 0x0000040000047882 */ /* 0x000fe40000000000 */
[----:B0-----:R-:W-:-:S09]  /*0a50*/  ULEA UR4, UR5, UR4, 0x18 ;  /* 0x0000000405047291 */ /* 0x001fd2000f8ec0ff */
[----:B-1----:R-:W-:Y:S04]  /*0a60*/  LDS R0, [UR4+0xc] ;  /* 0x00000c04ff007984 */ /* 0x002fe80008000800 */
[----:B------:R-:W0:Y:S04]  /*0a70*/  LDS.128 R8, [UR4+0x10] ;  /* 0x00001004ff087984 */ /* 0x000e280008000c00 */
[----:B------:R-:W1:Y:S01]  /*0a80*/  LDS.64 R2, [UR4+0x20] ;  /* 0x00002004ff027984 */ /* 0x000e620008000a00 */
[----:B0-----:R-:W-:-:S04]  /*0a90*/  IADD3 R0, PT, PT, R8, R0, R7 ;  /* 0x0000000008007210 */ /* 0x001fc80007ffe007 */
[----:B------:R-:W-:-:S04]  /*0aa0*/  IADD3 R0, PT, PT, R10, R0, R9 ;  /* 0x000000000a007210 */ /* 0x000fc80007ffe009 */
[----:B-1----:R-:W-:-:S05]  /*0ab0*/  IADD3 R0, PT, PT, R2, R0, R11 ;  /* 0x0000000002007210 */ /* 0x002fca0007ffe00b */
[----:B------:R-:W-:Y:S01]  /*0ac0*/  IMAD.IADD R7, R0, 0x1, R3 ;  /* 0x0000000100077824 */ /* 0x000fe200078e0203 */
[----:B------:R-:W-:Y:S06]  /*0ad0*/  BRA `(.L_x_102) ;  /* 0x0000001000cc7947 */ /* 0x000fec0003800000 */
.L_x_101:
[C---:B0-----:R-:W-:Y:S01]  /*0ae0*/  LOP3.LUT R2, R5.reuse, 0x3e0, RZ, 0xc0, !PT ;  /* 0x000003e005027812 */ /* 0x041fe200078ec0ff */
[----:B------:R-:W0:Y:S01]  /*0af0*/  S2R R12, SR_LANEID ;  /* 0x00000000000c7919 */ /* 0x000e220000000000 */
[----:B------:R-:W-:Y:S02]  /*0b00*/  ISETP.NE.AND P5, PT, R5, RZ, PT ;  /* 0x000000ff0500720c */ /* 0x000fe40003fa5270 */
[----:B------:R-:W-:Y:S01]  /*0b10*/  LOP3.LUT R7, RZ, R2, RZ, 0x33, !PT ;  /* 0x00000002ff077212 */ /* 0x000fe200078e33ff */
[----:B------:R-:W-:-:S04]  /*0b20*/  VIADD R3, R2, 0x20 ;  /* 0x0000002002037836 */ /* 0x000fc80000000000 */
[----:B------:R-:W-:Y:S01]  /*0b30*/  IMAD.IADD R7, R7, 0x1, R4 ;  /* 0x0000000107077824 */ /* 0x000fe200078e0204 */
[----:B------:R-:W-:-:S04]  /*0b40*/  ISETP.GT.U32.AND P0, PT, R3, R4, PT ;  /* 0x000000040300720c */ /* 0x000fc80003f04070 */
        /* <DEDUP_REMOVED lines=10> */
[----:B------:R-:W-:Y:S01]  /*0bf0*/  @!P1 SHF.R.U32.HI R9, RZ, 0x3, R5 ;  /* 0x00000003ff099819 */ /* 0x000fe20000011605 */
[----:B------:R-:W1:Y:S03]  /*0c00*/  SHFL.DOWN PT, R7, R2, 0x2, R3 ;  /* 0x0840000002077989 */ /* 0x000e6600000e0003 */
[----:B------:R-:W-:Y:S02]  /*0c10*/  @!P1 LOP3.LUT R9, R9, 0x7c, RZ, 0xc0, !PT ;  /* 0x0000007c09099812 */ /* 0x000fe400078ec0ff */
[----:B-1----:R-:W-:Y:S02]  /*0c20*/  SEL R7, R7, RZ, !P0 ;  /* 0x000000ff07077207 */ /* 0x002fe40004000000 */
[----:B------:R-:W-:Y:S02]  /*0c30*/  ISETP.GT.AND P0, PT, R10, R3, PT ;  /* 0x000000030a00720c */ /* 0x000fe40003f04270 */
[----:B------:R-:W-:Y:S01]  /*0c40*/  @!P1 MOV R10, 0x400 ;  /* 0x00000400000a9802 */ /* 0x000fe20000000f00 */
[----:B------:R-:W-:-:S02]  /*0c50*/  IMAD.IADD R8, R2, 0x1, R7 ;  /* 0x0000000102087824 */ /* 0x000fc400078e0207 */
[----:B------:R-:W-:Y:S01]  /*0c60*/  VIADD R2, R12, 0x8 ;  /* 0x000000080c027836 */ /* 0x000fe20000000000 */
[----:B0-----:R-:W-:Y:S02]  /*0c70*/  @!P1 LEA R10, R11, R10, 0x18 ;  /* 0x0000000a0b0a9211 */ /* 0x001fe400078ec0ff */
        /* <DEDUP_REMOVED lines=11> */
[----:B0-----:R-:W-:-:S05]  /*0d30*/  SEL R7, R7, RZ, !P0 ;  /* 0x000000ff07077207 */ /* 0x001fca0004000000 */
[----:B------:R-:W-:-:S05]  /*0d40*/  IMAD.IADD R7, R2, 0x1, R7 ;  /* 0x0000000102077824 */ /* 0x000fca00078e0207 */
[----:B------:R0:W-:Y:S01]  /*0d50*/  @!P1 STS [R10+0x8], R7 ;  /* 0x000008070a009388 */ /* 0x0001e20000000800 */
[----:B------:R-:W-:Y:S06]  /*0d60*/  BAR.SYNC.DEFER_BLOCKING 0x0 ;  /* 0x0000000000007b1d */ /* 0x000fec0000010000 */
[----:B------:R-:W-:Y:S05]  /*0d70*/  @P5 BRA `(.L_x_102) ;  /* 0x0000001000245947 */ /* 0x000fea0003800000 */
[----:B------:R-:W1:Y:S01]  /*0d80*/  S2UR UR5, SR_CgaCtaId ;  /* 0x00000000000579c3 */ /* 0x000e620000008800 */
[----:B------:R-:W-:Y:S01]  /*0d90*/  UMOV UR4, 0x400 ;  /* 0x0000040000047882 */ /* 0x000fe20000000000 */
[C---:B------:R-:W-:Y:S02]  /*0da0*/  ISETP.GT.U32.AND P0, PT, R4.reuse, 0x40, PT ;  /* 0x000000400400780c */ /* 0x040fe40003f04070 */
[C---:B------:R-:W-:Y:S02]  /*0db0*/  ISETP.GT.U32.AND P6, PT, R4.reuse, 0x20, PT ;  /* 0x000000200400780c */ /* 0x040fe40003fc4070 */
[C---:B------:R-:W-:Y:S02]  /*0dc0*/  ISETP.GT.U32.AND P4, PT, R4.reuse, 0x60, PT ;  /* 0x000000600400780c */ /* 0x040fe40003f84070 */
[----:B------:R-:W-:Y:S02]  /*0dd0*/  ISETP.GT.U32.AND P2, PT, R4, 0x80, PT ;  /* 0x000000800400780c */ /* 0x000fe40003f44070 */
[----:B------:R-:W-:-:S02]  /*0de0*/  ISETP.GT.U32.AND.EX P0, PT, R0, RZ, PT, P0 ;  /* 0x000000ff0000720c */ /* 0x000fc40003f04100 */
[----:B------:R-:W-:Y:S02]  /*0df0*/  ISETP.GT.U32.AND.EX P6, PT, R0, RZ, PT, P6 ;  /* 0x000000ff0000720c */ /* 0x000fe40003fc4160 */
[C---:B------:R-:W-:Y:S02]  /*0e00*/  ISETP.GT.U32.AND P3, PT, R4.reuse, 0xa0, PT ;  /* 0x000000a00400780c */ /* 0x040fe40003f64070 */
[----:B------:R-:W-:Y:S02]  /*0e10*/  ISETP.GT.U32.AND P1, PT, R4, 0xc0, PT ;  /* 0x000000c00400780c */ /* 0x000fe40003f24070 */
[C---:B------:R-:W-:Y:S02]  /*0e20*/  ISETP.GT.U32.AND.EX P4, PT, R0.reuse, RZ, PT, P4 ;  /* 0x000000ff0000720c */ /* 0x040fe40003f84140 */
[C---:B------:R-:W-:Y:S02]  /*0e30*/  ISETP.GT.U32.AND.EX P2, PT, R0.reuse, RZ, PT, P2 ;  /* 0x000000ff0000720c */ /* 0x040fe40003f44120 */
[C---:B------:R-:W-:Y:S01]  /*0e40*/  ISETP.GT.U32.AND.EX P3, PT, R0.reuse, RZ, PT, P3 ;  /* 0x000000ff0000720c */ /* 0x040fe20003f64130 */
[----:B-1----:R-:W-:Y:S01]  /*0e50*/  ULEA UR4, UR5, UR4, 0x18 ;  /* 0x0000000405047291 */ /* 0x002fe2000f8ec0ff */
[----:B------:R-:W-:-:S08]  /*0e60*/  ISETP.GT.U32.AND.EX P1, PT, R0, RZ, PT, P1 ;  /* 0x000000ff0000720c */ /* 0x000fd00003f24110 */
[----:B0-----:R-:W0:Y:S04]  /*0e70*/  LDS.128 R8, [UR4+0x10] ;  /* 0x00001004ff087984 */ /* 0x001e280008000c00 */
[----:B------:R-:W1:Y:S04]  /*0e80*/  LDS R5, [UR4+0xc] ;  /* 0x00000c04ff057984 */ /* 0x000e680008000800 */
[----:B------:R-:W2:Y:S01]  /*0e90*/  LDS.64 R2, [UR4+0x20] ;  /* 0x00002004ff027984 */ /* 0x000ea20008000a00 */
[----:B0-----:R-:W-:Y:S02]  /*0ea0*/  SEL R8, R8, RZ, P0 ;  /* 0x000000ff08087207 */ /* 0x001fe40000000000 */
[----:B------:R-:W-:-:S02]  /*0eb0*/  ISETP.GT.U32.AND P0, PT, R4, 0xe0, PT ;  /* 0x000000e00400780c */ /* 0x000fc40003f04070 */
[----:B-1----:R-:W-:Y:S02]  /*0ec0*/  SEL R6, R5, RZ, P6 ;  /* 0x000000ff05067207 */ /* 0x002fe40003000000 */
[----:B------:R-:W-:Y:S02]  /*0ed0*/  SEL R9, R9, RZ, P4 ;  /* 0x000000ff09097207 */ /* 0x000fe40002000000 */
[----:B------:R-:W-:Y:S02]  /*0ee0*/  IADD3 R6, PT, PT, R8, R6, R7 ;  /* 0x0000000608067210 */ /* 0x000fe40007ffe007 */
[----:B------:R-:W-:Y:S02]  /*0ef0*/  SEL R10, R10, RZ, P2 ;  /* 0x000000ff0a0a7207 */ /* 0x000fe40001000000 */
[----:B------:R-:W-:Y:S02]  /*0f00*/  ISETP.GT.U32.AND.EX P0, PT, R0, RZ, PT, P0 ;  /* 0x000000ff0000720c */ /* 0x000fe40003f04100 */
[----:B------:R-:W-:-:S02]  /*0f10*/  SEL R11, R11, RZ, P3 ;  /* 0x000000ff0b0b7207 */ /* 0x000fc40001800000 */
[----:B------:R-:W-:Y:S02]  /*0f20*/  IADD3 R6, PT, PT, R10, R6, R9 ;  /* 0x000000060a067210 */ /* 0x000fe40007ffe009 */
[----:B--2---:R-:W-:Y:S02]  /*0f30*/  SEL R2, R2, RZ, P1 ;  /* 0x000000ff02027207 */ /* 0x004fe40000800000 */
[----:B------:R-:W-:Y:S02]  /*0f40*/  SEL R3, R3, RZ, P0 ;  /* 0x000000ff03037207 */ /* 0x000fe40000000000 */
[----:B------:R-:W-:-:S05]  /*0f50*/  IADD3 R2, PT, PT, R2, R6, R11 ;  /* 0x0000000602027210 */ /* 0x000fca0007ffe00b */
[----:B------:R-:W-:Y:S01]  /*0f60*/  IMAD.IADD R7, R2, 0x1, R3 ;  /* 0x0000000102077824 */ /* 0x000fe200078e0203 */
[----:B------:R-:W-:Y:S06]  /*0f70*/  BRA `(.L_x_102) ;  /* 0x0000000c00a47947 */ /* 0x000fec0003800000 */
.L_x_88:
[----:B------:R-:W0:Y:S01]  /*0f80*/  S2R R8, SR_TID.X ;  /* 0x0000000000087919 */ /* 0x000e220000002100 */
[----:B------:R-:W0:Y:S02]  /*0f90*/  LDC.64 R2, c[0x0][0x380] ;  /* 0x0000e000ff027b82 */ /* 0x000e240000000a00 */
[----:B0-----:R-:W-:-:S05]  /*0fa0*/  IMAD.WIDE.U32 R2, R8, 0x4, R2 ;  /* 0x0000000408027825 */ /* 0x001fca00078e0002 */
        /* <DEDUP_REMOVED lines=16> */
[----:B--2---:R-:W-:-:S04]  /*10b0*/  IADD3 R5, PT, PT, R7, R6, R5 ;  /* 0x0000000607057210 */ /* 0x004fc80007ffe005 */
[----:B---3--:R-:W-:Y:S01]  /*10c0*/  IADD3 R5, PT, PT, R12, R9, R5 ;  /* 0x000000090c057210 */ /* 0x008fe20007ffe005 */
[----:B------:R-:W-:Y:S01]  /*10d0*/  IMAD.MOV.U32 R9, RZ, RZ, 0x1000 ;  /* 0x00001000ff097424 */ /* 0x000fe200078e00ff */
[----:B------:R-:W-:-:S04]  /*10e0*/  IADD3 R12, P1, PT, R4, -0x1000, RZ ;  /* 0xfffff000040c7810 */ /* 0x000fc80007f3e0ff */
[----:B------:R-:W-:Y:S02]  /*10f0*/  ISETP.GE.U32.AND P0, PT, R12, 0x1000, PT ;  /* 0x000010000c00780c */ /* 0x000fe40003f06070 */
[----:B----4-:R-:W-:Y:S01]  /*1100*/  IADD3 R5, PT, PT, R14, R11, R5 ;  /* 0x0000000b0e057210 */ /* 0x010fe20007ffe005 */
[----:B------:R-:W-:Y:S01]  /*1110*/  IMAD.MOV.U32 R11, RZ, RZ, RZ ;  /* 0x000000ffff0b7224 */ /* 0x000fe200078e00ff */
[----:B------:R-:W-:-:S04]  /*1120*/  IADD3.X R14, PT, PT, R0, -0x1, RZ, P1, !PT ;  /* 0xffffffff000e7810 */ /* 0x000fc80000ffe4ff */
[----:B------:R-:W-:Y:S02]  /*1130*/  ISETP.GE.U32.AND.EX P0, PT, R14, RZ, PT, P0 ;  /* 0x000000ff0e00720c */ /* 0x000fe40003f06100 */
[----:B-----5:R-:W-:-:S04]  /*1140*/  IADD3 R5, PT, PT, R16, R13, R5 ;  /* 0x0000000d10057210 */ /* 0x020fc80007ffe005 */
[----:B------:R-:W-:-:S04]  /*1150*/  IADD3 R5, PT, PT, R18, R15, R5 ;  /* 0x0000000f12057210 */ /* 0x000fc80007ffe005 */
[----:B------:R-:W-:-:S04]  /*1160*/  IADD3 R5, PT, PT, R20, R17, R5 ;  /* 0x0000001114057210 */ /* 0x000fc80007ffe005 */
[----:B------:R-:W-:-:S05]  /*1170*/  IADD3 R5, PT, PT, R22, R19, R5 ;  /* 0x0000001316057210 */ /* 0x000fca0007ffe005 */
[----:B------:R-:W-:Y:S01]  /*1180*/  IMAD.IADD R10, R10, 0x1, R5 ;  /* 0x000000010a0a7824 */ /* 0x000fe200078e0205 */
[----:B------:R-:W-:Y:S06]  /*1190*/  @!P0 BRA `(.L_x_103) ;  /* 0x0000000000a08947 */ /* 0x000fec0003800000 */
[----:B------:R-:W0:Y:S01]  /*11a0*/  LDC.64 R4, c[0x0][0x390] ;  /* 0x0000e400ff047b82 */ /* 0x000e220000000a00 */
[----:B------:R-:W-:Y:S02]  /*11b0*/  IMAD.MOV.U32 R9, RZ, RZ, 0x1000 ;  /* 0x00001000ff097424 */ /* 0x000fe400078e00ff */
[----:B------:R-:W-:-:S07]  /*11c0*/  IMAD.MOV.U32 R11, RZ, RZ, RZ ;  /* 0x000000ffff0b7224 */ /* 0x000fce00078e00ff */
.L_x_105:
[----:B------:R-:W-:-:S04]  /*11d0*/  LEA R6, P0, R9, R2, 0x2 ;  /* 0x0000000209067211 */ /* 0x000fc800078010ff */
[----:B------:R-:W-:-:S05]  /*11e0*/  LEA.HI.X R7, R9, R3, R11, 0x2, P0 ;  /* 0x0000000309077211 */ /* 0x000fca00000f140b */
        /* <DEDUP_REMOVED lines=16> */
[----:B--2---:R-:W-:-:S02]  /*12f0*/  IADD3 R25, PT, PT, R26, R25, R10 ;  /* 0x000000191a197210 */ /* 0x004fc40007ffe00a */
[----:B0-----:R-:W-:-:S04]  /*1300*/  IADD3 R10, P1, PT, -R9, R4, RZ ;  /* 0x00000004090a7210 */ /* 0x001fc80007f3e1ff */
[----:B------:R-:W-:Y:S02]  /*1310*/  ISETP.GE.U32.AND P0, PT, R10, 0x1000, PT ;  /* 0x000010000a00780c */ /* 0x000fe40003f06070 */
[----:B---3--:R-:W-:-:S04]  /*1320*/  IADD3 R25, PT, PT, R28, R27, R25 ;  /* 0x0000001b1c197210 */ /* 0x008fc80007ffe019 */
[----:B----4-:R-:W-:-:S04]  /*1330*/  IADD3 R23, PT, PT, R23, R24, R25 ;  /* 0x0000001817177210 */ /* 0x010fc80007ffe019 */
[----:B-----5:R-:W-:Y:S01]  /*1340*/  IADD3 R21, PT, PT, R21, R0, R23 ;  /* 0x0000000015157210 */ /* 0x020fe20007ffe017 */
[----:B------:R-:W-:-:S04]  /*1350*/  IMAD.MOV.U32 R0, RZ, RZ, R5 ;  /* 0x000000ffff007224 */ /* 0x000fc800078e0005 */
[----:B------:R-:W-:Y:S01]  /*1360*/  IMAD.X R10, R0, 0x1, ~R11, P1 ;  /* 0x00000001000a7824 */ /* 0x000fe200008e0e0b */
[----:B------:R-:W-:-:S04]  /*1370*/  IADD3 R13, PT, PT, R16, R13, R21 ;  /* 0x0000000d100d7210 */ /* 0x000fc80007ffe015 */
[----:B------:R-:W-:Y:S02]  /*1380*/  ISETP.GE.U32.AND.EX P0, PT, R10, RZ, PT, P0 ;  /* 0x000000ff0a00720c */ /* 0x000fe40003f06100 */
[----:B------:R-:W-:-:S04]  /*1390*/  IADD3 R13, PT, PT, R18, R15, R13 ;  /* 0x0000000f120d7210 */ /* 0x000fc80007ffe00d */
[----:B------:R-:W-:-:S04]  /*13a0*/  IADD3 R13, PT, PT, R20, R17, R13 ;  /* 0x00000011140d7210 */ /* 0x000fc80007ffe00d */
[----:B------:R-:W-:-:S03]  /*13b0*/  IADD3 R10, PT, PT, R22, R19, R13 ;  /* 0x00000013160a7210 */ /* 0x000fc60007ffe00d */
[----:B------:R-:W-:Y:S05]  /*13c0*/  @!P0 BRA `(.L_x_104) ;  /* 0x0000000400e88947 */ /* 0x000fea0003800000 */
[----:B------:R-:W-:-:S05]  /*13d0*/  IADD3 R9, P0, PT, R9, 0x1000, RZ ;  /* 0x0000100009097810 */ /* 0x000fca0007f1e0ff */
[----:B------:R-:W-:Y:S01]  /*13e0*/  IMAD.X R11, RZ, RZ, R11, P0 ;  /* 0x000000ffff0b7224 */ /* 0x000fe200000e060b */
[----:B------:R-:W-:-:S04]  /*13f0*/  ISETP.GT.U32.AND P0, PT, R9, R12, PT ;  /* 0x0000000c0900720c */ /* 0x000fc80003f04070 */
[----:B------:R-:W-:-:S13]  /*1400*/  ISETP.GT.U32.AND.EX P0, PT, R11, R14, PT, P0 ;  /* 0x0000000e0b00720c */ /* 0x000fda0003f04100 */
[----:B------:R-:W-:Y:S05]  /*1410*/  @!P0 BRA `(.L_x_105) ;  /* 0xfffffffc006c8947 */ /* 0x000fea000383ffff */
.L_x_103:
[----:B------:R-:W-:Y:S01]  /*1420*/  IMAD.IADD R3, R4, 0x1, -R9 ;  /* 0x0000000104037824 */ /* 0x000fe200078e0a09 */
[----:B------:R-:W-:Y:S01]  /*1430*/  ISETP.GE.U32.AND P1, PT, R9, R4, PT ;  /* 0x000000040900720c */ /* 0x000fe20003f26070 */
[----:B------:R-:W-:Y:S03]  /*1440*/  BSSY.RECONVERGENT B1, `(.L_x_104) ;  /* 0x0000072000017945 */ /* 0x000fe60003800200 */
[----:B------:R-:W-:-:S04]  /*1450*/  ISETP.GE.AND P0, PT, R8, R3, PT ;  /* 0x000000030800720c */ /* 0x000fc80003f06270 */
[----:B------:R-:W-:-:S13]  /*1460*/  ISETP.GE.U32.OR.EX P0, PT, R11, R0, P0, P1 ;  /* 0x000000000b00720c */ /* 0x000fda0000706510 */
[----:B------:R-:W-:Y:S05]  /*1470*/  @P0 BRA `(.L_x_106) ;  /* 0x0000000400b80947 */ /* 0x000fea0003800000 */
[----:B------:R-:W-:Y:S01]  /*1480*/  LOP3.LUT R0, RZ, R8, RZ, 0x33, !PT ;  /* 0x00000008ff007212 */ /* 0x000fe200078e33ff */
[----:B------:R-:W-:Y:S03]  /*1490*/  BSSY.RECONVERGENT B2, `(.L_x_107) ;  /* 0x0000031000027945 */ /* 0x000fe60003800200 */
[----:B------:R-:W-:-:S04]  /*14a0*/  IADD3 R0, PT, PT, -R9, R4, R0 ;  /* 0x0000000409007210 */ /* 0x000fc80007ffe100 */
[C---:B------:R-:W-:Y:S02]  /*14b0*/  ISETP.GE.U32.AND P0, PT, R0.reuse, 0xf00, PT ;  /* 0x00000f000000780c */ /* 0x040fe40003f06070 */
[----:B------:R-:W-:Y:S01]  /*14c0*/  LEA.HI R4, R0, 0x1, RZ, 0x18 ;  /* 0x0000000100047811 */ /* 0x000fe200078fc0ff */
[----:B------:R-:W-:-:S03]  /*14d0*/  IMAD.MOV.U32 R0, RZ, RZ, R8 ;  /* 0x000000ffff007224 */ /* 0x000fc600078e0008 */
[----:B------:R-:W-:-:S04]  /*14e0*/  LOP3.LUT R24, R4, 0xf, RZ, 0xc0, !PT ;  /* 0x0000000f04187812 */ /* 0x000fc800078ec0ff */
[----:B------:R-:W-:-:S03]  /*14f0*/  ISETP.NE.AND P1, PT, R24, RZ, PT ;  /* 0x000000ff1800720c */ /* 0x000fc60003f25270 */
[----:B------:R-:W-:Y:S10]  /*1500*/  @!P0 BRA `(.L_x_108) ;  /* 0x0000000000a48947 */ /* 0x000ff40003800000 */
[----:B------:R-:W0:Y:S01]  /*1510*/  LDCU.64 UR4, c[0x0][0x380] ;  /* 0x00007000ff0477ac */ /* 0x000e220008000a00 */
[----:B------:R-:W-:Y:S02]  /*1520*/  IADD3 R3, P0, PT, R8, R9, RZ ;  /* 0x0000000908037210 */ /* 0x000fe40007f1e0ff */
[----:B------:R-:W-:-:S03]  /*1530*/  LOP3.LUT R6, R4, 0x1fffff0, RZ, 0xc0, !PT ;  /* 0x01fffff004067812 */ /* 0x000fc600078ec0ff */
[----:B------:R-:W-:Y:S02]  /*1540*/  IMAD.X R0, RZ, RZ, R11, P0 ;  /* 0x000000ffff007224 */ /* 0x000fe400000e060b */
[----:B------:R-:W-:Y:S01]  /*1550*/  IMAD.MOV R6, RZ, RZ, -R6 ;  /* 0x000000ffff067224 */ /* 0x000fe200078e0a06 */
[----:B0-----:R-:W-:-:S04]  /*1560*/  LEA R15, P2, R3, UR4, 0x2 ;  /* 0x00000004030f7c11 */ /* 0x001fc8000f8410ff */
[----:B------:R-:W-:Y:S02]  /*1570*/  IADD3 R15, P0, PT, R15, 0x2000, RZ ;  /* 0x000020000f0f7810 */ /* 0x000fe40007f1e0ff */
[----:B------:R-:W-:Y:S01]  /*1580*/  LEA.HI.X R3, R3, UR5, R0, 0x2, P2 ;  /* 0x0000000503037c11 */ /* 0x000fe200090f1400 */
[----:B------:R-:W-:-:S04]  /*1590*/  IMAD.MOV.U32 R0, RZ, RZ, R8 ;  /* 0x000000ffff007224 */ /* 0x000fc800078e0008 */
[----:B------:R-:W-:-:S07]  /*15a0*/  IMAD.X R3, RZ, RZ, R3, P0 ;  /* 0x000000ffff037224 */ /* 0x000fce00000e0603 */
.L_x_109:
        /* <DEDUP_REMOVED lines=31> */
.L_x_108:
[----:B------:R-:W-:Y:S05]  /*17a0*/  BSYNC.RECONVERGENT B2 ;  /* 0x0000000000027941 */ /* 0x000fea0003800200 */
.L_x_107:
[----:B------:R-:W-:Y:S05]  /*17b0*/  @!P1 BRA `(.L_x_106) ;  /* 0x0000000000e89947 */ /* 0x000fea0003800000 */
[----:B------:R-:W-:Y:S01]  /*17c0*/  ISETP.GE.U32.AND P0, PT, R24, 0x8, PT ;  /* 0x000000081800780c */ /* 0x000fe20003f06070 */
[----:B------:R-:W-:Y:S01]  /*17d0*/  BSSY.RECONVERGENT B2, `(.L_x_110) ;  /* 0x0000016000027945 */ /* 0x000fe20003800200 */
[----:B------:R-:W-:-:S04]  /*17e0*/  LOP3.LUT R17, R4, 0x7, RZ, 0xc0, !PT ;  /* 0x0000000704117812 */ /* 0x000fc800078ec0ff */
[----:B------:R-:W-:-:S07]  /*17f0*/  ISETP.NE.AND P1, PT, R17, RZ, PT ;  /* 0x000000ff1100720c */ /* 0x000fce0003f25270 */
[----:B------:R-:W-:Y:S06]  /*1800*/  @!P0 BRA `(.L_x_111) ;  /* 0x0000000000488947 */ /* 0x000fec0003800000 */
[----:B------:R-:W0:Y:S01]  /*1810*/  LDCU.64 UR4, c[0x0][0x380] ;  /* 0x00007000ff0477ac */ /* 0x000e220008000a00 */
[----:B------:R-:W-:-:S05]  /*1820*/  IADD3 R3, P0, PT, R0, R9, RZ ;  /* 0x0000000900037210 */ /* 0x000fca0007f1e0ff */
[----:B------:R-:W-:Y:S01]  /*1830*/  IMAD.X R6, RZ, RZ, R11, P0 ;  /* 0x000000ffff067224 */ /* 0x000fe200000e060b */
        /* <DEDUP_REMOVED lines=15> */
.L_x_111:
[----:B------:R-:W-:Y:S05]  /*1930*/  BSYNC.RECONVERGENT B2 ;  /* 0x0000000000027941 */ /* 0x000fea0003800200 */
.L_x_110:
        /* <DEDUP_REMOVED lines=18> */
.L_x_113:
[----:B------:R-:W-:Y:S05]  /*1a60*/  BSYNC.RECONVERGENT B2 ;  /* 0x0000000000027941 */ /* 0x000fea0003800200 */
.L_x_112:
[----:B------:R-:W-:Y:S05]  /*1a70*/  @!P1 BRA `(.L_x_106) ;  /* 0x0000000000389947 */ /* 0x000fea0003800000 */
[----:B------:R-:W0:Y:S01]  /*1a80*/  LDCU.64 UR4, c[0x0][0x380] ;  /* 0x00007000ff0477ac */ /* 0x000e220008000a00 */
[----:B------:R-:W-:Y:S01]  /*1a90*/  IADD3 R5, P0, PT, R0, R9, RZ ;  /* 0x0000000900057210 */ /* 0x000fe20007f1e0ff */
[----:B------:R-:W-:-:S04]  /*1aa0*/  IMAD.MOV R0, RZ, RZ, -R6 ;  /* 0x000000ffff007224 */ /* 0x000fc800078e0a06 */
[----:B------:R-:W-:Y:S01]  /*1ab0*/  IMAD.X R4, RZ, RZ, R11, P0 ;  /* 0x000000ffff047224 */ /* 0x000fe200000e060b */
[----:B0-----:R-:W-:-:S04]  /*1ac0*/  LEA R2, P1, R5, UR4, 0x2 ;  /* 0x0000000405027c11 */ /* 0x001fc8000f8210ff */
[----:B------:R-:W-:-:S09]  /*1ad0*/  LEA.HI.X R5, R5, UR5, R4, 0x2, P1 ;  /* 0x0000000505057c11 */ /* 0x000fd200088f1404 */
.L_x_114:
[----:B------:R-:W-:-:S06]  /*1ae0*/  IMAD.MOV.U32 R3, RZ, RZ, R5 ;  /* 0x000000ffff037224 */ /* 0x000fcc00078e0005 */
[----:B------:R0:W2:Y:S01]  /*1af0*/  LDG.E R3, desc[UR6][R2.64] ;  /* 0x0000000602037981 */ /* 0x0000a2000c1e1900 */
[----:B------:R-:W-:-:S05]  /*1b00*/  VIADD R0, R0, 0x1 ;  /* 0x0000000100007836 */ /* 0x000fca0000000000 */
[----:B------:R-:W-:Y:S02]  /*1b10*/  ISETP.NE.AND P0, PT, R0, RZ, PT ;  /* 0x000000ff0000720c */ /* 0x000fe40003f05270 */
[----:B0-----:R-:W-:-:S05]  /*1b20*/  IADD3 R2, P1, PT, R2, 0x400, RZ ;  /* 0x0000040002027810 */ /* 0x001fca0007f3e0ff */
[----:B------:R-:W-:Y:S02]  /*1b30*/  IMAD.X R5, RZ, RZ, R5, P1 ;  /* 0x000000ffff057224 */ /* 0x000fe400008e0605 */
[----:B--2---:R-:W-:-:S04]  /*1b40*/  IMAD.IADD R10, R3, 0x1, R10 ;  /* 0x00000001030a7824 */ /* 0x004fc800078e020a */
[----:B------:R-:W-:Y:S05]  /*1b50*/  @P0 BRA `(.L_x_114) ;  /* 0xfffffffc00e00947 */ /* 0x000fea000383ffff */
.L_x_106:
[----:B------:R-:W-:Y:S05]  /*1b60*/  BSYNC.RECONVERGENT B1 ;  /* 0x0000000000017941 */ /* 0x000fea0003800200 */
.L_x_104:
[----:B------:R-:W0:Y:S01]  /*1b70*/  S2R R6, SR_LANEID ;  /* 0x0000000000067919 */ /* 0x000e220000000000 */
[----:B------:R-:W-:Y:S01]  /*1b80*/  ISETP.NE.AND P5, PT, R8, RZ, PT ;  /* 0x000000ff0800720c */ /* 0x000fe20003fa5270 */
        /* <DEDUP_REMOVED lines=39> */
[----:B------:R-:W-:-:S07]  /*1e00*/  IMAD.IADD R7, R0, 0x1, R3 ;  /* 0x0000000100077824 */ /* 0x000fce00078e0203 */
.L_x_102:
[----:B------:R-:W-:Y:S05]  /*1e10*/  BSYNC.RECONVERGENT B0 ;  /* 0x0000000000007941 */ /* 0x000fea0003800200 */
.L_x_87:
[----:B------:R-:W-:Y:S05]  /*1e20*/  @P5 EXIT ;  /* 0x000000000000594d */ /* 0x000fea0003800000 */
[----:B------:R-:W3:Y:S01]  /*1e30*/  LDC.64 R2, c[0x0][0x388] ;  /* 0x0000e200ff027b82 */ /* 0x000ee20000000a00 */
[----:B------:R-:W0:Y:S02]  /*1e40*/  LDCU UR4, c[0x0][0x39c] ;  /* 0x00007380ff0477ac */ /* 0x000e240008000800 */
[----:B012---:R-:W-:-:S05]  /*1e50*/  VIADD R7, R7, UR4 ;  /* 0x0000000407077c36 */ /* 0x007fca0008000000 */
[----:B---3--:R-:W-:Y:S01]  /*1e60*/  STG.E desc[UR6][R2.64], R7 ;  /* 0x0000000702007986 */ /* 0x008fe2000c101906 */
[----:B------:R-:W-:Y:S05]  /*1e70*/  EXIT ;  /* 0x000000000000794d */ /* 0x000fea0003800000 */
.L_x_115:
        /* <DEDUP_REMOVED lines=16> */
.L_x_246:


//--------------------- .text._ZN3cub18CUB_300001_SM_10006detail6reduce28DeviceReduceSingleTileKernelINS2_10policy_hubIijN4cuda3std3__44plusIiEEE10Policy1000EPiSC_iS9_iiNS7_10__identityEEEvT0_T1_T2_T3_T4_T6_ --------------------------
	.section	.text._ZN3cub18CUB_300001_SM_10006detail6reduce28DeviceReduceSingleTileKernelINS2_10policy_hubIijN4cuda3std3__44plusIiEEE10Policy1000EPiSC_iS9_iiNS7_10__identityEEEvT0_T1_T2_T3_T4_T6_,"ax",@progbits
	.align	128
        .global         _ZN3cub18CUB_300001_SM_10006detail6reduce28DeviceReduceSingleTileKernelINS2_10policy_hubIijN4cuda3std3__44plusIiEEE10Policy1000EPiSC_iS9_iiNS7_10__identityEEEvT0_T1_T2_T3_T4_T6_
        .type           _ZN3cub18CUB_300001_SM_10006detail6reduce28DeviceReduceSingleTileKernelINS2_10policy_hubIijN4cuda3std3__44plusIiEEE10Policy1000EPiSC_iS9_iiNS7_10__identityEEEvT0_T1_T2_T3_T4_T6_,@function
        .size           _ZN3cub18CUB_300001_SM_10006detail6reduce28DeviceReduceSingleTileKernelINS2_10policy_hubIijN4cuda3std3__44plusIiEEE10Policy1000EPiSC_iS9_iiNS7_10__identityEEEvT0_T1_T2_T3_T4_T6_,(.L_x_247 - _ZN3cub18CUB_300001_SM_10006detail6reduce28DeviceReduceSingleTileKernelINS2_10policy_hubIijN4cuda3std3__44plusIiEEE10Policy1000EPiSC_iS9_iiNS7_10__identityEEEvT0_T1_T2_T3_T4_T6_)
        .other          _ZN3cub18CUB_300001_SM_10006detail6reduce28DeviceReduceSingleTileKernelINS2_10policy_hubIijN4cuda3std3__44plusIiEEE10Policy1000EPiSC_iS9_iiNS7_10__identityEEEvT0_T1_T2_T3_T4_T6_,@"STO_CUDA_ENTRY STV_DEFAULT"
_ZN3cub18CUB_300001_SM_10006detail6reduce28DeviceReduceSingleTileKernelINS2_10policy_hubIijN4cuda3std3__44plusIiEEE10Policy1000EPiSC_iS9_iiNS7_10__identityEEEvT0_T1_T2_T3_T4_T6_:
.text._ZN3cub18CUB_300001_SM_10006detail6reduce28DeviceReduceSingleTileKernelINS2_10policy_hubIijN4cuda3std3__44plusIiEEE10Policy1000EPiSC_iS9_iiNS7_10__identityEEEvT0_T1_T2_T3_T4_T6_:
        /* <DEDUP_REMOVED lines=13> */
.L_x_116:
        /* <DEDUP_REMOVED lines=16> */
.L_x_121:
[----:B------:R-:W-:Y:S05]  /*01d0*/  BSYNC.RECONVERGENT B1 ;  /* 0x0000000000017941 */ /* 0x000fea0003800200 */
.L_x_120:
        /* <DEDUP_REMOVED lines=16> */
.L_x_126:
        /* <DEDUP_REMOVED lines=9> */
.L_x_125:
[----:B------:R-:W-:Y:S05]  /*0370*/  BSYNC.RECONVERGENT B2 ;  /* 0x0000000000027941 */ /* 0x000fea0003800200 */
.L_x_124:
        /* <DEDUP_REMOVED lines=8> */
.L_x_129:
        /* <DEDUP_REMOVED lines=35> */
.L_x_128:
[----:B------:R-:W-:Y:S05]  /*0630*/  BSYNC.RECONVERGENT B2 ;  /* 0x0000000000027941 */ /* 0x000fea0003800200 */
.L_x_127:
        /* <DEDUP_REMOVED lines=22> */
.L_x_131:
[----:B------:R-:W-:Y:S05]  /*07a0*/  BSYNC.RECONVERGENT B2 ;  /* 0x0000000000027941 */ /* 0x000fea0003800200 */
.L_x_130:
        /* <DEDUP_REMOVED lines=10> */
.L_x_123:
[----:B------:R-:W-:Y:S05]  /*0850*/  BSYNC.RECONVERGENT B1 ;  /* 0x0000000000017941 */ /* 0x000fea0003800200 */
.L_x_122:
        /* <DEDUP_REMOVED lines=45> */
.L_x_132:
        /* <DEDUP_REMOVED lines=67> */
.L_x_119:
        /* <DEDUP_REMOVED lines=22> */
.L_x_136:
        /* <DEDUP_REMOVED lines=20> */
.L_x_134:
        /* <DEDUP_REMOVED lines=20> */
.L_x_140:
        /* <DEDUP_REMOVED lines=8> */
.L_x_139:
[----:B------:R-:W-:Y:S05]  /*13c0*/  BSYNC.RECONVERGENT B2 ;  /* 0x0000000000027941 */ /* 0x000fea0003800200 */
.L_x_138:
        /* <DEDUP_REMOVED lines=16> */
.L_x_143:
        /* <DEDUP_REMOVED lines=39> */
.L_x_142:
[----:B------:R-:W-:Y:S05]  /*1740*/  BSYNC.RECONVERGENT B2 ;  /* 0x0000000000027941 */ /* 0x000fea0003800200 */
.L_x_141:
        /* <DEDUP_REMOVED lines=27> */
.L_x_145:
[----:B------:R-:W-:Y:S05]  /*1900*/  BSYNC.RECONVERGENT B2 ;  /* 0x0000000000027941 */ /* 0x000fea0003800200 */
.L_x_144:
        /* <DEDUP_REMOVED lines=10> */
.L_x_137:
[----:B------:R-:W-:Y:S05]  /*19b0*/  BSYNC.RECONVERGENT B1 ;  /* 0x0000000000017941 */ /* 0x000fea0003800200 */
.L_x_135:
        /* <DEDUP_REMOVED lines=43> */
.L_x_118:
        /* <DEDUP_REMOVED lines=12> */
.L_x_148:
[----:B------:R-:W-:Y:S05]  /*1d30*/  BSYNC.RECONVERGENT B1 ;  /* 0x0000000000017941 */ /* 0x000fea0003800200 */
.L_x_147:
        /* <DEDUP_REMOVED lines=16> */
.L_x_153:
        /* <DEDUP_REMOVED lines=9> */
.L_x_152:
[----:B------:R-:W-:Y:S05]  /*1ed0*/  BSYNC.RECONVERGENT B2 ;  /* 0x0000000000027941 */ /* 0x000fea0003800200 */
.L_x_151:
        /* <DEDUP_REMOVED lines=8> */
.L_x_156:
        /* <DEDUP_REMOVED lines=35> */
.L_x_155:
[----:B------:R-:W-:Y:S05]  /*2190*/  BSYNC.RECONVERGENT B2 ;  /* 0x0000000000027941 */ /* 0x000fea0003800200 */
.L_x_154:
        /* <DEDUP_REMOVED lines=22> */
.L_x_158:
[----:B------:R-:W-:Y:S05]  /*2300*/  BSYNC.RECONVERGENT B2 ;  /* 0x0000000000027941 */ /* 0x000fea0003800200 */
.L_x_157:
        /* <DEDUP_REMOVED lines=10> */
.L_x_150:
[----:B------:R-:W-:Y:S05]  /*23b0*/  BSYNC.RECONVERGENT B1 ;  /* 0x0000000000017941 */ /* 0x000fea0003800200 */
.L_x_149:
        /* <DEDUP_REMOVED lines=45> */
.L_x_159:
        /* <DEDUP_REMOVED lines=67> */
.L_x_146:
        /* <DEDUP_REMOVED lines=33> */
.L_x_162:
        /* <DEDUP_REMOVED lines=32> */
.L_x_160:
        /* <DEDUP_REMOVED lines=20> */
.L_x_166:
        /* <DEDUP_REMOVED lines=8> */
.L_x_165:
[----:B------:R-:W-:Y:S05]  /*3090*/  BSYNC.RECONVERGENT B2 ;  /* 0x0000000000027941 */ /* 0x000fea0003800200 */
.L_x_164:
        /* <DEDUP_REMOVED lines=16> */
.L_x_169:
        /* <DEDUP_REMOVED lines=39> */
.L_x_168:
[----:B------:R-:W-:Y:S05]  /*3410*/  BSYNC.RECONVERGENT B2 ;  /* 0x0000000000027941 */ /* 0x000fea0003800200 */
.L_x_167:
        /* <DEDUP_REMOVED lines=27> */
.L_x_171:
[----:B------:R-:W-:Y:S05]  /*35d0*/  BSYNC.RECONVERGENT B2 ;  /* 0x0000000000027941 */ /* 0x000fea0003800200 */
.L_x_170:
        /* <DEDUP_REMOVED lines=10> */
.L_x_163:
[----:B------:R-:W-:Y:S05]  /*3680*/  BSYNC.RECONVERGENT B1 ;  /* 0x0000000000017941 */ /* 0x000fea0003800200 */
.L_x_161:
        /* <DEDUP_REMOVED lines=42> */
.L_x_133:
[----:B------:R-:W-:Y:S05]  /*3930*/  BSYNC.RECONVERGENT B0 ;  /* 0x0000000000007941 */ /* 0x000fea0003800200 */
.L_x_117:
[----:B------:R-:W-:Y:S05]  /*3940*/  @P0 EXIT ;  /* 0x000000000000094d */ /* 0x000fea0003800000 */
[----:B-1----:R-:W1:Y:S01]  /*3950*/  LDC.64 R4, c[0x0][0x388] ;  /* 0x0000e200ff047b82 */ /* 0x002e620000000a00 */
[----:B------:R-:W0:Y:S02]  /*3960*/  LDCU UR4, c[0x0][0x398] ;  /* 0x00007300ff0477ac */ /* 0x000e240008000800 */
[----:B0-234-:R-:W-:-:S05]  /*3970*/  VIADD R3, R3, UR4 ;  /* 0x0000000403037c36 */ /* 0x01dfca0008000000 */
[----:B-1----:R-:W-:Y:S01]  /*3980*/  STG.E desc[UR6][R4.64], R3 ;  /* 0x0000000304007986 */ /* 0x002fe2000c101906 */
[----:B------:R-:W-:Y:S05]  /*3990*/  EXIT ;  /* 0x000000000000794d */ /* 0x000fea0003800000 */
.L_x_172:
        /* <DEDUP_REMOVED lines=14> */
.L_x_247:


//--------------------- .text._ZN3cub18CUB_300001_SM_10006detail6reduce18DeviceReduceKernelINS2_10policy_hubIijN4cuda3std3__44plusIiEEE10Policy1000EN6thrust24THRUST_300001_SM_1000_NS6detail15normal_iteratorINSD_10device_ptrIiEEEEjS9_iNS7_10__identityEEEvT0_PT3_T1_NS0_13GridEvenShareISN_EET2_T4_ --------------------------
	.section	.text._ZN3cub18CUB_300001_SM_10006detail6reduce18DeviceReduceKernelINS2_10policy_hubIijN4cuda3std3__44plusIiEEE10Policy1000EN6thrust24THRUST_300001_SM_1000_NS6detail15normal_iteratorINSD_10device_ptrIiEEEEjS9_iNS7_10__identityEEEvT0_PT3_T1_NS0_13GridEvenShareISN_EET2_T4_,"ax",@progbits
	.align	128
        .global         _ZN3cub18CUB_300001_SM_10006detail6reduce18DeviceReduceKernelINS2_10policy_hubIijN4cuda3std3__44plusIiEEE10Policy1000EN6thrust24THRUST_300001_SM_1000_NS6detail15normal_iteratorINSD_10device_ptrIiEEEEjS9_iNS7_10__identityEEEvT0_PT3_T1_NS0_13GridEvenShareISN_EET2_T4_
        .type           _ZN3cub18CUB_300001_SM_10006detail6reduce18DeviceReduceKernelINS2_10policy_hubIijN4cuda3std3__44plusIiEEE10Policy1000EN6thrust24THRUST_300001_SM_1000_NS6detail15normal_iteratorINSD_10device_ptrIiEEEEjS9_iNS7_10__identityEEEvT0_PT3_T1_NS0_13GridEvenShareISN_EET2_T4_,@function
        .size           _ZN3cub18CUB_300001_SM_10006detail6reduce18DeviceReduceKernelINS2_10policy_hubIijN4cuda3std3__44plusIiEEE10Policy1000EN6thrust24THRUST_300001_SM_1000_NS6detail15normal_iteratorINSD_10device_ptrIiEEEEjS9_iNS7_10__identityEEEvT0_PT3_T1_NS0_13GridEvenShareISN_EET2_T4_,(.L_x_248 - _ZN3cub18CUB_300001_SM_10006detail6reduce18DeviceReduceKernelINS2_10policy_hubIijN4cuda3std3__44plusIiEEE10Policy1000EN6thrust24THRUST_300001_SM_1000_NS6detail15normal_iteratorINSD_10device_ptrIiEEEEjS9_iNS7_10__identityEEEvT0_PT3_T1_NS0_13GridEvenShareISN_EET2_T4_)
        .other          _ZN3cub18CUB_300001_SM_10006detail6reduce18DeviceReduceKernelINS2_10policy_hubIijN4cuda3std3__44plusIiEEE10Policy1000EN6thrust24THRUST_300001_SM_1000_NS6detail15normal_iteratorINSD_10device_ptrIiEEEEjS9_iNS7_10__identityEEEvT0_PT3_T1_NS0_13GridEvenShareISN_EET2_T4_,@"STO_CUDA_ENTRY STV_DEFAULT"
_ZN3cub18CUB_300001_SM_10006detail6reduce18DeviceReduceKernelINS2_10policy_hubIijN4cuda3std3__44plusIiEEE10Policy1000EN6thrust24THRUST_300001_SM_1000_NS6detail15normal_iteratorINSD_10device_ptrIiEEEEjS9_iNS7_10__identityEEEvT0_PT3_T1_NS0_13GridEvenShareISN_EET2_T4_:
.text._ZN3cub18CUB_300001_SM_10006detail6reduce18DeviceReduceKernelINS2_10policy_hubIijN4cuda3std3__44plusIiEEE10Policy1000EN6thrust24THRUST_300001_SM_1000_NS6detail15normal_iteratorINSD_10device_ptrIiEEEEjS9_iNS7_10__identityEEEvT0_PT3_T1_NS0_13GridEvenShareISN_EET2_T4_:
[----:B------:R-:W-:Y:S01]  /*0000*/  LDC R1, c[0x0][0x37c] ;  /* 0x0000df00ff017b82 */ /* 0x000fe20000000800 */
[----:B------:R-:W0:Y:S07]  /*0010*/  S2R R3, SR_CTAID.X ;  /* 0x0000000000037919 */ /* 0x000e2e0000002500 */
[----:B------:R-:W1:Y:S01]  /*0020*/  LDC.64 R8, c[0x0][0x3a8] ;  /* 0x0000ea00ff087b82 */ /* 0x000e620000000a00 */
[----:B------:R-:W2:Y:S01]  /*0030*/  LDCU.64 UR6, c[0x0][0x358] ;  /* 0x00006b00ff0677ac */ /* 0x000ea20008000a00 */
[----:B------:R-:W-:Y:S01]  /*0040*/  BSSY.RECONVERGENT B0, `(.L_x_173) ;  /* 0x0000236000007945 */ /* 0x000fe20003800200 */
[----:B-1----:R-:W-:-:S02]  /*0050*/  IMAD.SHL.U32 R13, R9, 0x1000, RZ ;  /* 0x00001000090d7824 */ /* 0x002fc400078e00ff */
[----:B0-----:R-:W-:-:S05]  /*0060*/  IMAD R0, R3, -0x1000, R8 ;  /* 0xfffff00003007824 */ /* 0x001fca00078e0208 */
[----:B------:R-:W-:-:S13]  /*0070*/  ISETP.GT.U32.AND P0, PT, R0, 0xfff, PT ;  /* 0x00000fff0000780c */ /* 0x000fda0003f04070 */
[----:B--2---:R-:W-:Y:S05]  /*0080*/  @P0 BRA `(.L_x_174) ;  /* 0x0000001000540947 */ /* 0x004fea0003800000 */
[----:B------:R-:W0:Y:S01]  /*0090*/  S2R R2, SR_TID.X ;  /* 0x0000000000027919 */ /* 0x000e220000002100 */
[----:B------:R-:W-:Y:S01]  /*00a0*/  BSSY.RECONVERGENT B1, `(.L_x_175) ;  /* 0x000000a000017945 */ /* 0x000fe20003800200 */
[----:B------:R-:W-:Y:S01]  /*00b0*/  IMAD.MOV.U32 R14, RZ, RZ, RZ ;  /* 0x000000ffff0e7224 */ /* 0x000fe200078e00ff */
[----:B0-----:R-:W-:Y:S01]  /*00c0*/  ISETP.GE.U32.AND P0, PT, R2, R0, PT ;  /* 0x000000000200720c */ /* 0x001fe20003f06070 */
[----:B------:R-:W-:-:S12]  /*00d0*/  IMAD.MOV.U32 R4, RZ, RZ, R2 ;  /* 0x000000ffff047224 */ /* 0x000fd800078e0002 */
[----:B------:R-:W-:Y:S05]  /*00e0*/  @P0 BRA `(.L_x_176) ;  /* 0x0000000000140947 */ /* 0x000fea0003800000 */
[----:B------:R-:W0:Y:S01]  /*00f0*/  LDC.64 R14, c[0x0][0x380] ;  /* 0x0000e000ff0e7b82 */ /* 0x000e220000000a00 */
[----:B------:R-:W-:-:S04]  /*0100*/  IMAD R5, R3, 0x1000, R2 ;  /* 0x0000100003057824 */ /* 0x000fc800078e0202 */
[----:B0-----:R-:W-:-:S06]  /*0110*/  IMAD.WIDE.U32 R14, R5, 0x4, R14 ;  /* 0x00000004050e7825 */ /* 0x001fcc00078e000e */
[----:B------:R0:W5:Y:S01]  /*0120*/  LDG.E R14, desc[UR6][R14.64] ;  /* 0x000000060e0e7981 */ /* 0x000162000c1e1900 */
[----:B------:R-:W-:-:S07]  /*0130*/  VIADD R4, R2, 0x100 ;  /* 0x0000010002047836 */ /* 0x000fce0000000000 */
.L_x_176:
[----:B------:R-:W-:Y:S05]  /*0140*/  BSYNC.RECONVERGENT B1 ;  /* 0x0000000000017941 */ /* 0x000fea0003800200 */
.L_x_175:
[----:B------:R-:W-:Y:S01]  /*0150*/  ISETP.GE.U32.AND P0, PT, R4, R0, PT ;  /* 0x000000000400720c */ /* 0x000fe20003f06070 */
[----:B------:R-:W-:-:S12]  /*0160*/  BSSY.RECONVERGENT B1, `(.L_x_177) ;  /* 0x0000097000017945 */ /* 0x000fd80003800200 */
[----:B------:R-:W-:Y:S05]  /*0170*/  @P0 BRA `(.L_x_178) ;  /* 0x0000000800540947 */ /* 0x000fea0003800000 */
[----:B------:R-:W-:Y:S01]  /*0180*/  LOP3.LUT R5, RZ, R4, RZ, 0x33, !PT ;  /* 0x00000004ff057212 */ /* 0x000fe200078e33ff */
[----:B------:R-:W-:Y:S04]  /*0190*/  BSSY.RECONVERGENT B2, `(.L_x_179) ;  /* 0x000004b000027945 */ /* 0x000fe80003800200 */
[----:B------:R-:W-:-:S04]  /*01a0*/  IMAD.IADD R8, R5, 0x1, R8 ;  /* 0x0000000105087824 */ /* 0x000fc800078e0208 */
[----:B------:R-:W-:-:S05]  /*01b0*/  IMAD R8, R3, -0x1000, R8 ;  /* 0xfffff00003087824 */ /* 0x000fca00078e0208 */
[C---:B------:R-:W-:Y:S02]  /*01c0*/  ISETP.GE.U32.AND P0, PT, R8.reuse, 0xf00, PT ;  /* 0x00000f000800780c */ /* 0x040fe40003f06070 */
[----:B------:R-:W-:-:S04]  /*01d0*/  LEA.HI R5, R8, 0x1, RZ, 0x18 ;  /* 0x0000000108057811 */ /* 0x000fc800078fc0ff */
[----:B------:R-:W-:-:S07]  /*01e0*/  LOP3.LUT R6, R5, 0xf, RZ, 0xc0, !PT ;  /* 0x0000000f05067812 */ /* 0x000fce00078ec0ff */
[----:B------:R-:W-:Y:S05]  /*01f0*/  @!P0 BRA `(.L_x_180) ;  /* 0x0000000400108947 */ /* 0x000fea0003800000 */
[----:B------:R-:W-:Y:S01]  /*0200*/  LOP3.LUT R8, R5, 0x1fffff0, RZ, 0xc0, !PT ;  /* 0x01fffff005087812 */ /* 0x000fe200078ec0ff */
[----:B------:R-:W-:Y:S01]  /*0210*/  BSSY.RECONVERGENT B3, `(.L_x_181) ;  /* 0x0000041000037945 */ /* 0x000fe20003800200 */
[----:B------:R-:W-:Y:S01]  /*0220*/  LOP3.LUT R7, R4, 0x800, RZ, 0xfc, !PT ;  /* 0x0000080004077812 */ /* 0x000fe200078efcff */
[----:B------:R-:W-:Y:S01]  /*0230*/  IMAD R4, R3, 0x1000, R4 ;  /* 0x0000100003047824 */ /* 0x000fe200078e0204 */
[----:B------:R-:W-:-:S07]  /*0240*/  IADD3 R8, PT, PT, -R8, RZ, RZ ;  /* 0x000000ff08087210 */ /* 0x000fce0007ffe1ff */
.L_x_182:
[----:B------:R-:W1:Y:S01]  /*0250*/  LDC.64 R12, c[0x0][0x380] ;  /* 0x0000e000ff0c7b82 */ /* 0x000e620000000a00 */
[----:B------:R-:W-:-:S04]  /*0260*/  VIADD R21, R4, 0x100 ;  /* 0x0000010004157836 */ /* 0x000fc80000000000 */
[----:B-1----:R-:W-:-:S04]  /*0270*/  IMAD.WIDE.U32 R20, R21, 0x4, R12 ;  /* 0x0000000415147825 */ /* 0x002fc800078e000c */
[C---:B------:R-:W-:Y:S01]  /*0280*/  IMAD.WIDE.U32 R16, R4.reuse, 0x4, R12 ;  /* 0x0000000404107825 */ /* 0x040fe200078e000c */
[----:B0-----:R-:W2:Y:S04]  /*0290*/  LDG.E R15, desc[UR6][R20.64] ;  /* 0x00000006140f7981 */ /* 0x001ea8000c1e1900 */
[----:B------:R0:W2:Y:S01]  /*02a0*/  LDG.E R9, desc[UR6][R16.64] ;  /* 0x0000000610097981 */ /* 0x0000a2000c1e1900 */
[C---:B------:R-:W-:Y:S02]  /*02b0*/  VIADD R29, R4.reuse, 0x600 ;  /* 0x00000600041d7836 */ /* 0x040fe40000000000 */
[C---:B------:R-:W-:Y:S01]  /*02c0*/  VIADD R27, R4.reuse, 0x300 ;  /* 0x00000300041b7836 */ /* 0x040fe20000000000 */
[C---:B------:R-:W-:Y:S01]  /*02d0*/  IADD3 R28, PT, PT, R4.reuse, 0x800, RZ ;  /* 0x00000800041c7810 */ /* 0x040fe20007ffe0ff */
[----:B------:R-:W-:-:S02]  /*02e0*/  VIADD R11, R4, 0x200 ;  /* 0x00000200040b7836 */ /* 0x000fc40000000000 */
[----:B------:R-:W-:-:S04]  /*02f0*/  IMAD.WIDE.U32 R26, R27, 0x4, R12 ;  /* 0x000000041b1a7825 */ /* 0x000fc800078e000c */
[--C-:B0-----:R-:W-:Y:S02]  /*0300*/  IMAD.WIDE.U32 R16, R29, 0x4, R12.reuse ;  /* 0x000000041d107825 */ /* 0x101fe400078e000c */
[----:B------:R-:W3:Y:S02]  /*0310*/  LDG.E R26, desc[UR6][R26.64] ;  /* 0x000000061a1a7981 */ /* 0x000ee4000c1e1900 */
[C---:B------:R-:W-:Y:S02]  /*0320*/  VIADD R19, R4.reuse, 0x400 ;  /* 0x0000040004137836 */ /* 0x040fe40000000000 */
[C---:B------:R-:W-:Y:S01]  /*0330*/  VIADD R23, R4.reuse, 0x500 ;  /* 0x0000050004177836 */ /* 0x040fe20000000000 */
[----:B------:R0:W4:Y:S01]  /*0340*/  LDG.E R22, desc[UR6][R16.64] ;  /* 0x0000000610167981 */ /* 0x000122000c1e1900 */
[----:B------:R-:W-:Y:S02]  /*0350*/  VIADD R29, R4, 0x700 ;  /* 0x00000700041d7836 */ /* 0x000fe40000000000 */
[----:B------:R-:W-:-:S04]  /*0360*/  IMAD.WIDE.U32 R10, R11, 0x4, R12 ;  /* 0x000000040b0a7825 */ /* 0x000fc800078e000c */
[--C-:B------:R-:W-:Y:S01]  /*0370*/  IMAD.WIDE.U32 R18, R19, 0x4, R12.reuse ;  /* 0x0000000413127825 */ /* 0x100fe200078e000c */
[----:B------:R1:W3:Y:S03]  /*0380*/  LDG.E R25, desc[UR6][R10.64] ;  /* 0x000000060a197981 */ /* 0x0002e6000c1e1900 */
[--C-:B------:R-:W-:Y:S01]  /*0390*/  IMAD.WIDE.U32 R20, R23, 0x4, R12.reuse ;  /* 0x0000000417147825 */ /* 0x100fe200078e000c */
[----:B------:R-:W4:Y:S03]  /*03a0*/  LDG.E R24, desc[UR6][R18.64] ;  /* 0x0000000612187981 */ /* 0x000f26000c1e1900 */
[--C-:B0-----:R-:W-:Y:S01]  /*03b0*/  IMAD.WIDE.U32 R16, R29, 0x4, R12.reuse ;  /* 0x000000041d107825 */ /* 0x101fe200078e000c */
[----:B------:R0:W4:Y:S03]  /*03c0*/  LDG.E R23, desc[UR6][R20.64] ;  /* 0x0000000614177981 */ /* 0x000126000c1e1900 */
[----:B------:R-:W-:Y:S01]  /*03d0*/  IMAD.WIDE.U32 R28, R28, 0x4, R12 ;  /* 0x000000041c1c7825 */ /* 0x000fe200078e000c */
[----:B------:R-:W4:Y:S03]  /*03e0*/  LDG.E R19, desc[UR6][R16.64] ;  /* 0x0000000610137981 */ /* 0x000f26000c1e1900 */
[----:B------:R-:W-:-:S02]  /*03f0*/  VIADD R27, R4, 0xa00 ;  /* 0x00000a00041b7836 */ /* 0x000fc40000000000 */
[----:B-1----:R-:W-:Y:S01]  /*0400*/  VIADD R11, R4, 0x900 ;  /* 0x00000900040b7836 */ /* 0x002fe20000000000 */
[----:B------:R1:W4:Y:S01]  /*0410*/  LDG.E R18, desc[UR6][R28.64] ;  /* 0x000000061c127981 */ /* 0x000322000c1e1900 */
[----:B0-----:R-:W-:-:S04]  /*0420*/  IMAD.WIDE.U32 R20, R27, 0x4, R12 ;  /* 0x000000041b147825 */ /* 0x001fc800078e000c */
[----:B------:R-:W-:Y:S02]  /*0430*/  VIADD R27, R4, 0xb00 ;  /* 0x00000b00041b7836 */ /* 0x000fe40000000000 */
[----:B------:R-:W-:-:S04]  /*0440*/  IMAD.WIDE.U32 R10, R11, 0x4, R12 ;  /* 0x000000040b0a7825 */ /* 0x000fc800078e000c */
[----:B-1----:R-:W-:Y:S02]  /*0450*/  VIADD R29, R4, 0xc00 ;  /* 0x00000c00041d7836 */ /* 0x002fe40000000000 */
[----:B------:R-:W4:Y:S02]  /*0460*/  LDG.E R11, desc[UR6][R10.64] ;  /* 0x000000060a0b7981 */ /* 0x000f24000c1e1900 */
[----:B------:R-:W-:-:S06]  /*0470*/  IMAD.WIDE.U32 R16, R29, 0x4, R12 ;  /* 0x000000041d107825 */ /* 0x000fcc00078e000c */
[----:B------:R0:W4:Y:S04]  /*0480*/  LDG.E R16, desc[UR6][R16.64] ;  /* 0x0000000610107981 */ /* 0x000128000c1e1900 */
[----:B------:R1:W4:Y:S01]  /*0490*/  LDG.E R10, desc[UR6][R20.64] ;  /* 0x00000006140a7981 */ /* 0x000322000c1e1900 */
[----:B0-----:R-:W-:Y:S01]  /*04a0*/  VIADD R17, R4, 0xf00 ;  /* 0x00000f0004117836 */ /* 0x001fe20000000000 */
[----:B--2--5:R-:W-:Y:S01]  /*04b0*/  IADD3 R9, PT, PT, R15, R9, R14 ;  /* 0x000000090f097210 */ /* 0x024fe20007ffe00e */
[----:B------:R-:W-:-:S04]  /*04c0*/  IMAD.WIDE.U32 R14, R27, 0x4, R12 ;  /* 0x000000041b0e7825 */ /* 0x000fc800078e000c */
[----:B------:R-:W-:Y:S02]  /*04d0*/  VIADD R27, R4, 0xd00 ;  /* 0x00000d00041b7836 */ /* 0x000fe40000000000 */
[----:B------:R-:W2:Y:S02]  /*04e0*/  LDG.E R15, desc[UR6][R14.64] ;  /* 0x000000060e0f7981 */ /* 0x000ea4000c1e1900 */
[----:B------:R-:W-:-:S04]  /*04f0*/  IMAD.WIDE.U32 R28, R27, 0x4, R12 ;  /* 0x000000041b1c7825 */ /* 0x000fc800078e000c */
[----:B------:R-:W-:Y:S02]  /*0500*/  VIADD R27, R4, 0xe00 ;  /* 0x00000e00041b7836 */ /* 0x000fe40000000000 */
[----:B------:R-:W2:Y:S02]  /*0510*/  LDG.E R29, desc[UR6][R28.64] ;  /* 0x000000061c1d7981 */ /* 0x000ea4000c1e1900 */
[----:B-1----:R-:W-:-:S04]  /*0520*/  IMAD.WIDE.U32 R20, R27, 0x4, R12 ;  /* 0x000000041b147825 */ /* 0x002fc800078e000c */
[----:B------:R-:W-:Y:S02]  /*0530*/  IMAD.WIDE.U32 R12, R17, 0x4, R12 ;  /* 0x00000004110c7825 */ /* 0x000fe400078e000c */
[----:B------:R-:W2:Y:S04]  /*0540*/  LDG.E R20, desc[UR6][R20.64] ;  /* 0x0000000614147981 */ /* 0x000ea8000c1e1900 */
[----:B------:R-:W2:Y:S01]  /*0550*/  LDG.E R12, desc[UR6][R12.64] ;  /* 0x000000060c0c7981 */ /* 0x000ea2000c1e1900 */
[----:B---3--:R-:W-:Y:S02]  /*0560*/  IADD3 R9, PT, PT, R26, R25, R9 ;  /* 0x000000191a097210 */ /* 0x008fe40007ffe009 */
[----:B------:R-:W-:Y:S02]  /*0570*/  IADD3 R8, PT, PT, R8, 0x10, RZ ;  /* 0x0000001008087810 */ /* 0x000fe40007ffe0ff */
[----:B----4-:R-:W-:-:S02]  /*0580*/  IADD3 R9, PT, PT, R23, R24, R9 ;  /* 0x0000001817097210 */ /* 0x010fc40007ffe009 */
[----:B------:R-:W-:Y:S02]  /*0590*/  ISETP.NE.AND P0, PT, R8, RZ, PT ;  /* 0x000000ff0800720c */ /* 0x000fe40003f05270 */
[----:B------:R-:W-:Y:S01]  /*05a0*/  IADD3 R9, PT, PT, R19, R22, R9 ;  /* 0x0000001613097210 */ /* 0x000fe20007ffe009 */
[----:B------:R-:W-:Y:S02]  /*05b0*/  VIADD R7, R7, 0x1000 ;  /* 0x0000100007077836 */ /* 0x000fe40000000000 */
[----:B------:R-:W-:Y:S01]  /*05c0*/  VIADD R4, R4, 0x1000 ;  /* 0x0000100004047836 */ /* 0x000fe20000000000 */
[----:B------:R-:W-:-:S04]  /*05d0*/  IADD3 R9, PT, PT, R11, R18, R9 ;  /* 0x000000120b097210 */ /* 0x000fc80007ffe009 */
[----:B--2---:R-:W-:-:S04]  /*05e0*/  IADD3 R9, PT, PT, R15, R10, R9 ;  /* 0x0000000a0f097210 */ /* 0x004fc80007ffe009 */
[----:B------:R-:W-:-:S04]  /*05f0*/  IADD3 R9, PT, PT, R29, R16, R9 ;  /* 0x000000101d097210 */ /* 0x000fc80007ffe009 */
[----:B------:R-:W-:Y:S01]  /*0600*/  IADD3 R14, PT, PT, R12, R20, R9 ;  /* 0x000000140c0e7210 */ /* 0x000fe20007ffe009 */
[----:B------:R-:W-:Y:S06]  /*0610*/  @P0 BRA `(.L_x_182) ;  /* 0xfffffffc000c0947 */ /* 0x000fec000383ffff */
[----:B------:R-:W-:Y:S05]  /*0620*/  BSYNC.RECONVERGENT B3 ;  /* 0x0000000000037941 */ /* 0x000fea0003800200 */
.L_x_181:
[----:B------:R-:W-:-:S07]  /*0630*/  VIADD R4, R7, 0xfffff800 ;  /* 0xfffff80007047836 */ /* 0x000fce0000000000 */
.L_x_180:
[----:B------:R-:W-:Y:S05]  /*0640*/  BSYNC.RECONVERGENT B2 ;  /* 0x0000000000027941 */ /* 0x000fea0003800200 */
.L_x_179:
[----:B------:R-:W-:-:S13]  /*0650*/  ISETP.NE.AND P0, PT, R6, RZ, PT ;  /* 0x000000ff0600720c */ /* 0x000fda0003f05270 */
[----:B------:R-:W-:Y:S05]  /*0660*/  @!P0 BRA `(.L_x_178) ;  /* 0x0000000400188947 */ /* 0x000fea0003800000 */
[----:B------:R-:W-:Y:S01]  /*0670*/  ISETP.GE.U32.AND P0, PT, R6, 0x8, PT ;  /* 0x000000080600780c */ /* 0x000fe20003f06070 */
[----:B------:R-:W-:Y:S01]  /*0680*/  BSSY.RECONVERGENT B2, `(.L_x_183) ;  /* 0x0000022000027945 */ /* 0x000fe20003800200 */
[----:B------:R-:W-:-:S04]  /*0690*/  LOP3.LUT R24, R5, 0x7, RZ, 0xc0, !PT ;  /* 0x0000000705187812 */ /* 0x000fc800078ec0ff */
[----:B------:R-:W-:-:S07]  /*06a0*/  ISETP.NE.AND P1, PT, R24, RZ, PT ;  /* 0x000000ff1800720c */ /* 0x000fce0003f25270 */
[----:B------:R-:W-:Y:S06]  /*06b0*/  @!P0 BRA `(.L_x_184) ;  /* 0x0000000000788947 */ /* 0x000fec0003800000 */
[----:B------:R-:W1:Y:S01]  /*06c0*/  LDC.64 R10, c[0x0][0x380] ;  /* 0x0000e000ff0a7b82 */ /* 0x000e620000000a00 */
[----:B------:R-:W-:-:S04]  /*06d0*/  IMAD R27, R3, 0x1000, R4 ;  /* 0x00001000031b7824 */ /* 0x000fc800078e0204 */
[C---:B------:R-:W-:Y:S02]  /*06e0*/  VIADD R21, R27.reuse, 0x100 ;  /* 0x000001001b157836 */ /* 0x040fe40000000000 */
[C---:B------:R-:W-:Y:S02]  /*06f0*/  VIADD R17, R27.reuse, 0x300 ;  /* 0x000003001b117836 */ /* 0x040fe40000000000 */
[C---:B------:R-:W-:Y:S01]  /*0700*/  VIADD R23, R27.reuse, 0x200 ;  /* 0x000002001b177836 */ /* 0x040fe20000000000 */
[C---:B------:R-:W-:Y:S01]  /*0710*/  IADD3 R7, PT, PT, R27.reuse, 0x400, RZ ;  /* 0x000004001b077810 */ /* 0x040fe20007ffe0ff */
[C---:B------:R-:W-:Y:S02]  /*0720*/  VIADD R9, R27.reuse, 0x500 ;  /* 0x000005001b097836 */ /* 0x040fe40000000000 */
[C---:B------:R-:W-:Y:S02]  /*0730*/  VIADD R25, R27.reuse, 0x600 ;  /* 0x000006001b197836 */ /* 0x040fe40000000000 */
[----:B-1----:R-:W-:-:S04]  /*0740*/  IMAD.WIDE.U32 R12, R27, 0x4, R10 ;  /* 0x000000041b0c7825 */ /* 0x002fc800078e000a */
[--C-:B------:R-:W-:Y:S01]  /*0750*/  IMAD.WIDE.U32 R20, R21, 0x4, R10.reuse ;  /* 0x0000000415147825 */ /* 0x100fe200078e000a */
[----:B0-----:R0:W2:Y:S03]  /*0760*/  LDG.E R15, desc[UR6][R12.64] ;  /* 0x000000060c0f7981 */ /* 0x0010a6000c1e1900 */
[--C-:B------:R-:W-:Y:S01]  /*0770*/  IMAD.WIDE.U32 R16, R17, 0x4, R10.reuse ;  /* 0x0000000411107825 */ /* 0x100fe200078e000a */
[----:B------:R-:W2:Y:S03]  /*0780*/  LDG.E R18, desc[UR6][R20.64] ;  /* 0x0000000614127981 */ /* 0x000ea6000c1e1900 */
[----:B------:R-:W-:Y:S02]  /*0790*/  IMAD.WIDE.U32 R22, R23, 0x4, R10 ;  /* 0x0000000417167825 */ /* 0x000fe400078e000a */
[----:B------:R-:W3:Y:S02]  /*07a0*/  LDG.E R16, desc[UR6][R16.64] ;  /* 0x0000000610107981 */ /* 0x000ee4000c1e1900 */
[----:B------:R-:W-:-:S02]  /*07b0*/  VIADD R27, R27, 0x700 ;  /* 0x000007001b1b7836 */ /* 0x000fc40000000000 */
[--C-:B------:R-:W-:Y:S01]  /*07c0*/  IMAD.WIDE.U32 R6, R7, 0x4, R10.reuse ;  /* 0x0000000407067825 */ /* 0x100fe200078e000a */
[----:B------:R-:W3:Y:S03]  /*07d0*/  LDG.E R19, desc[UR6][R22.64] ;  /* 0x0000000616137981 */ /* 0x000ee6000c1e1900 */
[--C-:B------:R-:W-:Y:S02]  /*07e0*/  IMAD.WIDE.U32 R8, R9, 0x4, R10.reuse ;  /* 0x0000000409087825 */ /* 0x100fe400078e000a */
[----:B------:R-:W4:Y:S02]  /*07f0*/  LDG.E R7, desc[UR6][R6.64] ;  /* 0x0000000606077981 */ /* 0x000f24000c1e1900 */
[--C-:B0-----:R-:W-:Y:S02]  /*0800*/  IMAD.WIDE.U32 R12, R25, 0x4, R10.reuse ;  /* 0x00000004190c7825 */ /* 0x101fe400078e000a */
[----:B------:R-:W4:Y:S02]  /*0810*/  LDG.E R8, desc[UR6][R8.64] ;  /* 0x0000000608087981 */ /* 0x000f24000c1e1900 */
[----:B------:R-:W-:-:S02]  /*0820*/  IMAD.WIDE.U32 R10, R27, 0x4, R10 ;  /* 0x000000041b0a7825 */ /* 0x000fc400078e000a */
[----:B------:R-:W4:Y:S04]  /*0830*/  LDG.E R13, desc[UR6][R12.64] ;  /* 0x000000060c0d7981 */ /* 0x000f28000c1e1900 */
[----:B------:R-:W4:Y:S01]  /*0840*/  LDG.E R10, desc[UR6][R10.64] ;  /* 0x000000060a0a7981 */ /* 0x000f22000c1e1900 */
[----:B------:R-:W-:Y:S01]  /*0850*/  VIADD R4, R4, 0x800 ;  /* 0x0000080004047836 */ /* 0x000fe20000000000 */
[----:B--2--5:R-:W-:-:S04]  /*0860*/  IADD3 R18, PT, PT, R18, R15, R14 ;  /* 0x0000000f12127210 */ /* 0x024fc80007ffe00e */
[----:B---3--:R-:W-:-:S04]  /*0870*/  IADD3 R18, PT, PT, R16, R19, R18 ;  /* 0x0000001310127210 */ /* 0x008fc80007ffe012 */
[----:B----4-:R-:W-:-:S04]  /*0880*/  IADD3 R18, PT, PT, R8, R7, R18 ;  /* 0x0000000708127210 */ /* 0x010fc80007ffe012 */
[----:B------:R-:W-:-:S07]  /*0890*/  IADD3 R14, PT, PT, R10, R13, R18 ;  /* 0x0000000d0a0e7210 */ /* 0x000fce0007ffe012 */
.L_x_184:
[----:B------:R-:W-:Y:S05]  /*08a0*/  BSYNC.RECONVERGENT B2 ;  /* 0x0000000000027941 */ /* 0x000fea0003800200 */
.L_x_183:
        /* <DEDUP_REMOVED lines=8> */
[C---:B------:R-:W-:Y:S01]  /*0930*/  VIADD R13, R11.reuse, 0x100 ;  /* 0x000001000b0d7836 */ /* 0x040fe20000000000 */
[C---:B------:R-:W-:Y:S01]  /*0940*/  IADD3 R17, PT, PT, R11.reuse, 0x300, RZ ;  /* 0x000003000b117810 */ /* 0x040fe20007ffe0ff */
[C---:B0-----:R-:W-:Y:S02]  /*0950*/  VIADD R15, R11.reuse, 0x200 ;  /* 0x000002000b0f7836 */ /* 0x041fe40000000000 */
[----:B-1----:R-:W-:-:S04]  /*0960*/  IMAD.WIDE.U32 R8, R11, 0x4, R6 ;  /* 0x000000040b087825 */ /* 0x002fc800078e0006 */
[--C-:B------:R-:W-:Y:S02]  /*0970*/  IMAD.WIDE.U32 R10, R13, 0x4, R6.reuse ;  /* 0x000000040d0a7825 */ /* 0x100fe400078e0006 */
[----:B------:R-:W2:Y:S02]  /*0980*/  LDG.E R9, desc[UR6][R8.64] ;  /* 0x0000000608097981 */ /* 0x000ea4000c1e1900 */
[--C-:B------:R-:W-:Y:S02]  /*0990*/  IMAD.WIDE.U32 R12, R15, 0x4, R6.reuse ;  /* 0x000000040f0c7825 */ /* 0x100fe400078e0006 */
[----:B------:R-:W2:Y:S02]  /*09a0*/  LDG.E R10, desc[UR6][R10.64] ;  /* 0x000000060a0a7981 */ /* 0x000ea4000c1e1900 */
[----:B------:R-:W-:Y:S02]  /*09b0*/  IMAD.WIDE.U32 R6, R17, 0x4, R6 ;  /* 0x0000000411067825 */ /* 0x000fe400078e0006 */
[----:B------:R-:W3:Y:S04]  /*09c0*/  LDG.E R13, desc[UR6][R12.64] ;  /* 0x000000060c0d7981 */ /* 0x000ee8000c1e1900 */
[----:B------:R-:W3:Y:S01]  /*09d0*/  LDG.E R6, desc[UR6][R6.64] ;  /* 0x0000000606067981 */ /* 0x000ee2000c1e1900 */
[----:B------:R-:W-:Y:S01]  /*09e0*/  VIADD R4, R4, 0x400 ;  /* 0x0000040004047836 */ /* 0x000fe20000000000 */
[----:B--2--5:R-:W-:-:S04]  /*09f0*/  IADD3 R14, PT, PT, R10, R9, R14 ;  /* 0x000000090a0e7210 */ /* 0x024fc80007ffe00e */
[----:B---3--:R-:W-:-:S07]  /*0a00*/  IADD3 R14, PT, PT, R6, R13, R14 ;  /* 0x0000000d060e7210 */ /* 0x008fce0007ffe00e */
.L_x_186:
[----:B------:R-:W-:Y:S05]  /*0a10*/  BSYNC.RECONVERGENT B2 ;  /* 0x0000000000027941 */ /* 0x000fea0003800200 */
.L_x_185:
[----:B------:R-:W-:Y:S05]  /*0a20*/  @!P1 BRA `(.L_x_178) ;  /* 0x0000000000289947 */ /* 0x000fea0003800000 */
[----:B------:R-:W1:Y:S01]  /*0a30*/  LDC.64 R6, c[0x0][0x380] ;  /* 0x0000e000ff067b82 */ /* 0x000e620000000a00 */
[----:B------:R-:W-:Y:S02]  /*0a40*/  IMAD R9, R3, 0x1000, R4 ;  /* 0x0000100003097824 */ /* 0x000fe400078e0204 */
[----:B------:R-:W-:-:S07]  /*0a50*/  IMAD.MOV R8, RZ, RZ, -R5 ;  /* 0x000000ffff087224 */ /* 0x000fce00078e0a05 */
.L_x_187:
[----:B-1----:R-:W-:-:S06]  /*0a60*/  IMAD.WIDE.U32 R4, R9, 0x4, R6 ;  /* 0x0000000409047825 */ /* 0x002fcc00078e0006 */
[----:B------:R-:W2:Y:S01]  /*0a70*/  LDG.E R5, desc[UR6][R4.64] ;  /* 0x0000000604057981 */ /* 0x000ea2000c1e1900 */
[----:B------:R-:W-:Y:S02]  /*0a80*/  VIADD R8, R8, 0x1 ;  /* 0x0000000108087836 */ /* 0x000fe40000000000 */
[----:B------:R-:W-:-:S03]  /*0a90*/  VIADD R9, R9, 0x100 ;  /* 0x0000010009097836 */ /* 0x000fc60000000000 */
[----:B------:R-:W-:Y:S01]  /*0aa0*/  ISETP.NE.AND P0, PT, R8, RZ, PT ;  /* 0x000000ff0800720c */ /* 0x000fe20003f05270 */
[----:B--2--5:R-:W-:-:S12]  /*0ab0*/  IMAD.IADD R14, R5, 0x1, R14 ;  /* 0x00000001050e7824 */ /* 0x024fd800078e020e */
[----:B------:R-:W-:Y:S05]  /*0ac0*/  @P0 BRA `(.L_x_187) ;  /* 0xfffffffc00e40947 */ /* 0x000fea000383ffff */
.L_x_178:
[----:B------:R-:W-:Y:S05]  /*0ad0*/  BSYNC.RECONVERGENT B1 ;  /* 0x0000000000017941 */ /* 0x000fea0003800200 */
.L_x_177:
[----:B------:R-:W-:-:S13]  /*0ae0*/  ISETP.GE.U32.AND P0, PT, R0, 0x100, PT ;  /* 0x000001000000780c */ /* 0x000fda0003f06070 */
[----:B------:R-:W-:Y:S05]  /*0af0*/  @!P0 BRA `(.L_x_188) ;  /* 0x0000000000ac8947 */ /* 0x000fea0003800000 */
[----:B------:R-:W1:Y:S01]  /*0b00*/  S2R R8, SR_LANEID ;  /* 0x0000000000087919 */ /* 0x000e620000000000 */
[----:B-----5:R-:W2:Y:S01]  /*0b10*/  SHFL.DOWN PT, R0, R14, 0x1, 0x1f ;  /* 0x08201f000e007f89 */ /* 0x020ea200000e0000 */
[C---:B-1----:R-:W-:Y:S02]  /*0b20*/  ISETP.GT.AND P0, PT, R8.reuse, 0x1e, PT ;  /* 0x0000001e0800780c */ /* 0x042fe40003f04270 */
[----:B------:R-:W-:Y:S02]  /*0b30*/  ISETP.NE.AND P1, PT, R8, RZ, PT ;  /* 0x000000ff0800720c */ /* 0x000fe40003f25270 */
[----:B--2---:R-:W-:Y:S02]  /*0b40*/  SEL R5, R0, RZ, !P0 ;  /* 0x000000ff00057207 */ /* 0x004fe40004000000 */
[----:B------:R-:W-:Y:S02]  /*0b50*/  ISETP.GT.AND P0, PT, R8, 0x1d, PT ;  /* 0x0000001d0800780c */ /* 0x000fe40003f04270 */
[----:B------:R-:W-:-:S05]  /*0b60*/  IADD3 R5, PT, PT, R5, R14, RZ ;  /* 0x0000000e05057210 */ /* 0x000fca0007ffe0ff */
[----:B------:R-:W1:Y:S02]  /*0b70*/  SHFL.DOWN PT, R0, R5, 0x2, 0x1f ;  /* 0x08401f0005007f89 */ /* 0x000e6400000e0000 */
[----:B------:R-:W-:Y:S01]  /*0b80*/  @!P1 MOV R6, 0x400 ;  /* 0x0000040000069802 */ /* 0x000fe20000000f00 */
[----:B------:R-:W2:Y:S01]  /*0b90*/  @!P1 S2R R9, SR_CgaCtaId ;  /* 0x0000000000099919 */ /* 0x000ea20000008800 */
[----:B-1----:R-:W-:Y:S02]  /*0ba0*/  SEL R0, R0, RZ, !P0 ;  /* 0x000000ff00007207 */ /* 0x002fe40004000000 */
[----:B------:R-:W-:-:S03]  /*0bb0*/  ISETP.GT.AND P0, PT, R8, 0x1b, PT ;  /* 0x0000001b0800780c */ /* 0x000fc60003f04270 */
[----:B------:R-:W-:-:S05]  /*0bc0*/  IMAD.IADD R0, R5, 0x1, R0 ;  /* 0x0000000105007824 */ /* 0x000fca00078e0200 */
[----:B------:R-:W1:Y:S01]  /*0bd0*/  SHFL.DOWN PT, R4, R0, 0x4, 0x1f ;  /* 0x08801f0000047f89 */ /* 0x000e6200000e0000 */
[----:B--2---:R-:W-:Y:S02]  /*0be0*/  @!P1 LEA R9, R9, R6, 0x18 ;  /* 0x0000000609099211 */ /* 0x004fe400078ec0ff */
[----:B-1----:R-:W-:Y:S02]  /*0bf0*/  SEL R7, R4, RZ, !P0 ;  /* 0x000000ff04077207 */ /* 0x002fe40004000000 */
[----:B------:R-:W-:-:S03]  /*0c00*/  ISETP.GT.AND P0, PT, R8, 0x17, PT ;  /* 0x000000170800780c */ /* 0x000fc60003f04270 */
[----:B------:R-:W-:Y:S01]  /*0c10*/  IMAD.IADD R7, R0, 0x1, R7 ;  /* 0x0000000100077824 */ /* 0x000fe200078e0207 */
[----:B------:R-:W-:-:S04]  /*0c20*/  @!P1 SHF.R.U32.HI R0, RZ, 0x3, R2 ;  /* 0x00000003ff009819 */ /* 0x000fc80000011602 */
[----:B------:R-:W1:Y:S01]  /*0c30*/  SHFL.DOWN PT, R4, R7, 0x8, 0x1f ;  /* 0x09001f0007047f89 */ /* 0x000e6200000e0000 */
[----:B------:R-:W-:-:S05]  /*0c40*/  @!P1 LOP3.LUT R0, R0, 0x7c, RZ, 0xc0, !PT ;  /* 0x0000007c00009812 */ /* 0x000fca00078ec0ff */
[----:B------:R-:W-:Y:S01]  /*0c50*/  @!P1 IMAD.IADD R0, R0, 0x1, R9 ;  /* 0x0000000100009824 */ /* 0x000fe200078e0209 */
[----:B-1----:R-:W-:Y:S02]  /*0c60*/  SEL R4, R4, RZ, !P0 ;  /* 0x000000ff04047207 */ /* 0x002fe40004000000 */
[----:B------:R-:W-:-:S03]  /*0c70*/  ISETP.GT.AND P0, PT, R8, 0xf, PT ;  /* 0x0000000f0800780c */ /* 0x000fc60003f04270 */
[----:B------:R-:W-:-:S05]  /*0c80*/  IMAD.IADD R4, R7, 0x1, R4 ;  /* 0x0000000107047824 */ /* 0x000fca00078e0204 */
[----:B------:R-:W1:Y:S02]  /*0c90*/  SHFL.DOWN PT, R5, R4, 0x10, 0x1f ;  /* 0x0a001f0004057f89 */ /* 0x000e6400000e0000 */
[----:B-1----:R-:W-:Y:S02]  /*0ca0*/  SEL R5, R5, RZ, !P0 ;  /* 0x000000ff05057207 */ /* 0x002fe40004000000 */
        /* <DEDUP_REMOVED lines=8> */
[----:B--2---:R-:W-:Y:S04]  /*0d30*/  LDS R0, [UR4+0xc] ;  /* 0x00000c04ff007984 */ /* 0x004fe80008000800 */
[----:B------:R-:W1:Y:S04]  /*0d40*/  LDS.128 R4, [UR4+0x10] ;  /* 0x00001004ff047984 */ /* 0x000e680008000c00 */
[----:B------:R-:W2:Y:S01]  /*0d50*/  LDS.64 R8, [UR4+0x20] ;  /* 0x00002004ff087984 */ /* 0x000ea20008000a00 */
[----:B-1----:R-:W-:-:S04]  /*0d60*/  IADD3 R0, PT, PT, R4, R0, R11 ;  /* 0x0000000004007210 */ /* 0x002fc80007ffe00b */
[----:B------:R-:W-:-:S04]  /*0d70*/  IADD3 R0, PT, PT, R6, R0, R5 ;  /* 0x0000000006007210 */ /* 0x000fc80007ffe005 */
[----:B--2---:R-:W-:-:S05]  /*0d80*/  IADD3 R0, PT, PT, R8, R0, R7 ;  /* 0x0000000008007210 */ /* 0x004fca0007ffe007 */
[----:B------:R-:W-:Y:S01]  /*0d90*/  IMAD.IADD R11, R0, 0x1, R9 ;  /* 0x00000001000b7824 */ /* 0x000fe200078e0209 */
[----:B------:R-:W-:Y:S06]  /*0da0*/  BRA `(.L_x_189) ;  /* 0x00000014007c7947 */ /* 0x000fec0003800000 */
.L_x_188:
[----:B------:R-:W-:Y:S01]  /*0db0*/  LOP3.LUT R4, R2, 0x3e0, RZ, 0xc0, !PT ;  /* 0x000003e002047812 */ /* 0x000fe200078ec0ff */
[----:B------:R-:W1:Y:S03]  /*0dc0*/  S2R R10, SR_LANEID ;  /* 0x00000000000a7919 */ /* 0x000e660000000000 */
[----:B------:R-:W-:Y:S02]  /*0dd0*/  LOP3.LUT R7, RZ, R4, RZ, 0x33, !PT ;  /* 0x00000004ff077212 */ /* 0x000fe400078e33ff */
[----:B------:R-:W-:-:S03]  /*0de0*/  IADD3 R5, PT, PT, R4, 0x20, RZ ;  /* 0x0000002004057810 */ /* 0x000fc60007ffe0ff */
[----:B------:R-:W-:Y:S01]  /*0df0*/  IMAD.IADD R7, R0, 0x1, R7 ;  /* 0x0000000100077824 */ /* 0x000fe200078e0207 */
[----:B------:R-:W-:-:S04]  /*0e00*/  ISETP.GT.U32.AND P0, PT, R5, R0, PT ;  /* 0x000000000500720c */ /* 0x000fc80003f04070 */
[----:B------:R-:W-:-:S05]  /*0e10*/  SEL R7, R7, 0x1f, P0 ;  /* 0x0000001f07077807 */ /* 0x000fca0000000000 */
[----:B-----5:R-:W2:Y:S01]  /*0e20*/  SHFL.DOWN PT, R4, R14, 0x1, R7 ;  /* 0x082000000e047989 */ /* 0x020ea200000e0007 */
[CC--:B-1----:R-:W-:Y:S01]  /*0e30*/  ISETP.GE.AND P0, PT, R10.reuse, R7.reuse, PT ;  /* 0x000000070a00720c */ /* 0x0c2fe20003f06270 */
[C---:B------:R-:W-:Y:S01]  /*0e40*/  VIADD R6, R10.reuse, 0x2 ;  /* 0x000000020a067836 */ /* 0x040fe20000000000 */
[C---:B------:R-:W-:Y:S01]  /*0e50*/  ISETP.NE.AND P1, PT, R10.reuse, RZ, PT ;  /* 0x000000ff0a00720c */ /* 0x040fe20003f25270 */
[----:B------:R-:W-:Y:S01]  /*0e60*/  VIADD R8, R10, 0x4 ;  /* 0x000000040a087836 */ /* 0x000fe20000000000 */
[----:B--2---:R-:W-:Y:S02]  /*0e70*/  SEL R5, R4, RZ, !P0 ;  /* 0x000000ff04057207 */ /* 0x004fe40004000000 */
[----:B------:R-:W-:-:S03]  /*0e80*/  ISETP.GT.AND P0, PT, R6, R7, PT ;  /* 0x000000070600720c */ /* 0x000fc60003f04270 */
[----:B------:R-:W-:-:S06]  /*0e90*/  IMAD.IADD R4, R5, 0x1, R14 ;  /* 0x0000000105047824 */ /* 0x000fcc00078e020e */
[----:B------:R-:W1:Y:S01]  /*0ea0*/  @!P1 S2R R11, SR_CgaCtaId ;  /* 0x00000000000b9919 */ /* 0x000e620000008800 */
[----:B------:R-:W-:Y:S01]  /*0eb0*/  @!P1 SHF.R.U32.HI R9, RZ, 0x3, R2 ;  /* 0x00000003ff099819 */ /* 0x000fe20000011602 */
[----:B------:R-:W2:Y:S03]  /*0ec0*/  SHFL.DOWN PT, R5, R4, 0x2, R7 ;  /* 0x0840000004057989 */ /* 0x000ea600000e0007 */
[----:B------:R-:W-:Y:S02]  /*0ed0*/  @!P1 LOP3.LUT R9, R9, 0x7c, RZ, 0xc0, !PT ;  /* 0x0000007c09099812 */ /* 0x000fe400078ec0ff */
[----:B--2---:R-:W-:Y:S02]  /*0ee0*/  SEL R5, R5, RZ, !P0 ;  /* 0x000000ff05057207 */ /* 0x004fe40004000000 */
[----:B------:R-:W-:-:S03]  /*0ef0*/  ISETP.GT.AND P0, PT, R8, R7, PT ;  /* 0x000000070800720c */ /* 0x000fc60003f04270 */
[----:B------:R-:W-:Y:S01]  /*0f00*/  IMAD.IADD R6, R4, 0x1, R5 ;  /* 0x0000000104067824 */ /* 0x000fe200078e0205 */
[----:B------:R-:W-:-:S04]  /*0f10*/  IADD3 R4, PT, PT, R10, 0x8, RZ ;  /* 0x000000080a047810 */ /* 0x000fc80007ffe0ff */
[----:B------:R-:W2:Y:S02]  /*0f20*/  SHFL.DOWN PT, R5, R6, 0x4, R7 ;  /* 0x0880000006057989 */ /* 0x000ea400000e0007 */
[----:B--2---:R-:W-:Y:S02]  /*0f30*/  SEL R5, R5, RZ, !P0 ;  /* 0x000000ff05057207 */ /* 0x004fe40004000000 */
[----:B------:R-:W-:-:S03]  /*0f40*/  ISETP.GT.AND P0, PT, R4, R7, PT ;  /* 0x000000070400720c */ /* 0x000fc60003f04270 */
[----:B------:R-:W-:Y:S02]  /*0f50*/  IMAD.IADD R8, R6, 0x1, R5 ;  /* 0x0000000106087824 */ /* 0x000fe400078e0205 */
[----:B------:R-:W-:Y:S01]  /*0f60*/  VIADD R6, R10, 0x10 ;  /* 0x000000100a067836 */ /* 0x000fe20000000000 */
[----:B------:R-:W-:Y:S02]  /*0f70*/  @!P1 MOV R10, 0x400 ;  /* 0x00000400000a9802 */ /* 0x000fe40000000f00 */
[----:B------:R-:W2:Y:S02]  /*0f80*/  SHFL.DOWN PT, R5, R8, 0x8, R7 ;  /* 0x0900000008057989 */ /* 0x000ea400000e0007 */
[----:B-1----:R-:W-:-:S05]  /*0f90*/  @!P1 LEA R10, R11, R10, 0x18 ;  /* 0x0000000a0b0a9211 */ /* 0x002fca00078ec0ff */
[----:B------:R-:W-:Y:S01]  /*0fa0*/  @!P1 IMAD.IADD R10, R9, 0x1, R10 ;  /* 0x00000001090a9824 */ /* 0x000fe200078e020a */
[----:B--2---:R-:W-:Y:S02]  /*0fb0*/  SEL R5, R5, RZ, !P0 ;  /* 0x000000ff05057207 */ /* 0x004fe40004000000 */
[----:B------:R-:W-:-:S03]  /*0fc0*/  ISETP.GT.AND P0, PT, R6, R7, PT ;  /* 0x000000070600720c */ /* 0x000fc60003f04270 */
[----:B------:R-:W-:-:S05]  /*0fd0*/  IMAD.IADD R4, R8, 0x1, R5 ;  /* 0x0000000108047824 */ /* 0x000fca00078e0205 */
[----:B------:R-:W1:Y:S02]  /*0fe0*/  SHFL.DOWN PT, R5, R4, 0x10, R7 ;  /* 0x0a00000004057989 */ /* 0x000e6400000e0007 */
[----:B-1----:R-:W-:Y:S02]  /*0ff0*/  SEL R5, R5, RZ, !P0 ;  /* 0x000000ff05057207 */ /* 0x002fe40004000000 */
[----:B------:R-:W-:-:S03]  /*1000*/  ISETP.NE.AND P0, PT, R2, RZ, PT ;  /* 0x000000ff0200720c */ /* 0x000fc60003f05270 */
[----:B------:R-:W-:-:S05]  /*1010*/  IMAD.IADD R11, R4, 0x1, R5 ;  /* 0x00000001040b7824 */ /* 0x000fca00078e0205 */
[----:B------:R1:W-:Y:S01]  /*1020*/  @!P1 STS [R10+0x8], R11 ;  /* 0x0000080b0a009388 */ /* 0x0003e20000000800 */
[----:B------:R-:W-:Y:S06]  /*1030*/  BAR.SYNC.DEFER_BLOCKING 0x0 ;  /* 0x0000000000007b1d */ /* 0x000fec0000010000 */
[----:B------:R-:W-:Y:S05]  /*1040*/  @P0 BRA `(.L_x_189) ;  /* 0x0000001000d40947 */ /* 0x000fea0003800000 */
[----:B------:R-:W2:Y:S01]  /*1050*/  S2UR UR5, SR_CgaCtaId ;  /* 0x00000000000579c3 */ /* 0x000ea20000008800 */
[----:B------:R-:W-:Y:S01]  /*1060*/  UMOV UR4, 0x400 ;  /* 0x0000040000047882 */ /* 0x000fe20000000000 */
[C---:B------:R-:W-:Y:S02]  /*1070*/  ISETP.GT.U32.AND P2, PT, R0.reuse, 0x40, PT ;  /* 0x000000400000780c */ /* 0x040fe40003f44070 */
[C---:B------:R-:W-:Y:S02]  /*1080*/  ISETP.GT.U32.AND P1, PT, R0.reuse, 0x20, PT ;  /* 0x000000200000780c */ /* 0x040fe40003f24070 */
[----:B------:R-:W-:Y:S01]  /*1090*/  ISETP.GT.U32.AND P3, PT, R0, 0x80, PT ;  /* 0x000000800000780c */ /* 0x000fe20003f64070 */
[----:B--2---:R-:W-:-:S09]  /*10a0*/  ULEA UR4, UR5, UR4, 0x18 ;  /* 0x0000000405047291 */ /* 0x004fd2000f8ec0ff */
[----:B------:R-:W2:Y:S04]  /*10b0*/  LDS.128 R4, [UR4+0x10] ;  /* 0x00001004ff047984 */ /* 0x000ea80008000c00 */
[----:B------:R-:W3:Y:S04]  /*10c0*/  LDS R2, [UR4+0xc] ;  /* 0x00000c04ff027984 */ /* 0x000ee80008000800 */
[----:B------:R-:W4:Y:S01]  /*10d0*/  LDS.64 R8, [UR4+0x20] ;  /* 0x00002004ff087984 */ /* 0x000f220008000a00 */
[----:B--2---:R-:W-:Y:S02]  /*10e0*/  SEL R4, R4, RZ, P2 ;  /* 0x000000ff04047207 */ /* 0x004fe40001000000 */
[----:B------:R-:W-:-:S02]  /*10f0*/  ISETP.GT.U32.AND P2, PT, R0, 0x60, PT ;  /* 0x000000600000780c */ /* 0x000fc40003f44070 */
[----:B---3--:R-:W-:Y:S02]  /*1100*/  SEL R2, R2, RZ, P1 ;  /* 0x000000ff02027207 */ /* 0x008fe40000800000 */
[----:B------:R-:W-:Y:S02]  /*1110*/  SEL R5, R5, RZ, P2 ;  /* 0x000000ff05057207 */ /* 0x000fe40001000000 */
[----:B------:R-:W-:Y:S02]  /*1120*/  IADD3 R2, PT, PT, R4, R2, R11 ;  /* 0x0000000204027210 */ /* 0x000fe40007ffe00b */
[----:B------:R-:W-:Y:S02]  /*1130*/  ISETP.GT.U32.AND P1, PT, R0, 0xa0, PT ;  /* 0x000000a00000780c */ /* 0x000fe40003f24070 */
[----:B------:R-:W-:Y:S02]  /*1140*/  SEL R6, R6, RZ, P3 ;  /* 0x000000ff06067207 */ /* 0x000fe40001800000 */
[----:B------:R-:W-:-:S02]  /*1150*/  ISETP.GT.U32.AND P2, PT, R0, 0xc0, PT ;  /* 0x000000c00000780c */ /* 0x000fc40003f44070 */
[----:B------:R-:W-:Y:S02]  /*1160*/  ISETP.GT.U32.AND P3, PT, R0, 0xe0, PT ;  /* 0x000000e00000780c */ /* 0x000fe40003f64070 */
[----:B------:R-:W-:Y:S02]  /*1170*/  SEL R7, R7, RZ, P1 ;  /* 0x000000ff07077207 */ /* 0x000fe40000800000 */
[----:B------:R-:W-:Y:S02]  /*1180*/  IADD3 R2, PT, PT, R6, R2, R5 ;  /* 0x0000000206027210 */ /* 0x000fe40007ffe005 */
[----:B----4-:R-:W-:Y:S02]  /*1190*/  SEL R8, R8, RZ, P2 ;  /* 0x000000ff08087207 */ /* 0x010fe40001000000 */
[----:B------:R-:W-:Y:S02]  /*11a0*/  SEL R9, R9, RZ, P3 ;  /* 0x000000ff09097207 */ /* 0x000fe40001800000 */
[----:B------:R-:W-:-:S05]  /*11b0*/  IADD3 R2, PT, PT, R8, R2, R7 ;  /* 0x0000000208027210 */ /* 0x000fca0007ffe007 */
[----:B-1----:R-:W-:Y:S01]  /*11c0*/  IMAD.IADD R11, R2, 0x1, R9 ;  /* 0x00000001020b7824 */ /* 0x002fe200078e0209 */
[----:B------:R-:W-:Y:S06]  /*11d0*/  BRA `(.L_x_189) ;  /* 0x0000001000707947 */ /* 0x000fec0003800000 */
.L_x_174:
[----:B------:R-:W0:Y:S01]  /*11e0*/  S2R R2, SR_TID.X ;  /* 0x0000000000027919 */ /* 0x000e220000002100 */
[----:B------:R-:W1:Y:S02]  /*11f0*/  LDCU.64 UR4, c[0x0][0x380] ;  /* 0x00007000ff0477ac */ /* 0x000e640008000a00 */
[----:B-1----:R-:W-:Y:S01]  /*1200*/  MOV R4, UR4 ;  /* 0x0000000400047c02 */ /* 0x002fe20008000f00 */
[----:B------:R-:W-:Y:S02]  /*1210*/  IMAD.U32 R5, RZ, RZ, UR5 ;  /* 0x00000005ff057e24 */ /* 0x000fe4000f8e00ff */
[----:B0-----:R-:W-:-:S04]  /*1220*/  IMAD R7, R3, 0x1000, R2 ;  /* 0x0000100003077824 */ /* 0x001fc800078e0202 */
[----:B------:R-:W-:-:S05]  /*1230*/  IMAD.WIDE.U32 R6, R7, 0x4, R4 ;  /* 0x0000000407067825 */ /* 0x000fca00078e0004 */
        /* <DEDUP_REMOVED lines=16> */
[----:B------:R-:W-:-:S02]  /*1340*/  ISETP.GE.U32.AND P0, PT, R0, R13, PT ;  /* 0x0000000d0000720c */ /* 0x000fc40003f06070 */
        /* <DEDUP_REMOVED lines=9> */
[----:B------:R-:W-:Y:S01]  /*13e0*/  IMAD R9, R3, 0x1000, R13 ;  /* 0x0000100003097824 */ /* 0x000fe200078e020d */
[----:B------:R-:W-:Y:S01]  /*13f0*/  LOP3.LUT R6, RZ, R2, RZ, 0x33, !PT ;  /* 0x00000002ff067212 */ /* 0x000fe200078e33ff */
[----:B------:R-:W-:Y:S01]  /*1400*/  VIADD R0, R8, 0xfffff000 ;  /* 0xfffff00008007836 */ /* 0x000fe20000000000 */
[----:B------:R-:W-:Y:S02]  /*1410*/  UMOV UR4, URZ ;  /* 0x000000ff00047c82 */ /* 0x000fe40008000000 */
[----:B------:R-:W-:Y:S02]  /*1420*/  IADD3 R6, PT, PT, -R13, R8, R6 ;  /* 0x000000080d067210 */ /* 0x000fe40007ffe106 */
[C---:B------:R-:W-:Y:S02]  /*1430*/  ISETP.GT.U32.AND P0, PT, R9.reuse, R0, PT ;  /* 0x000000000900720c */ /* 0x040fe40003f04070 */
[----:B------:R-:W-:Y:S01]  /*1440*/  IADD3 R7, PT, PT, R9, 0x800, R2 ;  /* 0x0000080009077810 */ /* 0x000fe20007ffe002 */
[----:B------:R-:W-:-:S02]  /*1450*/  IMAD.MOV.U32 R2, RZ, RZ, R9 ;  /* 0x000000ffff027224 */ /* 0x000fc400078e0009 */
[----:B------:R-:W-:-:S08]  /*1460*/  IMAD R6, R3, -0x1000, R6 ;  /* 0xfffff00003067824 */ /* 0x000fd000078e0206 */
[----:B------:R-:W-:Y:S05]  /*1470*/  @P0 BRA `(.L_x_191) ;  /* 0x00000000009c0947 */ /* 0x000fea0003800000 */
[----:B------:R-:W0:Y:S08]  /*1480*/  LDC R8, c[0x0][0x3a8] ;  /* 0x0000ea00ff087b82 */ /* 0x000e300000000800 */
[----:B------:R-:W1:Y:S02]  /*1490*/  LDC.64 R4, c[0x0][0x380] ;  /* 0x0000e000ff047b82 */ /* 0x000e640000000a00 */
.L_x_192:
[----:B------:R-:W2:Y:S02]  /*14a0*/  S2R R10, SR_TID.X ;  /* 0x00000000000a7919 */ /* 0x000ea40000002100 */
[----:B--2---:R-:W-:-:S04]  /*14b0*/  IMAD.IADD R11, R10, 0x1, R9 ;  /* 0x000000010a0b7824 */ /* 0x004fc800078e0209 */
[----:B-1----:R-:W-:-:S05]  /*14c0*/  IMAD.WIDE.U32 R10, R11, 0x4, R4 ;  /* 0x000000040b0a7825 */ /* 0x002fca00078e0004 */
        /* <DEDUP_REMOVED lines=10> */
[----:B------:R-:W5:Y:S01]  /*1570*/  LDG.E R21, desc[UR6][R10.64+0x2c00] ;  /* 0x002c00060a157981 */ /* 0x000f62000c1e1900 */
[----:B--2---:R-:W-:-:S03]  /*1580*/  IADD3 R20, PT, PT, R20, R18, R27 ;  /* 0x0000001214147210 */ /* 0x004fc60007ffe01b */
[----:B------:R-:W2:Y:S04]  /*1590*/  LDG.E R18, desc[UR6][R10.64+0x2800] ;  /* 0x002800060a127981 */ /* 0x000ea8000c1e1900 */
[----:B------:R-:W2:Y:S01]  /*15a0*/  LDG.E R27, desc[UR6][R10.64+0x3800] ;  /* 0x003800060a1b7981 */ /* 0x000ea2000c1e1900 */
[----:B---3--:R-:W-:-:S03]  /*15b0*/  IADD3 R24, PT, PT, R23, R22, R20 ;  /* 0x0000001617187210 */ /* 0x008fc60007ffe014 */
[----:B------:R-:W3:Y:S04]  /*15c0*/  LDG.E R23, desc[UR6][R10.64+0x3000] ;  /* 0x003000060a177981 */ /* 0x000ee8000c1e1900 */
[----:B------:R-:W3:Y:S04]  /*15d0*/  LDG.E R20, desc[UR6][R10.64+0x3400] ;  /* 0x003400060a147981 */ /* 0x000ee8000c1e1900 */
[----:B------:R-:W3:Y:S01]  /*15e0*/  LDG.E R22, desc[UR6][R10.64+0x3c00] ;  /* 0x003c00060a167981 */ /* 0x000ee2000c1e1900 */
[----:B----4-:R-:W-:-:S04]  /*15f0*/  IADD3 R14, PT, PT, R17, R14, R24 ;  /* 0x0000000e110e7210 */ /* 0x010fc80007ffe018 */
[----:B-----5:R-:W-:-:S04]  /*1600*/  IADD3 R14, PT, PT, R19, R16, R14 ;  /* 0x00000010130e7210 */ /* 0x020fc80007ffe00e */
[----:B------:R-:W-:Y:S02]  /*1610*/  IADD3 R12, PT, PT, R15, R12, R14 ;  /* 0x0000000c0f0c7210 */ /* 0x000fe40007ffe00e */
[----:B0-----:R-:W-:-:S04]  /*1620*/  IADD3 R14, PT, PT, -R9, R8, RZ ;  /* 0x00000008090e7210 */ /* 0x001fc80007ffe1ff */
[----:B------:R-:W-:Y:S02]  /*1630*/  ISETP.GE.U32.AND P0, PT, R14, R13, PT ;  /* 0x0000000d0e00720c */ /* 0x000fe40003f06070 */
[----:B--2---:R-:W-:-:S04]  /*1640*/  IADD3 R12, PT, PT, R21, R18, R12 ;  /* 0x00000012150c7210 */ /* 0x004fc80007ffe00c */
[----:B---3--:R-:W-:-:S04]  /*1650*/  IADD3 R12, PT, PT, R20, R23, R12 ;  /* 0x00000017140c7210 */ /* 0x008fc80007ffe00c */
[----:B------:R-:W-:-:S03]  /*1660*/  IADD3 R27, PT, PT, R22, R27, R12 ;  /* 0x0000001b161b7210 */ /* 0x000fc60007ffe00c */
[----:B------:R-:W-:Y:S05]  /*1670*/  @!P0 BRA `(.L_x_190) ;  /* 0x00000008009c8947 */ /* 0x000fea0003800000 */
[C---:B------:R-:W-:Y:S01]  /*1680*/  IMAD.IADD R9, R13.reuse, 0x1, R9 ;  /* 0x000000010d097824 */ /* 0x040fe200078e0209 */
[----:B------:R-:W-:Y:S01]  /*1690*/  UIADD3 UR4, UPT, UPT, UR4, 0x1, URZ ;  /* 0x0000000104047890 */ /* 0x000fe2000fffe0ff */
[----:B------:R-:W-:Y:S02]  /*16a0*/  IMAD.IADD R2, R13, 0x1, R2 ;  /* 0x000000010d027824 */ /* 0x000fe400078e0202 */
[----:B------:R-:W-:Y:S01]  /*16b0*/  IMAD.IADD R6, R6, 0x1, -R13 ;  /* 0x0000000106067824 */ /* 0x000fe200078e0a0d */
[----:B------:R-:W-:Y:S01]  /*16c0*/  ISETP.GT.U32.AND P0, PT, R9, R0, PT ;  /* 0x000000000900720c */ /* 0x000fe20003f04070 */
[----:B------:R-:W-:-:S12]  /*16d0*/  IMAD.IADD R7, R13, 0x1, R7 ;  /* 0x000000010d077824 */ /* 0x000fd800078e0207 */
[----:B------:R-:W-:Y:S05]  /*16e0*/  @!P0 BRA `(.L_x_192) ;  /* 0xfffffffc006c8947 */ /* 0x000fea000383ffff */
.L_x_191:
[----:B------:R-:W0:Y:S01]  /*16f0*/  S2R R13, SR_TID.X ;  /* 0x00000000000d7919 */ /* 0x000e220000002100 */
[----:B------:R-:W-:Y:S01]  /*1700*/  IMAD.IADD R0, R8, 0x1, -R9 ;  /* 0x0000000108007824 */ /* 0x000fe200078e0a09 */
[----:B------:R-:W-:Y:S04]  /*1710*/  BSSY.RECONVERGENT B1, `(.L_x_190) ;  /* 0x000009d000017945 */ /* 0x000fe80003800200 */
[----:B0-----:R-:W-:-:S04]  /*1720*/  ISETP.GE.AND P0, PT, R13, R0, PT ;  /* 0x000000000d00720c */ /* 0x001fc80003f06270 */
[----:B------:R-:W-:-:S13]  /*1730*/  ISETP.GE.U32.OR P0, PT, R9, R8, P0 ;  /* 0x000000080900720c */ /* 0x000fda0000706470 */
[----:B------:R-:W-:Y:S05]  /*1740*/  @P0 BRA `(.L_x_193) ;  /* 0x0000000800640947 */ /* 0x000fea0003800000 */
[----:B------:R-:W0:Y:S01]  /*1750*/  LDC R10, c[0x0][0x3ac] ;  /* 0x0000eb00ff0a7b82 */ /* 0x000e220000000800 */
[----:B------:R-:W-:Y:S01]  /*1760*/  LOP3.LUT R11, RZ, R13, RZ, 0x33, !PT ;  /* 0x0000000dff0b7212 */ /* 0x000fe200078e33ff */
[----:B------:R-:W-:Y:S06]  /*1770*/  BSSY.RECONVERGENT B2, `(.L_x_194) ;  /* 0x000004f000027945 */ /* 0x000fec0003800200 */
[----:B------:R-:W1:Y:S01]  /*1780*/  LDC R0, c[0x0][0x3ac] ;  /* 0x0000eb00ff007b82 */ /* 0x000e620000000800 */
[----:B0-----:R-:W-:-:S05]  /*1790*/  IMAD.SHL.U32 R10, R10, 0x1000, RZ ;  /* 0x000010000a0a7824 */ /* 0x001fca00078e00ff */
[----:B------:R-:W-:-:S04]  /*17a0*/  LEA R10, R3, R10, 0xc ;  /* 0x0000000a030a7211 */ /* 0x000fc800078e60ff */
[----:B------:R-:W-:Y:S01]  /*17b0*/  IADD3 R8, PT, PT, -R10, R8, R11 ;  /* 0x000000080a087210 */ /* 0x000fe20007ffe10b */
[----:B-1----:R-:W-:Y:S02]  /*17c0*/  IMAD R11, R0, UR4, RZ ;  /* 0x00000004000b7c24 */ /* 0x002fe4000f8e02ff */
[----:B------:R-:W-:Y:S02]  /*17d0*/  IMAD.MOV.U32 R0, RZ, RZ, R13 ;  /* 0x000000ffff007224 */ /* 0x000fe400078e000d */
[----:B------:R-:W-:-:S05]  /*17e0*/  IMAD R8, R11, -0x1000, R8 ;  /* 0xfffff0000b087824 */ /* 0x000fca00078e0208 */
[C---:B------:R-:W-:Y:S02]  /*17f0*/  ISETP.GE.U32.AND P0, PT, R8.reuse, 0xf00, PT ;  /* 0x00000f000800780c */ /* 0x040fe40003f06070 */
[----:B------:R-:W-:-:S04]  /*1800*/  LEA.HI R8, R8, 0x1, RZ, 0x18 ;  /* 0x0000000108087811 */ /* 0x000fc800078fc0ff */
[----:B------:R-:W-:-:S07]  /*1810*/  LOP3.LUT R10, R8, 0xf, RZ, 0xc0, !PT ;  /* 0x0000000f080a7812 */ /* 0x000fce00078ec0ff */
[----:B------:R-:W-:Y:S05]  /*1820*/  @!P0 BRA `(.L_x_195) ;  /* 0x00000004000c8947 */ /* 0x000fea0003800000 */
[----:B------:R-:W-:Y:S01]  /*1830*/  LEA.HI R0, R6, 0x1, RZ, 0x18 ;  /* 0x0000000106007811 */ /* 0x000fe200078fc0ff */
[----:B------:R-:W-:Y:S01]  /*1840*/  BSSY.RECONVERGENT B3, `(.L_x_196) ;  /* 0x0000040000037945 */ /* 0x000fe20003800200 */
[----:B------:R-:W-:Y:S02]  /*1850*/  LOP3.LUT R11, R13, 0x800, RZ, 0xfc, !PT ;  /* 0x000008000d0b7812 */ /* 0x000fe400078efcff */
[----:B------:R-:W-:-:S05]  /*1860*/  LOP3.LUT R0, R0, 0x1fffff0, RZ, 0xc0, !PT ;  /* 0x01fffff000007812 */ /* 0x000fca00078ec0ff */
[----:B------:R-:W-:-:S07]  /*1870*/  IMAD.MOV R0, RZ, RZ, -R0 ;  /* 0x000000ffff007224 */ /* 0x000fce00078e0a00 */
.L_x_197:
[C---:B------:R-:W-:Y:S02]  /*1880*/  VIADD R15, R7.reuse, 0xfffff800 ;  /* 0xfffff800070f7836 */ /* 0x040fe40000000000 */
[----:B------:R-:W-:Y:S02]  /*1890*/  VIADD R21, R7, 0xfffff900 ;  /* 0xfffff90007157836 */ /* 0x000fe40000000000 */
[----:B------:R-:W-:-:S04]  /*18a0*/  IMAD.WIDE.U32 R14, R15, 0x4, R4 ;  /* 0x000000040f0e7825 */ /* 0x000fc800078e0004 */
[--C-:B------:R-:W-:Y:S01]  /*18b0*/  IMAD.WIDE.U32 R20, R21, 0x4, R4.reuse ;  /* 0x0000000415147825 */ /* 0x100fe200078e0004 */
[----:B------:R0:W2:Y:S04]  /*18c0*/  LDG.E R28, desc[UR6][R14.64] ;  /* 0x000000060e1c7981 */ /* 0x0000a8000c1e1900 */
[----:B------:R-:W2:Y:S01]  /*18d0*/  LDG.E R29, desc[UR6][R20.64] ;  /* 0x00000006141d7981 */ /* 0x000ea2000c1e1900 */
[C---:B------:R-:W-:Y:S02]  /*18e0*/  VIADD R17, R7.reuse, 0xfffffa00 ;  /* 0xfffffa0007117836 */ /* 0x040fe40000000000 */
[----:B------:R-:W-:Y:S02]  /*18f0*/  VIADD R19, R7, 0xfffffb00 ;  /* 0xfffffb0007137836 */ /* 0x000fe40000000000 */
[----:B------:R-:W-:-:S04]  /*1900*/  IMAD.WIDE.U32 R16, R17, 0x4, R4 ;  /* 0x0000000411107825 */ /* 0x000fc800078e0004 */
[--C-:B------:R-:W-:Y:S01]  /*1910*/  IMAD.WIDE.U32 R18, R19, 0x4, R4.reuse ;  /* 0x0000000413127825 */ /* 0x100fe200078e0004 */
[----:B------:R1:W3:Y:S04]  /*1920*/  LDG.E R13, desc[UR6][R16.64] ;  /* 0x00000006100d7981 */ /* 0x0002e8000c1e1900 */
[----:B------:R4:W3:Y:S01]  /*1930*/  LDG.E R12, desc[UR6][R18.64] ;  /* 0x00000006120c7981 */ /* 0x0008e2000c1e1900 */
[C---:B------:R-:W-:Y:S01]  /*1940*/  VIADD R22, R7.reuse, 0xfffffd00 ;  /* 0xfffffd0007167836 */ /* 0x040fe20000000000 */
[C---:B------:R-:W-:Y:S01]  /*1950*/  IADD3 R23, PT, PT, R7.reuse, -0x400, RZ ;  /* 0xfffffc0007177810 */ /* 0x040fe20007ffe0ff */
[----:B------:R-:W-:Y:S02]  /*1960*/  VIADD R26, R7, 0xfffffe00 ;  /* 0xfffffe00071a7836 */ /* 0x000fe40000000000 */
[----:B0-----:R-:W-:-:S04]  /*1970*/  IMAD.WIDE.U32 R14, R22, 0x4, R4 ;  /* 0x00000004160e7825 */ /* 0x001fc800078e0004 */
[--C-:B-1----:R-:W-:Y:S02]  /*1980*/  IMAD.WIDE.U32 R16, R26, 0x4, R4.reuse ;  /* 0x000000041a107825 */ /* 0x102fe400078e0004 */
[----:B------:R0:W5:Y:S02]  /*1990*/  LDG.E R26, desc[UR6][R14.64] ;  /* 0x000000060e1a7981 */ /* 0x000164000c1e1900 */
[C-C-:B------:R-:W-:Y:S02]  /*19a0*/  IMAD.WIDE.U32 R24, R7.reuse, 0x4, R4.reuse ;  /* 0x0000000407187825 */ /* 0x140fe400078e0004 */
[----:B------:R-:W5:Y:S02]  /*19b0*/  LDG.E R16, desc[UR6][R16.64] ;  /* 0x0000000610107981 */ /* 0x000f64000c1e1900 */
[----:B----4-:R-:W-:Y:S02]  /*19c0*/  VIADD R19, R7, 0xffffff00 ;  /* 0xffffff0007137836 */ /* 0x010fe40000000000 */
[----:B------:R-:W-:Y:S01]  /*19d0*/  IMAD.WIDE.U32 R20, R23, 0x4, R4 ;  /* 0x0000000417147825 */ /* 0x000fe200078e0004 */
[----:B------:R-:W4:Y:S03]  /*19e0*/  LDG.E R24, desc[UR6][R24.64] ;  /* 0x0000000618187981 */ /* 0x000f26000c1e1900 */
[----:B0-----:R-:W-:-:S02]  /*19f0*/  VIADD R15, R7, 0x200 ;  /* 0x00000200070f7836 */ /* 0x001fc40000000000 */
[----:B------:R-:W-:Y:S02]  /*1a00*/  VIADD R23, R7, 0x100 ;  /* 0x0000010007177836 */ /* 0x000fe40000000000 */
[--C-:B------:R-:W-:Y:S01]  /*1a10*/  IMAD.WIDE.U32 R18, R19, 0x4, R4.reuse ;  /* 0x0000000413127825 */ /* 0x100fe200078e0004 */
[----:B------:R0:W5:Y:S03]  /*1a20*/  LDG.E R25, desc[UR6][R20.64] ;  /* 0x0000000614197981 */ /* 0x000166000c1e1900 */
[----:B------:R-:W-:Y:S02]  /*1a30*/  IMAD.WIDE.U32 R22, R23, 0x4, R4 ;  /* 0x0000000417167825 */ /* 0x000fe400078e0004 */
[----:B------:R-:W4:Y:S04]  /*1a40*/  LDG.E R19, desc[UR6][R18.64] ;  /* 0x0000000612137981 */ /* 0x000f28000c1e1900 */
[----:B------:R1:W4:Y:S01]  /*1a50*/  LDG.E R23, desc[UR6][R22.64] ;  /* 0x0000000616177981 */ /* 0x000322000c1e1900 */
[----:B0-----:R-:W-:-:S04]  /*1a60*/  VIADD R21, R7, 0x300 ;  /* 0x0000030007157836 */ /* 0x001fc80000000000 */
[----:B------:R-:W-:-:S04]  /*1a70*/  IMAD.WIDE.U32 R20, R21, 0x4, R4 ;  /* 0x0000000415147825 */ /* 0x000fc800078e0004 */
[----:B-1----:R-:W-:Y:S02]  /*1a80*/  VIADD R22, R7, 0x700 ;  /* 0x0000070007167836 */ /* 0x002fe40000000000 */
[----:B------:R-:W4:Y:S01]  /*1a90*/  LDG.E R21, desc[UR6][R20.64] ;  /* 0x0000000614157981 */ /* 0x000f22000c1e1900 */
[----:B--2---:R-:W-:Y:S01]  /*1aa0*/  IADD3 R27, PT, PT, R29, R28, R27 ;  /* 0x0000001c1d1b7210 */ /* 0x004fe20007ffe01b */
[----:B------:R-:W-:Y:S01]  /*1ab0*/  IMAD.WIDE.U32 R28, R15, 0x4, R4 ;  /* 0x000000040f1c7825 */ /* 0x000fe200078e0004 */
[----:B------:R-:W-:-:S05]  /*1ac0*/  IADD3 R15, PT, PT, R7, 0x400, RZ ;  /* 0x00000400070f7810 */ /* 0x000fca0007ffe0ff */
[----:B------:R0:W2:Y:S01]  /*1ad0*/  LDG.E R28, desc[UR6][R28.64] ;  /* 0x000000061c1c7981 */ /* 0x0000a2000c1e1900 */
[----:B------:R-:W-:-:S05]  /*1ae0*/  IMAD.WIDE.U32 R14, R15, 0x4, R4 ;  /* 0x000000040f0e7825 */ /* 0x000fca00078e0004 */
[----:B------:R1:W2:Y:S01]  /*1af0*/  LDG.E R17, desc[UR6][R14.64] ;  /* 0x000000060e117981 */ /* 0x0002a2000c1e1900 */
[----:B---3--:R-:W-:Y:S01]  /*1b00*/  IADD3 R27, PT, PT, R12, R13, R27 ;  /* 0x0000000d0c1b7210 */ /* 0x008fe20007ffe01b */
[----:B0-----:R-:W-:-:S04]  /*1b10*/  VIADD R29, R7, 0x500 ;  /* 0x00000500071d7836 */ /* 0x001fc80000000000 */
[----:B------:R-:W-:-:S04]  /*1b20*/  IMAD.WIDE.U32 R12, R29, 0x4, R4 ;  /* 0x000000041d0c7825 */ /* 0x000fc800078e0004 */
[----:B-1----:R-:W-:Y:S01]  /*1b30*/  VIADD R15, R7, 0x600 ;  /* 0x00000600070f7836 */ /* 0x002fe20000000000 */
[----:B------:R0:W3:Y:S03]  /*1b40*/  LDG.E R18, desc[UR6][R12.64] ;  /* 0x000000060c127981 */ /* 0x0000e6000c1e1900 */
[----:B------:R-:W-:-:S04]  /*1b50*/  IMAD.WIDE.U32 R14, R15, 0x4, R4 ;  /* 0x000000040f0e7825 */ /* 0x000fc800078e0004 */
[----:B0-----:R-:W-:Y:S02]  /*1b60*/  IMAD.WIDE.U32 R12, R22, 0x4, R4 ;  /* 0x00000004160c7825 */ /* 0x001fe400078e0004 */
[----:B------:R-:W3:Y:S04]  /*1b70*/  LDG.E R22, desc[UR6][R14.64] ;  /* 0x000000060e167981 */ /* 0x000ee8000c1e1900 */
[----:B------:R-:W3:Y:S01]  /*1b80*/  LDG.E R20, desc[UR6][R12.64] ;  /* 0x000000060c147981 */ /* 0x000ee2000c1e1900 */
[----:B------:R-:W-:Y:S01]  /*1b90*/  VIADD R0, R0, 0x10 ;  /* 0x0000001000007836 */ /* 0x000fe20000000000 */
[----:B-----5:R-:W-:-:S04]  /*1ba0*/  IADD3 R25, PT, PT, R26, R25, R27 ;  /* 0x000000191a197210 */ /* 0x020fc80007ffe01b */
[----:B----4-:R-:W-:Y:S02]  /*1bb0*/  IADD3 R16, PT, PT, R19, R16, R25 ;  /* 0x0000001013107210 */ /* 0x010fe40007ffe019 */
[----:B------:R-:W-:Y:S02]  /*1bc0*/  ISETP.NE.AND P0, PT, R0, RZ, PT ;  /* 0x000000ff0000720c */ /* 0x000fe40003f05270 */
[----:B------:R-:W-:Y:S01]  /*1bd0*/  IADD3 R16, PT, PT, R23, R24, R16 ;  /* 0x0000001817107210 */ /* 0x000fe20007ffe010 */
[----:B------:R-:W-:Y:S02]  /*1be0*/  VIADD R11, R11, 0x1000 ;  /* 0x000010000b0b7836 */ /* 0x000fe40000000000 */
[----:B------:R-:W-:Y:S01]  /*1bf0*/  VIADD R7, R7, 0x1000 ;  /* 0x0000100007077836 */ /* 0x000fe20000000000 */
[----:B--2---:R-:W-:-:S04]  /*1c00*/  IADD3 R16, PT, PT, R21, R28, R16 ;  /* 0x0000001c15107210 */ /* 0x004fc80007ffe010 */
[----:B---3--:R-:W-:-:S04]  /*1c10*/  IADD3 R17, PT, PT, R18, R17, R16 ;  /* 0x0000001112117210 */ /* 0x008fc80007ffe010 */
[----:B------:R-:W-:Y:S01]  /*1c20*/  IADD3 R27, PT, PT, R20, R22, R17 ;  /* 0x00000016141b7210 */ /* 0x000fe20007ffe011 */
[----:B------:R-:W-:Y:S06]  /*1c30*/  @P0 BRA `(.L_x_197) ;  /* 0xfffffffc00100947 */ /* 0x000fec000383ffff */
[----:B------:R-:W-:Y:S05]  /*1c40*/  BSYNC.RECONVERGENT B3 ;  /* 0x0000000000037941 */ /* 0x000fea0003800200 */
.L_x_196:
[----:B------:R-:W-:-:S07]  /*1c50*/  IADD3 R0, PT, PT, R11, -0x800, RZ ;  /* 0xfffff8000b007810 */ /* 0x000fce0007ffe0ff */
.L_x_195:
[----:B------:R-:W-:Y:S05]  /*1c60*/  BSYNC.RECONVERGENT B2 ;  /* 0x0000000000027941 */ /* 0x000fea0003800200 */
.L_x_194:
[----:B------:R-:W-:-:S13]  /*1c70*/  ISETP.NE.AND P0, PT, R10, RZ, PT ;  /* 0x000000ff0a00720c */ /* 0x000fda0003f05270 */
[----:B------:R-:W-:Y:S05]  /*1c80*/  @!P0 BRA `(.L_x_193) ;  /* 0x0000000400148947 */ /* 0x000fea0003800000 */
[----:B------:R-:W-:Y:S01]  /*1c90*/  ISETP.GE.U32.AND P0, PT, R10, 0x8, PT ;  /* 0x000000080a00780c */ /* 0x000fe20003f06070 */
[----:B------:R-:W-:Y:S01]  /*1ca0*/  BSSY.RECONVERGENT B2, `(.L_x_198) ;  /* 0x0000021000027945 */ /* 0x000fe20003800200 */
[----:B------:R-:W-:-:S04]  /*1cb0*/  LOP3.LUT R23, R8, 0x7, RZ, 0xc0, !PT ;  /* 0x0000000708177812 */ /* 0x000fc800078ec0ff */
[----:B------:R-:W-:-:S07]  /*1cc0*/  ISETP.NE.AND P1, PT, R23, RZ, PT ;  /* 0x000000ff1700720c */ /* 0x000fce0003f25270 */
[----:B------:R-:W-:Y:S06]  /*1cd0*/  @!P0 BRA `(.L_x_199) ;  /* 0x0000000000748947 */ /* 0x000fec0003800000 */
[----:B------:R-:W-:-:S04]  /*1ce0*/  IMAD.IADD R11, R0, 0x1, R9 ;  /* 0x00000001000b7824 */ /* 0x000fc800078e0209 */
[C---:B------:R-:W-:Y:S02]  /*1cf0*/  VIADD R19, R11.reuse, 0x100 ;  /* 0x000001000b137836 */ /* 0x040fe40000000000 */
[C---:B------:R-:W-:Y:S02]  /*1d00*/  VIADD R21, R11.reuse, 0x200 ;  /* 0x000002000b157836 */ /* 0x040fe40000000000 */
[C---:B------:R-:W-:Y:S02]  /*1d10*/  VIADD R13, R11.reuse, 0x300 ;  /* 0x000003000b0d7836 */ /* 0x040fe40000000000 */
[----:B------:R-:W-:-:S04]  /*1d20*/  IMAD.WIDE.U32 R16, R11, 0x4, R4 ;  /* 0x000000040b107825 */ /* 0x000fc800078e0004 */
[--C-:B------:R-:W-:Y:S01]  /*1d30*/  IMAD.WIDE.U32 R18, R19, 0x4, R4.reuse ;  /* 0x0000000413127825 */ /* 0x100fe200078e0004 */
[----:B------:R0:W2:Y:S03]  /*1d40*/  LDG.E R22, desc[UR6][R16.64] ;  /* 0x0000000610167981 */ /* 0x0000a6000c1e1900 */
[--C-:B------:R-:W-:Y:S01]  /*1d50*/  IMAD.WIDE.U32 R20, R21, 0x4, R4.reuse ;  /* 0x0000000415147825 */ /* 0x100fe200078e0004 */
[----:B------:R1:W2:Y:S03]  /*1d60*/  LDG.E R7, desc[UR6][R18.64] ;  /* 0x0000000612077981 */ /* 0x0002a6000c1e1900 */
[C---:B------:R-:W-:Y:S02]  /*1d70*/  VIADD R15, R11.reuse, 0x400 ;  /* 0x000004000b0f7836 */ /* 0x040fe40000000000 */
[C---:B------:R-:W-:Y:S01]  /*1d80*/  VIADD R25, R11.reuse, 0x500 ;  /* 0x000005000b197836 */ /* 0x040fe20000000000 */
[----:B------:R-:W-:Y:S01]  /*1d90*/  IADD3 R29, PT, PT, R11, 0x600, RZ ;  /* 0x000006000b1d7810 */ /* 0x000fe20007ffe0ff */
[----:B------:R-:W-:Y:S01]  /*1da0*/  IMAD.WIDE.U32 R12, R13, 0x4, R4 ;  /* 0x000000040d0c7825 */ /* 0x000fe200078e0004 */
[----:B------:R-:W3:Y:S03]  /*1db0*/  LDG.E R20, desc[UR6][R20.64] ;  /* 0x0000000614147981 */ /* 0x000ee6000c1e1900 */
[----:B------:R-:W-:-:S02]  /*1dc0*/  VIADD R24, R11, 0x700 ;  /* 0x000007000b187836 */ /* 0x000fc40000000000 */
[--C-:B------:R-:W-:Y:S01]  /*1dd0*/  IMAD.WIDE.U32 R14, R15, 0x4, R4.reuse ;  /* 0x000000040f0e7825 */ /* 0x100fe200078e0004 */
[----:B------:R-:W3:Y:S03]  /*1de0*/  LDG.E R12, desc[UR6][R12.64] ;  /* 0x000000060c0c7981 */ /* 0x000ee6000c1e1900 */
[--C-:B------:R-:W-:Y:S02]  /*1df0*/  IMAD.WIDE.U32 R10, R25, 0x4, R4.reuse ;  /* 0x00000004190a7825 */ /* 0x100fe400078e0004 */
[----:B------:R-:W4:Y:S02]  /*1e00*/  LDG.E R14, desc[UR6][R14.64] ;  /* 0x000000060e0e7981 */ /* 0x000f24000c1e1900 */
[--C-:B0-----:R-:W-:Y:S02]  /*1e10*/  IMAD.WIDE.U32 R16, R29, 0x4, R4.reuse ;  /* 0x000000041d107825 */ /* 0x101fe400078e0004 */
[----:B------:R-:W4:Y:S02]  /*1e20*/  LDG.E R10, desc[UR6][R10.64] ;  /* 0x000000060a0a7981 */ /* 0x000f24000c1e1900 */
[----:B-1----:R-:W-:-:S02]  /*1e30*/  IMAD.WIDE.U32 R18, R24, 0x4, R4 ;  /* 0x0000000418127825 */ /* 0x002fc400078e0004 */
[----:B------:R-:W5:Y:S04]  /*1e40*/  LDG.E R16, desc[UR6][R16.64] ;  /* 0x0000000610107981 */ /* 0x000f68000c1e1900 */
[----:B------:R-:W5:Y:S01]  /*1e50*/  LDG.E R18, desc[UR6][R18.64] ;  /* 0x0000000612127981 */ /* 0x000f62000c1e1900 */
[----:B------:R-:W-:Y:S01]  /*1e60*/  VIADD R0, R0, 0x800 ;  /* 0x0000080000007836 */ /* 0x000fe20000000000 */
[----:B--2---:R-:W-:-:S04]  /*1e70*/  IADD3 R7, PT, PT, R7, R22, R27 ;  /* 0x0000001607077210 */ /* 0x004fc80007ffe01b */
[----:B---3--:R-:W-:-:S04]  /*1e80*/  IADD3 R7, PT, PT, R12, R20, R7 ;  /* 0x000000140c077210 */ /* 0x008fc80007ffe007 */
[----:B----4-:R-:W-:-:S04]  /*1e90*/  IADD3 R7, PT, PT, R10, R14, R7 ;  /* 0x0000000e0a077210 */ /* 0x010fc80007ffe007 */
[----:B-----5:R-:W-:-:S07]  /*1ea0*/  IADD3 R27, PT, PT, R18, R16, R7 ;  /* 0x00000010121b7210 */ /* 0x020fce0007ffe007 */
.L_x_199:
[----:B------:R-:W-:Y:S05]  /*1eb0*/  BSYNC.RECONVERGENT B2 ;  /* 0x0000000000027941 */ /* 0x000fea0003800200 */
.L_x_198:
[----:B------:R-:W-:Y:S05]  /*1ec0*/  @!P1 BRA `(.L_x_193) ;  /* 0x0000000000849947 */ /* 0x000fea0003800000 */
[----:B------:R-:W-:Y:S01]  /*1ed0*/  ISETP.GE.U32.AND P0, PT, R23, 0x4, PT ;  /* 0x000000041700780c */ /* 0x000fe20003f06070 */
[----:B------:R-:W-:Y:S01]  /*1ee0*/  BSSY.RECONVERGENT B2, `(.L_x_200) ;  /* 0x0000012000027945 */ /* 0x000fe20003800200 */
[----:B------:R-:W-:-:S11]  /*1ef0*/  LOP3.LUT P1, RZ, R8, 0x3, RZ, 0xc0, !PT ;  /* 0x0000000308ff7812 */ /* 0x000fd6000782c0ff */
[----:B------:R-:W-:Y:S05]  /*1f00*/  @!P0 BRA `(.L_x_201) ;  /* 0x00000000003c8947 */ /* 0x000fea0003800000 */
[----:B------:R-:W-:-:S04]  /*1f10*/  IMAD.IADD R7, R0, 0x1, R9 ;  /* 0x0000000100077824 */ /* 0x000fc800078e0209 */
[C---:B------:R-:W-:Y:S02]  /*1f20*/  VIADD R11, R7.reuse, 0x100 ;  /* 0x00000100070b7836 */ /* 0x040fe40000000000 */
[----:B------:R-:W-:-:S04]  /*1f30*/  IMAD.WIDE.U32 R8, R7, 0x4, R4 ;  /* 0x0000000407087825 */ /* 0x000fc800078e0004 */
[C---:B------:R-:W-:Y:S02]  /*1f40*/  VIADD R13, R7.reuse, 0x200 ;  /* 0x00000200070d7836 */ /* 0x040fe40000000000 */
[----:B------:R-:W-:Y:S01]  /*1f50*/  VIADD R15, R7, 0x300 ;  /* 0x00000300070f7836 */ /* 0x000fe20000000000 */
[----:B------:R-:W2:Y:S01]  /*1f60*/  LDG.E R8, desc[UR6][R8.64] ;  /* 0x0000000608087981 */ /* 0x000ea2000c1e1900 */
[----:B------:R-:W-:-:S04]  /*1f70*/  IMAD.WIDE.U32 R10, R11, 0x4, R4 ;  /* 0x000000040b0a7825 */ /* 0x000fc800078e0004 */
[--C-:B------:R-:W-:Y:S02]  /*1f80*/  IMAD.WIDE.U32 R12, R13, 0x4, R4.reuse ;  /* 0x000000040d0c7825 */ /* 0x100fe400078e0004 */
[----:B------:R-:W2:Y:S02]  /*1f90*/  LDG.E R10, desc[UR6][R10.64] ;  /* 0x000000060a0a7981 */ /* 0x000ea4000c1e1900 */
[----:B------:R-:W-:Y:S02]  /*1fa0*/  IMAD.WIDE.U32 R14, R15, 0x4, R4 ;  /* 0x000000040f0e7825 */ /* 0x000fe400078e0004 */
[----:B------:R-:W3:Y:S04]  /*1fb0*/  LDG.E R12, desc[UR6][R12.64] ;  /* 0x000000060c0c7981 */ /* 0x000ee8000c1e1900 */
[----:B------:R-:W3:Y:S01]  /*1fc0*/  LDG.E R14, desc[UR6][R14.64] ;  /* 0x000000060e0e7981 */ /* 0x000ee2000c1e1900 */
[----:B------:R-:W-:-:S02]  /*1fd0*/  IADD3 R0, PT, PT, R0, 0x400, RZ ;  /* 0x0000040000007810 */ /* 0x000fc40007ffe0ff */
[----:B--2---:R-:W-:-:S04]  /*1fe0*/  IADD3 R27, PT, PT, R10, R8, R27 ;  /* 0x000000080a1b7210 */ /* 0x004fc80007ffe01b */
[----:B---3--:R-:W-:-:S07]  /*1ff0*/  IADD3 R27, PT, PT, R14, R12, R27 ;  /* 0x0000000c0e1b7210 */ /* 0x008fce0007ffe01b */
.L_x_201:
[----:B------:R-:W-:Y:S05]  /*2000*/  BSYNC.RECONVERGENT B2 ;  /* 0x0000000000027941 */ /* 0x000fea0003800200 */
.L_x_200:
[----:B------:R-:W-:Y:S05]  /*2010*/  @!P1 BRA `(.L_x_193) ;  /* 0x0000000000309947 */ /* 0x000fea0003800000 */
[----:B------:R-:W-:Y:S01]  /*2020*/  LOP3.LUT R6, R6, 0xffff, RZ, 0xc0, !PT ;  /* 0x0000ffff06067812 */ /* 0x000fe200078ec0ff */
[----:B------:R-:W-:-:S03]  /*2030*/  IMAD.IADD R9, R0, 0x1, R2 ;  /* 0x0000000100097824 */ /* 0x000fc600078e0202 */
[----:B------:R-:W-:-:S04]  /*2040*/  LEA.HI R6, R6, 0x1, RZ, 0x18 ;  /* 0x0000000106067811 */ /* 0x000fc800078fc0ff */
[----:B------:R-:W-:-:S05]  /*2050*/  LOP3.LUT R6, R6, 0x3, RZ, 0xc0, !PT ;  /* 0x0000000306067812 */ /* 0x000fca00078ec0ff */
[----:B------:R-:W-:-:S07]  /*2060*/  IMAD.MOV R0, RZ, RZ, -R6 ;  /* 0x000000ffff007224 */ /* 0x000fce00078e0a06 */
.L_x_202:
[----:B------:R-:W-:-:S06]  /*2070*/  IMAD.WIDE.U32 R6, R9, 0x4, R4 ;  /* 0x0000000409067825 */ /* 0x000fcc00078e0004 */
[----:B------:R-:W2:Y:S01]  /*2080*/  LDG.E R6, desc[UR6][R6.64] ;  /* 0x0000000606067981 */ /* 0x000ea2000c1e1900 */
[----:B------:R-:W-:Y:S02]  /*2090*/  VIADD R0, R0, 0x1 ;  /* 0x0000000100007836 */ /* 0x000fe40000000000 */
[----:B------:R-:W-:-:S03]  /*20a0*/  VIADD R9, R9, 0x100 ;  /* 0x0000010009097836 */ /* 0x000fc60000000000 */
[----:B------:R-:W-:Y:S01]  /*20b0*/  ISETP.NE.AND P0, PT, R0, RZ, PT ;  /* 0x000000ff0000720c */ /* 0x000fe20003f05270 */
[----:B--2---:R-:W-:-:S12]  /*20c0*/  IMAD.IADD R27, R6, 0x1, R27 ;  /* 0x00000001061b7824 */ /* 0x004fd800078e021b */
[----:B------:R-:W-:Y:S05]  /*20d0*/  @P0 BRA `(.L_x_202) ;  /* 0xfffffffc00e40947 */ /* 0x000fea000383ffff */
.L_x_193:
[----:B------:R-:W-:Y:S05]  /*20e0*/  BSYNC.RECONVERGENT B1 ;  /* 0x0000000000017941 */ /* 0x000fea0003800200 */
.L_x_190:
[----:B------:R-:W0:Y:S01]  /*20f0*/  S2R R9, SR_LANEID ;  /* 0x0000000000097919 */ /* 0x000e220000000000 */
[----:B------:R-:W1:Y:S01]  /*2100*/  SHFL.DOWN PT, R0, R27, 0x1, 0x1f ;  /* 0x08201f001b007f89 */ /* 0x000e6200000e0000 */
[----:B------:R-:W2:Y:S01]  /*2110*/  S2R R8, SR_TID.X ;  /* 0x0000000000087919 */ /* 0x000ea20000002100 */
[C---:B0-----:R-:W-:Y:S02]  /*2120*/  ISETP.GT.AND P0, PT, R9.reuse, 0x1e, PT ;  /* 0x0000001e0900780c */ /* 0x041fe40003f04270 */
[C---:B------:R-:W-:Y:S02]  /*2130*/  ISETP.NE.AND P1, PT, R9.reuse, RZ, PT ;  /* 0x000000ff0900720c */ /* 0x040fe40003f25270 */
[----:B-1----:R-:W-:Y:S02]  /*2140*/  SEL R0, R0, RZ, !P0 ;  /* 0x000000ff00007207 */ /* 0x002fe40004000000 */
[----:B------:R-:W-:-:S03]  /*2150*/  ISETP.GT.AND P0, PT, R9, 0x1d, PT ;  /* 0x0000001d0900780c */ /* 0x000fc60003f04270 */
[----:B------:R-:W-:-:S05]  /*2160*/  IMAD.IADD R0, R0, 0x1, R27 ;  /* 0x0000000100007824 */ /* 0x000fca00078e021b */
[----:B------:R-:W0:Y:S01]  /*2170*/  SHFL.DOWN PT, R2, R0, 0x2, 0x1f ;  /* 0x08401f0000027f89 */ /* 0x000e2200000e0000 */
[----:B------:R-:W1:Y:S01]  /*2180*/  @!P1 S2R R6, SR_CgaCtaId ;  /* 0x0000000000069919 */ /* 0x000e620000008800 */
[----:B0-----:R-:W-:Y:S02]  /*2190*/  SEL R5, R2, RZ, !P0 ;  /* 0x000000ff02057207 */ /* 0x001fe40004000000 */
[----:B------:R-:W-:Y:S02]  /*21a0*/  ISETP.GT.AND P0, PT, R9, 0x1b, PT ;  /* 0x0000001b0900780c */ /* 0x000fe40003f04270 */
[----:B------:R-:W-:-:S05]  /*21b0*/  IADD3 R5, PT, PT, R0, R5, RZ ;  /* 0x0000000500057210 */ /* 0x000fca0007ffe0ff */
[----:B------:R-:W0:Y:S02]  /*21c0*/  SHFL.DOWN PT, R2, R5, 0x4, 0x1f ;  /* 0x08801f0005027f89 */ /* 0x000e2400000e0000 */
[----:B0-----:R-:W-:Y:S02]  /*21d0*/  SEL R2, R2, RZ, !P0 ;  /* 0x000000ff02027207 */ /* 0x001fe40004000000 */
[----:B------:R-:W-:-:S03]  /*21e0*/  ISETP.GT.AND P0, PT, R9, 0x17, PT ;  /* 0x000000170900780c */ /* 0x000fc60003f04270 */
[----:B------:R-:W-:Y:S01]  /*21f0*/  IMAD.IADD R2, R5, 0x1, R2 ;  /* 0x0000000105027824 */ /* 0x000fe200078e0202 */
[----:B------:R-:W-:-:S04]  /*2200*/  @!P1 MOV R5, 0x400 ;  /* 0x0000040000059802 */ /* 0x000fc80000000f00 */
[----:B------:R-:W0:Y:S01]  /*2210*/  SHFL.DOWN PT, R4, R2, 0x8, 0x1f ;  /* 0x09001f0002047f89 */ /* 0x000e2200000e0000 */
[----:B-1----:R-:W-:Y:S02]  /*2220*/  @!P1 LEA R5, R6, R5, 0x18 ;  /* 0x0000000506059211 */ /* 0x002fe400078ec0ff */
[----:B0-----:R-:W-:Y:S02]  /*2230*/  SEL R7, R4, RZ, !P0 ;  /* 0x000000ff04077207 */ /* 0x001fe40004000000 */
[----:B------:R-:W-:Y:S02]  /*2240*/  ISETP.GT.AND P0, PT, R9, 0xf, PT ;  /* 0x0000000f0900780c */ /* 0x000fe40003f04270 */
[----:B--2---:R-:W-:Y:S01]  /*2250*/  @!P1 SHF.R.U32.HI R4, RZ, 0x3, R8 ;  /* 0x00000003ff049819 */ /* 0x004fe20000011608 */
[----:B------:R-:W-:-:S03]  /*2260*/  IMAD.IADD R7, R2, 0x1, R7 ;  /* 0x0000000102077824 */ /* 0x000fc600078e0207 */
[----:B------:R-:W-:Y:S02]  /*2270*/  @!P1 LOP3.LUT R4, R4, 0x7c, RZ, 0xc0, !PT ;  /* 0x0000007c04049812 */ /* 0x000fe400078ec0ff */
[----:B------:R-:W0:Y:S03]  /*2280*/  SHFL.DOWN PT, R0, R7, 0x10, 0x1f ;  /* 0x0a001f0007007f89 */ /* 0x000e2600000e0000 */
[----:B------:R-:W-:Y:S01]  /*2290*/  @!P1 IMAD.IADD R4, R4, 0x1, R5 ;  /* 0x0000000104049824 */ /* 0x000fe200078e0205 */
        /* <DEDUP_REMOVED lines=15> */
[----:B------:R-:W-:-:S07]  /*2390*/  IMAD.IADD R11, R0, 0x1, R9 ;  /* 0x00000001000b7824 */ /* 0x000fce00078e0209 */
.L_x_189:
[----:B------:R-:W-:Y:S05]  /*23a0*/  BSYNC.RECONVERGENT B0 ;  /* 0x0000000000007941 */ /* 0x000fea0003800200 */
.L_x_173:
[----:B------:R-:W-:Y:S05]  /*23b0*/  @P0 EXIT ;  /* 0x000000000000094d */ /* 0x000fea0003800000 */
[----:B---3--:R-:W3:Y:S02]  /*23c0*/  LDC.64 R4, c[0x0][0x388] ;  /* 0x0000e200ff047b82 */ /* 0x008ee40000000a00 */
[----:B---3--:R-:W-:-:S05]  /*23d0*/  IMAD.WIDE.U32 R2, R3, 0x4, R4 ;  /* 0x0000000403027825 */ /* 0x008fca00078e0004 */
[----:B------:R-:W-:Y:S01]  /*23e0*/  STG.E desc[UR6][R2.64], R11 ;  /* 0x0000000b02007986 */ /* 0x000fe2000c101906 */
[----:B------:R-:W-:Y:S05]  /*23f0*/  EXIT ;  /* 0x000000000000794d */ /* 0x000fea0003800000 */
.L_x_203:
        /* <DEDUP_REMOVED lines=16> */
.L_x_248:


//--------------------- .text._ZN3cub18CUB_300001_SM_10006detail6reduce28DeviceReduceSingleTileKernelINS2_10policy_hubIijN4cuda3std3__44plusIiEEE10Policy1000EN6thrust24THRUST_300001_SM_1000_NS6detail15normal_iteratorINSD_10device_ptrIiEEEEPijS9_iiNS7_10__identityEEEvT0_T1_T2_T3_T4_T6_ --------------------------
	.section	.text._ZN3cub18CUB_300001_SM_10006detail6reduce28DeviceReduceSingleTileKernelINS2_10policy_hubIijN4cuda3std3__44plusIiEEE10Policy1000EN6thrust24THRUST_300001_SM_1000_NS6detail15normal_iteratorINSD_10device_ptrIiEEEEPijS9_iiNS7_10__identityEEEvT0_T1_T2_T3_T4_T6_,"ax",@progbits
	.align	128
        .global         _ZN3cub18CUB_300001_SM_10006detail6reduce28DeviceReduceSingleTileKernelINS2_10policy_hubIijN4cuda3std3__44plusIiEEE10Policy1000EN6thrust24THRUST_300001_SM_1000_NS6detail15normal_iteratorINSD_10device_ptrIiEEEEPijS9_iiNS7_10__identityEEEvT0_T1_T2_T3_T4_T6_
        .type           _ZN3cub18CUB_300001_SM_10006detail6reduce28DeviceReduceSingleTileKernelINS2_10policy_hubIijN4cuda3std3__44plusIiEEE10Policy1000EN6thrust24THRUST_300001_SM_1000_NS6detail15normal_iteratorINSD_10device_ptrIiEEEEPijS9_iiNS7_10__identityEEEvT0_T1_T2_T3_T4_T6_,@function
        .size           _ZN3cub18CUB_300001_SM_10006detail6reduce28DeviceReduceSingleTileKernelINS2_10policy_hubIijN4cuda3std3__44plusIiEEE10Policy1000EN6thrust24THRUST_300001_SM_1000_NS6detail15normal_iteratorINSD_10device_ptrIiEEEEPijS9_iiNS7_10__identityEEEvT0_T1_T2_T3_T4_T6_,(.L_x_249 - _ZN3cub18CUB_300001_SM_10006detail6reduce28DeviceReduceSingleTileKernelINS2_10policy_hubIijN4cuda3std3__44plusIiEEE10Policy1000EN6thrust24THRUST_300001_SM_1000_NS6detail15normal_iteratorINSD_10device_ptrIiEEEEPijS9_iiNS7_10__identityEEEvT0_T1_T2_T3_T4_T6_)
        .other          _ZN3cub18CUB_300001_SM_10006detail6reduce28DeviceReduceSingleTileKernelINS2_10policy_hubIijN4cuda3std3__44plusIiEEE10Policy1000EN6thrust24THRUST_300001_SM_1000_NS6detail15normal_iteratorINSD_10device_ptrIiEEEEPijS9_iiNS7_10__identityEEEvT0_T1_T2_T3_T4_T6_,@"STO_CUDA_ENTRY STV_DEFAULT"
_ZN3cub18CUB_300001_SM_10006detail6reduce28DeviceReduceSingleTileKernelINS2_10policy_hubIijN4cuda3std3__44plusIiEEE10Policy1000EN6thrust24THRUST_300001_SM_1000_NS6detail15normal_iteratorINSD_10device_ptrIiEEEEPijS9_iiNS7_10__identityEEEvT0_T1_T2_T3_T4_T6_:
.text._ZN3cub18CUB_300001_SM_10006detail6reduce28DeviceReduceSingleTileKernelINS2_10policy_hubIijN4cuda3std3__44plusIiEEE10Policy1000EN6thrust24THRUST_300001_SM_1000_NS6detail15normal_iteratorINSD_10device_ptrIiEEEEPijS9_iiNS7_10__identityEEEvT0_T1_T2_T3_T4_T6_:
        /* <DEDUP_REMOVED lines=13> */
.L_x_204:
[----:B------:R-:W-:Y:S01]  /*00d0*/  ISETP.GT.U32.AND P0, PT, R2, 0xfff, PT ;  /* 0x00000fff0200780c */ /* 0x000fe20003f04070 */
[----:B------:R-:W-:-:S12]  /*00e0*/  BSSY.RECONVERGENT B0, `(.L_x_205) ;  /* 0x00001e7000007945 */ /* 0x000fd80003800200 */
        /* <DEDUP_REMOVED lines=11> */
.L_x_208:
[----:B------:R-:W-:Y:S05]  /*01a0*/  BSYNC.RECONVERGENT B1 ;  /* 0x0000000000017941 */ /* 0x000fea0003800200 */
.L_x_207:
        /* <DEDUP_REMOVED lines=17> */
.L_x_213:
        /* <DEDUP_REMOVED lines=31> */
.L_x_212:
[----:B------:R-:W-:Y:S05]  /*04b0*/  BSYNC.RECONVERGENT B2 ;  /* 0x0000000000027941 */ /* 0x000fea0003800200 */
.L_x_211:
[----:B------:R-:W-:Y:S05]  /*04c0*/  @!P0 BRA `(.L_x_210) ;  /* 0x0000000000c88947 */ /* 0x000fea0003800000 */
[----:B------:R-:W-:Y:S01]  /*04d0*/  ISETP.GE.U32.AND P0, PT, R21, 0x8, PT ;  /* 0x000000081500780c */ /* 0x000fe20003f06070 */
[----:B------:R-:W-:Y:S01]  /*04e0*/  BSSY.RECONVERGENT B2, `(.L_x_214) ;  /* 0x0000013000027945 */ /* 0x000fe20003800200 */
[----:B------:R-:W-:-:S04]  /*04f0*/  LOP3.LUT R16, R4, 0x7, RZ, 0xc0, !PT ;  /* 0x0000000704107812 */ /* 0x000fc800078ec0ff */
[----:B------:R-:W-:-:S07]  /*0500*/  ISETP.NE.AND P1, PT, R16, RZ, PT ;  /* 0x000000ff1000720c */ /* 0x000fce0003f25270 */
[----:B------:R-:W-:Y:S06]  /*0510*/  @!P0 BRA `(.L_x_215) ;  /* 0x00000000003c8947 */ /* 0x000fec0003800000 */
[----:B------:R-:W0:Y:S02]  /*0520*/  LDC.64 R6, c[0x0][0x380] ;  /* 0x0000e000ff067b82 */ /* 0x000e240000000a00 */
[----:B0-----:R-:W-:-:S05]  /*0530*/  IMAD.WIDE.U32 R6, R5, 0x4, R6 ;  /* 0x0000000405067825 */ /* 0x001fca00078e0006 */
        /* <DEDUP_REMOVED lines=13> */
.L_x_215:
[----:B------:R-:W-:Y:S05]  /*0610*/  BSYNC.RECONVERGENT B2 ;  /* 0x0000000000027941 */ /* 0x000fea0003800200 */
.L_x_214:
        /* <DEDUP_REMOVED lines=11> */
[----:B------:R-:W3:Y:S01]  /*06d0*/  LDG.E R10, desc[UR6][R6.64+0xc00] ;  /* 0x000c0006060a7981 */ /* 0x000ee2000c1e1900 */
[----:B------:R-:W-:Y:S01]  /*06e0*/  VIADD R5, R5, 0x400 ;  /* 0x0000040005057836 */ /* 0x000fe20000000000 */
[----:B--2--5:R-:W-:-:S04]  /*06f0*/  IADD3 R0, PT, PT, R4, R9, R0 ;  /* 0x0000000904007210 */ /* 0x024fc80007ffe000 */
[----:B---3--:R-:W-:-:S07]  /*0700*/  IADD3 R0, PT, PT, R10, R11, R0 ;  /* 0x0000000b0a007210 */ /* 0x008fce0007ffe000 */
.L_x_217:
[----:B------:R-:W-:Y:S05]  /*0710*/  BSYNC.RECONVERGENT B2 ;  /* 0x0000000000027941 */ /* 0x000fea0003800200 */
.L_x_216:
[----:B------:R-:W-:Y:S05]  /*0720*/  @!P1 BRA `(.L_x_210) ;  /* 0x0000000000309947 */ /* 0x000fea0003800000 */
[----:B------:R-:W0:Y:S02]  /*0730*/  LDC.64 R6, c[0x0][0x380] ;  /* 0x0000e000ff067b82 */ /* 0x000e240000000a00 */
[----:B0-----:R-:W-:-:S04]  /*0740*/  IMAD.WIDE.U32 R4, R5, 0x4, R6 ;  /* 0x0000000405047825 */ /* 0x001fc800078e0006 */
[----:B------:R-:W-:Y:S02]  /*0750*/  IMAD.MOV R6, RZ, RZ, -R8 ;  /* 0x000000ffff067224 */ /* 0x000fe400078e0a08 */
[----:B------:R-:W-:-:S07]  /*0760*/  IMAD.MOV.U32 R7, RZ, RZ, R5 ;  /* 0x000000ffff077224 */ /* 0x000fce00078e0005 */
.L_x_218:
[----:B------:R-:W-:-:S06]  /*0770*/  IMAD.MOV.U32 R5, RZ, RZ, R7 ;  /* 0x000000ffff057224 */ /* 0x000fcc00078e0007 */
[----:B------:R0:W2:Y:S01]  /*0780*/  LDG.E R5, desc[UR6][R4.64] ;  /* 0x0000000604057981 */ /* 0x0000a2000c1e1900 */
[----:B------:R-:W-:-:S05]  /*0790*/  VIADD R6, R6, 0x1 ;  /* 0x0000000106067836 */ /* 0x000fca0000000000 */
[----:B------:R-:W-:Y:S02]  /*07a0*/  ISETP.NE.AND P0, PT, R6, RZ, PT ;  /* 0x000000ff0600720c */ /* 0x000fe40003f05270 */
[----:B0-----:R-:W-:-:S05]  /*07b0*/  IADD3 R4, P1, PT, R4, 0x400, RZ ;  /* 0x0000040004047810 */ /* 0x001fca0007f3e0ff */
[----:B------:R-:W-:Y:S02]  /*07c0*/  IMAD.X R7, RZ, RZ, R7, P1 ;  /* 0x000000ffff077224 */ /* 0x000fe400008e0607 */
[----:B--2--5:R-:W-:-:S04]  /*07d0*/  IMAD.IADD R0, R5, 0x1, R0 ;  /* 0x0000000105007824 */ /* 0x024fc800078e0200 */
[----:B------:R-:W-:Y:S05]  /*07e0*/  @P0 BRA `(.L_x_218) ;  /* 0xfffffffc00e00947 */ /* 0x000fea000383ffff */
.L_x_210:
[----:B------:R-:W-:Y:S05]  /*07f0*/  BSYNC.RECONVERGENT B1 ;  /* 0x0000000000017941 */ /* 0x000fea0003800200 */
.L_x_209:
[----:B------:R-:W-:-:S13]  /*0800*/  ISETP.GE.U32.AND P0, PT, R2, 0x100, PT ;  /* 0x000001000200780c */ /* 0x000fda0003f06070 */
        /* <DEDUP_REMOVED lines=38> */
[----:B-1----:R-:W1:Y:S01]  /*0a70*/  LDS.64 R2, [UR4+0x20] ;  /* 0x00002004ff027984 */ /* 0x002e620008000a00 */
[----:B0-----:R-:W-:-:S04]  /*0a80*/  IADD3 R0, PT, PT, R4, R0, R9 ;  /* 0x0000000004007210 */ /* 0x001fc80007ffe009 */
[----:B------:R-:W-:-:S04]  /*0a90*/  IADD3 R0, PT, PT, R6, R0, R5 ;  /* 0x0000000006007210 */ /* 0x000fc80007ffe005 */
[----:B-1----:R-:W-:-:S05]  /*0aa0*/  IADD3 R0, PT, PT, R2, R0, R7 ;  /* 0x0000000002007210 */ /* 0x002fca0007ffe007 */
[----:B------:R-:W-:Y:S01]  /*0ab0*/  IMAD.IADD R9, R0, 0x1, R3 ;  /* 0x0000000100097824 */ /* 0x000fe200078e0203 */
[----:B------:R-:W-:Y:S06]  /*0ac0*/  BRA `(.L_x_220) ;  /* 0x0000001400207947 */ /* 0x000fec0003800000 */
.L_x_219:
[----:B------:R-:W-:Y:S01]  /*0ad0*/  LOP3.LUT R4, R3, 0x3e0, RZ, 0xc0, !PT ;  /* 0x000003e003047812 */ /* 0x000fe200078ec0ff */
[----:B------:R-:W1:Y:S03]  /*0ae0*/  S2R R10, SR_LANEID ;  /* 0x00000000000a7919 */ /* 0x000e660000000000 */
[----:B0-----:R-:W-:Y:S01]  /*0af0*/  LOP3.LUT R7, RZ, R4, RZ, 0x33, !PT ;  /* 0x00000004ff077212 */ /* 0x001fe200078e33ff */
[----:B------:R-:W-:-:S04]  /*0b00*/  VIADD R5, R4, 0x20 ;  /* 0x0000002004057836 */ /* 0x000fc80000000000 */
[----:B------:R-:W-:Y:S01]  /*0b10*/  IMAD.IADD R7, R7, 0x1, R2 ;  /* 0x0000000107077824 */ /* 0x000fe200078e0202 */
[----:B------:R-:W-:-:S04]  /*0b20*/  ISETP.GT.U32.AND P0, PT, R5, R2, PT ;  /* 0x000000020500720c */ /* 0x000fc80003f04070 */
        /* <DEDUP_REMOVED lines=40> */
[----:B------:R-:W-:Y:S01]  /*0db0*/  ISETP.GT.U32.AND P3, PT, R2, 0x80, PT ;  /* 0x000000800200780c */ /* 0x000fe20003f64070 */
[----:B-1----:R-:W-:-:S09]  /*0dc0*/  ULEA UR4, UR5, UR4, 0x18 ;  /* 0x0000000405047291 */ /* 0x002fd2000f8ec0ff */
[----:B------:R-:W1:Y:S04]  /*0dd0*/  LDS.128 R4, [UR4+0x10] ;  /* 0x00001004ff047984 */ /* 0x000e680008000c00 */
[----:B------:R-:W2:Y:S04]  /*0de0*/  LDS R0, [UR4+0xc] ;  /* 0x00000c04ff007984 */ /* 0x000ea80008000800 */
[----:B------:R-:W3:Y:S01]  /*0df0*/  LDS.64 R10, [UR4+0x20] ;  /* 0x00002004ff0a7984 */ /* 0x000ee20008000a00 */
[----:B-1----:R-:W-:Y:S02]  /*0e00*/  SEL R4, R4, RZ, P2 ;  /* 0x000000ff04047207 */ /* 0x002fe40001000000 */
[----:B------:R-:W-:-:S02]  /*0e10*/  ISETP.GT.U32.AND P2, PT, R2, 0x60, PT ;  /* 0x000000600200780c */ /* 0x000fc40003f44070 */
[----:B--2---:R-:W-:Y:S02]  /*0e20*/  SEL R0, R0, RZ, P1 ;  /* 0x000000ff00007207 */ /* 0x004fe40000800000 */
        /* <DEDUP_REMOVED lines=8> */
[----:B---3--:R-:W-:Y:S02]  /*0eb0*/  SEL R10, R10, RZ, P2 ;  /* 0x000000ff0a0a7207 */ /* 0x008fe40001000000 */
[----:B------:R-:W-:Y:S02]  /*0ec0*/  SEL R11, R11, RZ, P3 ;  /* 0x000000ff0b0b7207 */ /* 0x000fe40001800000 */
[----:B------:R-:W-:-:S05]  /*0ed0*/  IADD3 R0, PT, PT, R10, R0, R7 ;  /* 0x000000000a007210 */ /* 0x000fca0007ffe007 */
[----:B0-----:R-:W-:Y:S01]  /*0ee0*/  IMAD.IADD R9, R0, 0x1, R11 ;  /* 0x0000000100097824 */ /* 0x001fe200078e020b */
[----:B------:R-:W-:Y:S06]  /*0ef0*/  BRA `(.L_x_220) ;  /* 0x0000001000147947 */ /* 0x000fec0003800000 */
.L_x_206:
[----:B------:R-:W0:Y:S01]  /*0f00*/  S2R R0, SR_TID.X ;  /* 0x0000000000007919 */ /* 0x000e220000002100 */
[----:B------:R-:W1:Y:S02]  /*0f10*/  LDCU.64 UR4, c[0x0][0x380] ;  /* 0x00007000ff0477ac */ /* 0x000e640008000a00 */
[----:B-1----:R-:W-:Y:S02]  /*0f20*/  IMAD.U32 R12, RZ, RZ, UR4 ;  /* 0x00000004ff0c7e24 */ /* 0x002fe4000f8e00ff */
[----:B------:R-:W-:Y:S02]  /*0f30*/  IMAD.U32 R13, RZ, RZ, UR5 ;  /* 0x00000005ff0d7e24 */ /* 0x000fe4000f8e00ff */
        /* <DEDUP_REMOVED lines=17> */
[----:B------:R-:W-:Y:S01]  /*1050*/  UMOV UR4, 0x1000 ;  /* 0x0000100000047882 */ /* 0x000fe20000000000 */
[----:B--2---:R-:W-:-:S04]  /*1060*/  IADD3 R3, PT, PT, R7, R6, R3 ;  /* 0x0000000607037210 */ /* 0x004fc80007ffe003 */
[----:B---3--:R-:W-:-:S04]  /*1070*/  IADD3 R3, PT, PT, R9, R8, R3 ;  /* 0x0000000809037210 */ /* 0x008fc80007ffe003 */
[----:B----4-:R-:W-:-:S04]  /*1080*/  IADD3 R3, PT, PT, R11, R10, R3 ;  /* 0x0000000a0b037210 */ /* 0x010fc80007ffe003 */
[----:B-----5:R-:W-:-:S04]  /*1090*/  IADD3 R3, PT, PT, R15, R14, R3 ;  /* 0x0000000e0f037210 */ /* 0x020fc80007ffe003 */
[----:B------:R-:W-:Y:S01]  /*10a0*/  IADD3 R16, PT, PT, R17, R16, R3 ;  /* 0x0000001011107210 */ /* 0x000fe20007ffe003 */
[----:B------:R-:W-:-:S05]  /*10b0*/  VIADD R3, R2, 0xfffff000 ;  /* 0xfffff00002037836 */ /* 0x000fca0000000000 */
[----:B------:R-:W-:Y:S02]  /*10c0*/  ISETP.GE.U32.AND P0, PT, R3, 0x1000, PT ;  /* 0x000010000300780c */ /* 0x000fe40003f06070 */
[----:B------:R-:W-:-:S04]  /*10d0*/  IADD3 R16, PT, PT, R19, R18, R16 ;  /* 0x0000001213107210 */ /* 0x000fc80007ffe010 */
[----:B------:R-:W-:-:S05]  /*10e0*/  IADD3 R21, PT, PT, R21, R20, R16 ;  /* 0x0000001415157210 */ /* 0x000fca0007ffe010 */
[----:B------:R-:W-:Y:S02]  /*10f0*/  IMAD.IADD R7, R22, 0x1, R21 ;  /* 0x0000000116077824 */ /* 0x000fe400078e0215 */
[----:B------:R-:W-:Y:S05]  /*1100*/  @!P0 BRA `(.L_x_221) ;  /* 0x00000000008c8947 */ /* 0x000fea0003800000 */
[----:B------:R-:W0:Y:S01]  /*1110*/  LDC R2, c[0x0][0x390] ;  /* 0x0000e400ff027b82 */ /* 0x000e220000000800 */
[----:B------:R-:W-:-:S07]  /*1120*/  UMOV UR4, 0x1000 ;  /* 0x0000100000047882 */ /* 0x000fce0000000000 */
[----:B------:R-:W1:Y:S02]  /*1130*/  LDC.64 R12, c[0x0][0x380] ;  /* 0x0000e000ff0c7b82 */ /* 0x000e640000000a00 */
.L_x_223:
[----:B------:R-:W-:-:S04]  /*1140*/  VIADD R5, R0, UR4 ;  /* 0x0000000400057c36 */ /* 0x000fc80008000000 */
        /* <DEDUP_REMOVED lines=17> */
[----:B--2---:R-:W-:Y:S01]  /*1260*/  IADD3 R16, PT, PT, R18, R16, R7 ;  /* 0x0000001012107210 */ /* 0x004fe20007ffe007 */
[----:B0-----:R-:W-:-:S05]  /*1270*/  VIADD R7, R2, -UR4 ;  /* 0x8000000402077c36 */ /* 0x001fca0008000000 */
[----:B------:R-:W-:Y:S02]  /*1280*/  ISETP.GE.U32.AND P0, PT, R7, 0x1000, PT ;  /* 0x000010000700780c */ /* 0x000fe40003f06070 */
        /* <DEDUP_REMOVED lines=8> */
[----:B------:R-:W-:-:S06]  /*1310*/  UIADD3 UR4, UPT, UPT, UR4, 0x1000, URZ ;  /* 0x0000100004047890 */ /* 0x000fcc000fffe0ff */
[----:B------:R-:W-:-:S13]  /*1320*/  ISETP.LT.U32.AND P0, PT, R3, UR4, PT ;  /* 0x0000000403007c0c */ /* 0x000fda000bf01070 */
[----:B------:R-:W-:Y:S05]  /*1330*/  @!P0 BRA `(.L_x_223) ;  /* 0xfffffffc00808947 */ /* 0x000fea000383ffff */
.L_x_221:
[----:B------:R-:W-:Y:S01]  /*1340*/  VIADD R3, R2, -UR4 ;  /* 0x8000000402037c36 */ /* 0x000fe20008000000 */
[----:B------:R-:W-:Y:S04]  /*1350*/  BSSY.RECONVERGENT B1, `(.L_x_222) ;  /* 0x0000095000017945 */ /* 0x000fe80003800200 */
[----:B------:R-:W-:-:S04]  /*1360*/  ISETP.GE.AND P0, PT, R0, R3, PT ;  /* 0x000000030000720c */ /* 0x000fc80003f06270 */
[----:B------:R-:W-:-:S13]  /*1370*/  ISETP.LE.U32.OR P0, PT, R2, UR4, P0 ;  /* 0x0000000402007c0c */ /* 0x000fda0008703470 */
[----:B------:R-:W-:Y:S05]  /*1380*/  @P0 BRA `(.L_x_224) ;  /* 0x0000000800440947 */ /* 0x000fea0003800000 */
[----:B------:R-:W-:Y:S01]  /*1390*/  LOP3.LUT R3, RZ, R0, RZ, 0x33, !PT ;  /* 0x00000000ff037212 */ /* 0x000fe200078e33ff */
[----:B------:R-:W-:Y:S01]  /*13a0*/  BSSY.RECONVERGENT B2, `(.L_x_225) ;  /* 0x000004a000027945 */ /* 0x000fe20003800200 */
[----:B------:R-:W-:Y:S02]  /*13b0*/  IMAD.MOV.U32 R5, RZ, RZ, R0 ;  /* 0x000000ffff057224 */ /* 0x000fe400078e0000 */
[----:B------:R-:W-:-:S04]  /*13c0*/  IADD3 R3, PT, PT, R2, -UR4, R3 ;  /* 0x8000000402037c10 */ /* 0x000fc8000fffe003 */
[C---:B------:R-:W-:Y:S02]  /*13d0*/  ISETP.GE.U32.AND P0, PT, R3.reuse, 0xf00, PT ;  /* 0x00000f000300780c */ /* 0x040fe40003f06070 */
[----:B------:R-:W-:-:S04]  /*13e0*/  LEA.HI R3, R3, 0x1, RZ, 0x18 ;  /* 0x0000000103037811 */ /* 0x000fc800078fc0ff */
[----:B------:R-:W-:-:S07]  /*13f0*/  LOP3.LUT R4, R3, 0xf, RZ, 0xc0, !PT ;  /* 0x0000000f03047812 */ /* 0x000fce00078ec0ff */
[----:B------:R-:W-:Y:S05]  /*1400*/  @!P0 BRA `(.L_x_226) ;  /* 0x00000004000c8947 */ /* 0x000fea0003800000 */
[----:B------:R-:W-:Y:S01]  /*1410*/  LOP3.LUT R6, R3, 0x1fffff0, RZ, 0xc0, !PT ;  /* 0x01fffff003067812 */ /* 0x000fe200078ec0ff */
[----:B------:R-:W-:Y:S01]  /*1420*/  BSSY.RECONVERGENT B3, `(.L_x_227) ;  /* 0x0000040000037945 */ /* 0x000fe20003800200 */
[C---:B------:R-:W-:Y:S01]  /*1430*/  LOP3.LUT R5, R0.reuse, 0x800, RZ, 0xfc, !PT ;  /* 0x0000080000057812 */ /* 0x040fe200078efcff */
[----:B------:R-:W-:Y:S02]  /*1440*/  VIADD R2, R0, UR4 ;  /* 0x0000000400027c36 */ /* 0x000fe40008000000 */
[----:B------:R-:W-:-:S07]  /*1450*/  IMAD.MOV R6, RZ, RZ, -R6 ;  /* 0x000000ffff067224 */ /* 0x000fce00078e0a06 */
.L_x_228:
[----:B------:R-:W-:-:S04]  /*1460*/  IMAD.WIDE.U32 R26, R2, 0x4, R12 ;  /* 0x00000004021a7825 */ /* 0x000fc800078e000c */
[C---:B------:R-:W-:Y:S02]  /*1470*/  VIADD R9, R2.reuse, 0x100 ;  /* 0x0000010002097836 */ /* 0x040fe40000000000 */
[----:B------:R-:W-:Y:S01]  /*1480*/  VIADD R15, R2, 0x400 ;  /* 0x00000400020f7836 */ /* 0x000fe20000000000 */
[----:B------:R0:W2:Y:S01]  /*1490*/  LDG.E R26, desc[UR6][R26.64] ;  /* 0x000000061a1a7981 */ /* 0x0000a2000c1e1900 */
[----:B------:R-:W-:-:S04]  /*14a0*/  IMAD.WIDE.U32 R8, R9, 0x4, R12 ;  /* 0x0000000409087825 */ /* 0x000fc800078e000c */
[C---:B------:R-:W-:Y:S01]  /*14b0*/  VIADD R17, R2.reuse, 0x200 ;  /* 0x0000020002117836 */ /* 0x040fe20000000000 */
[----:B------:R1:W2:Y:S01]  /*14c0*/  LDG.E R25, desc[UR6][R8.64] ;  /* 0x0000000608197981 */ /* 0x0002a2000c1e1900 */
[C---:B------:R-:W-:Y:S02]  /*14d0*/  VIADD R11, R2.reuse, 0x300 ;  /* 0x00000300020b7836 */ /* 0x040fe40000000000 */
[----:B0-----:R-:W-:Y:S02]  /*14e0*/  VIADD R27, R2, 0x700 ;  /* 0x00000700021b7836 */ /* 0x001fe40000000000 */
[----:B------:R-:W-:-:S04]  /*14f0*/  IMAD.WIDE.U32 R14, R15, 0x4, R12 ;  /* 0x000000040f0e7825 */ /* 0x000fc800078e000c */
[--C-:B------:R-:W-:Y:S01]  /*1500*/  IMAD.WIDE.U32 R16, R17, 0x4, R12.reuse ;  /* 0x0000000411107825 */ /* 0x100fe200078e000c */
[----:B------:R0:W3:Y:S03]  /*1510*/  LDG.E R22, desc[UR6][R14.64] ;  /* 0x000000060e167981 */ /* 0x0000e6000c1e1900 */
[----:B------:R-:W-:Y:S01]  /*1520*/  VIADD R29, R2, 0x500 ;  /* 0x00000500021d7836 */ /* 0x000fe20000000000 */
[----:B------:R-:W4:Y:S01]  /*1530*/  LDG.E R24, desc[UR6][R16.64] ;  /* 0x0000000610187981 */ /* 0x000f22000c1e1900 */
[----:B------:R-:W-:-:S04]  /*1540*/  IMAD.WIDE.U32 R10, R11, 0x4, R12 ;  /* 0x000000040b0a7825 */ /* 0x000fc800078e000c */
[--C-:B-1----:R-:W-:Y:S01]  /*1550*/  IMAD.WIDE.U32 R8, R27, 0x4, R12.reuse ;  /* 0x000000041b087825 */ /* 0x102fe200078e000c */
[----:B------:R-:W4:Y:S03]  /*1560*/  LDG.E R23, desc[UR6][R10.64] ;  /* 0x000000060a177981 */ /* 0x000f26000c1e1900 */
[----:B------:R-:W-:Y:S02]  /*1570*/  VIADD R27, R2, 0x900 ;  /* 0x00000900021b7836 */ /* 0x000fe40000000000 */
[----:B------:R-:W-:-:S04]  /*1580*/  IMAD.WIDE.U32 R28, R29, 0x4, R12 ;  /* 0x000000041d1c7825 */ /* 0x000fc800078e000c */
[C---:B------:R-:W-:Y:S01]  /*1590*/  VIADD R19, R2.reuse, 0x600 ;  /* 0x0000060002137836 */ /* 0x040fe20000000000 */
[----:B------:R1:W5:Y:S01]  /*15a0*/  LDG.E R11, desc[UR6][R8.64] ;  /* 0x00000006080b7981 */ /* 0x000362000c1e1900 */
[C---:B0-----:R-:W-:Y:S02]  /*15b0*/  VIADD R15, R2.reuse, 0xa00 ;  /* 0x00000a00020f7836 */ /* 0x041fe40000000000 */
[----:B------:R-:W-:Y:S01]  /*15c0*/  VIADD R20, R2, 0x800 ;  /* 0x0000080002147836 */ /* 0x000fe20000000000 */
[----:B------:R0:W3:Y:S01]  /*15d0*/  LDG.E R21, desc[UR6][R28.64] ;  /* 0x000000061c157981 */ /* 0x0000e2000c1e1900 */
[----:B------:R-:W-:-:S04]  /*15e0*/  IMAD.WIDE.U32 R18, R19, 0x4, R12 ;  /* 0x0000000413127825 */ /* 0x000fc800078e000c */
[----:B-1----:R-:W-:-:S04]  /*15f0*/  IMAD.WIDE.U32 R8, R27, 0x4, R12 ;  /* 0x000000041b087825 */ /* 0x002fc800078e000c */
[--C-:B------:R-:W-:Y:S02]  /*1600*/  IMAD.WIDE.U32 R14, R15, 0x4, R12.reuse ;  /* 0x000000040f0e7825 */ /* 0x100fe400078e000c */
[----:B------:R-:W5:Y:S02]  /*1610*/  LDG.E R9, desc[UR6][R8.64] ;  /* 0x0000000608097981 */ /* 0x000f64000c1e1900 */
[--C-:B------:R-:W-:Y:S02]  /*1620*/  IMAD.WIDE.U32 R16, R20, 0x4, R12.reuse ;  /* 0x0000000414107825 */ /* 0x100fe400078e000c */
[----:B------:R1:W5:Y:S02]  /*1630*/  LDG.E R20, desc[UR6][R18.64] ;  /* 0x0000000612147981 */ /* 0x000364000c1e1900 */
[C---:B0-----:R-:W-:Y:S02]  /*1640*/  VIADD R29, R2.reuse, 0xb00 ;  /* 0x00000b00021d7836 */ /* 0x041fe40000000000 */
[----:B------:R-:W-:Y:S01]  /*1650*/  VIADD R27, R2, 0xc00 ;  /* 0x00000c00021b7836 */ /* 0x000fe20000000000 */
[----:B------:R0:W5:Y:S01]  /*1660*/  LDG.E R10, desc[UR6][R16.64] ;  /* 0x00000006100a7981 */ /* 0x000162000c1e1900 */
[----:B------:R-:W-:-:S03]  /*1670*/  IMAD.WIDE.U32 R28, R29, 0x4, R12 ;  /* 0x000000041d1c7825 */ /* 0x000fc600078e000c */
[----:B------:R0:W5:Y:S01]  /*1680*/  LDG.E R8, desc[UR6][R14.64] ;  /* 0x000000060e087981 */ /* 0x000162000c1e1900 */
[C---:B-1----:R-:W-:Y:S02]  /*1690*/  VIADD R19, R2.reuse, 0xe00 ;  /* 0x00000e0002137836 */ /* 0x042fe40000000000 */
[C---:B------:R-:W-:Y:S02]  /*16a0*/  VIADD R18, R2.reuse, 0xf00 ;  /* 0x00000f0002127836 */ /* 0x040fe40000000000 */
[----:B0-----:R-:W-:Y:S02]  /*16b0*/  IMAD.WIDE.U32 R16, R27, 0x4, R12 ;  /* 0x000000041b107825 */ /* 0x001fe400078e000c */
[----:B------:R-:W5:Y:S02]  /*16c0*/  LDG.E R27, desc[UR6][R28.64] ;  /* 0x000000061c1b7981 */ /* 0x000f64000c1e1900 */
[----:B------:R-:W-:-:S04]  /*16d0*/  VIADD R15, R2, 0xd00 ;  /* 0x00000d00020f7836 */ /* 0x000fc80000000000 */
[--C-:B------:R-:W-:Y:S01]  /*16e0*/  IMAD.WIDE.U32 R14, R15, 0x4, R12.reuse ;  /* 0x000000040f0e7825 */ /* 0x100fe200078e000c */
[----:B------:R0:W5:Y:S05]  /*16f0*/  LDG.E R28, desc[UR6][R16.64] ;  /* 0x00000006101c7981 */ /* 0x00016a000c1e1900 */
[----:B------:R-:W5:Y:S01]  /*1700*/  LDG.E R15, desc[UR6][R14.64] ;  /* 0x000000060e0f7981 */ /* 0x000f62000c1e1900 */
[----:B0-----:R-:W-:-:S04]  /*1710*/  IMAD.WIDE.U32 R16, R19, 0x4, R12 ;  /* 0x0000000413107825 */ /* 0x001fc800078e000c */
[----:B------:R-:W-:Y:S02]  /*1720*/  IMAD.WIDE.U32 R18, R18, 0x4, R12 ;  /* 0x0000000412127825 */ /* 0x000fe400078e000c */
[----:B------:R-:W5:Y:S04]  /*1730*/  LDG.E R16, desc[UR6][R16.64] ;  /* 0x0000000610107981 */ /* 0x000f68000c1e1900 */
[----:B------:R-:W5:Y:S01]  /*1740*/  LDG.E R19, desc[UR6][R18.64] ;  /* 0x0000000612137981 */ /* 0x000f62000c1e1900 */
[----:B------:R-:W-:-:S05]  /*1750*/  VIADD R6, R6, 0x10 ;  /* 0x0000001006067836 */ /* 0x000fca0000000000 */
[----:B------:R-:W-:Y:S01]  /*1760*/  ISETP.NE.AND P0, PT, R6, RZ, PT ;  /* 0x000000ff0600720c */ /* 0x000fe20003f05270 */
[----:B------:R-:W-:Y:S02]  /*1770*/  VIADD R5, R5, 0x1000 ;  /* 0x0000100005057836 */ /* 0x000fe40000000000 */
[----:B------:R-:W-:Y:S01]  /*1780*/  VIADD R2, R2, 0x1000 ;  /* 0x0000100002027836 */ /* 0x000fe20000000000 */
[----:B--2---:R-:W-:-:S04]  /*1790*/  IADD3 R25, PT, PT, R25, R26, R7 ;  /* 0x0000001a19197210 */ /* 0x004fc80007ffe007 */
[----:B----4-:R-:W-:-:S04]  /*17a0*/  IADD3 R23, PT, PT, R23, R24, R25 ;  /* 0x0000001817177210 */ /* 0x010fc80007ffe019 */
[----:B---3--:R-:W-:-:S04]  /*17b0*/  IADD3 R21, PT, PT, R21, R22, R23 ;  /* 0x0000001615157210 */ /* 0x008fc80007ffe017 */
[----:B-----5:R-:W-:-:S04]  /*17c0*/  IADD3 R11, PT, PT, R11, R20, R21 ;  /* 0x000000140b0b7210 */ /* 0x020fc80007ffe015 */
[----:B------:R-:W-:-:S04]  /*17d0*/  IADD3 R9, PT, PT, R9, R10, R11 ;  /* 0x0000000a09097210 */ /* 0x000fc80007ffe00b */
[----:B------:R-:W-:-:S04]  /*17e0*/  IADD3 R8, PT, PT, R27, R8, R9 ;  /* 0x000000081b087210 */ /* 0x000fc80007ffe009 */
[----:B------:R-:W-:-:S04]  /*17f0*/  IADD3 R8, PT, PT, R15, R28, R8 ;  /* 0x0000001c0f087210 */ /* 0x000fc80007ffe008 */
[----:B------:R-:W-:Y:S01]  /*1800*/  IADD3 R7, PT, PT, R19, R16, R8 ;  /* 0x0000001013077210 */ /* 0x000fe20007ffe008 */
[----:B------:R-:W-:Y:S06]  /*1810*/  @P0 BRA `(.L_x_228) ;  /* 0xfffffffc00100947 */ /* 0x000fec000383ffff */
[----:B------:R-:W-:Y:S05]  /*1820*/  BSYNC.RECONVERGENT B3 ;  /* 0x0000000000037941 */ /* 0x000fea0003800200 */
.L_x_227:
[----:B------:R-:W-:-:S07]  /*1830*/  VIADD R5, R5, 0xfffff800 ;  /* 0xfffff80005057836 */ /* 0x000fce0000000000 */
.L_x_226:
[----:B------:R-:W-:Y:S05]  /*1840*/  BSYNC.RECONVERGENT B2 ;  /* 0x0000000000027941 */ /* 0x000fea0003800200 */
.L_x_225:
[----:B------:R-:W-:-:S13]  /*1850*/  ISETP.NE.AND P0, PT, R4, RZ, PT ;  /* 0x000000ff0400720c */ /* 0x000fda0003f05270 */
[----:B------:R-:W-:Y:S05]  /*1860*/  @!P0 BRA `(.L_x_224) ;  /* 0x00000004000c8947 */ /* 0x000fea0003800000 */
[----:B------:R-:W-:Y:S01]  /*1870*/  ISETP.GE.U32.AND P0, PT, R4, 0x8, PT ;  /* 0x000000080400780c */ /* 0x000fe20003f06070 */
[----:B------:R-:W-:Y:S01]  /*1880*/  BSSY.RECONVERGENT B2, `(.L_x_229) ;  /* 0x0000021000027945 */ /* 0x000fe20003800200 */
[----:B------:R-:W-:-:S04]  /*1890*/  LOP3.LUT R24, R3, 0x7, RZ, 0xc0, !PT ;  /* 0x0000000703187812 */ /* 0x000fc800078ec0ff */
[----:B------:R-:W-:-:S07]  /*18a0*/  ISETP.NE.AND P1, PT, R24, RZ, PT ;  /* 0x000000ff1800720c */ /* 0x000fce0003f25270 */
[----:B------:R-:W-:Y:S06]  /*18b0*/  @!P0 BRA `(.L_x_230) ;  /* 0x0000000000748947 */ /* 0x000fec0003800000 */
[----:B------:R-:W-:-:S04]  /*18c0*/  VIADD R9, R5, UR4 ;  /* 0x0000000405097c36 */ /* 0x000fc80008000000 */
[C---:B------:R-:W-:Y:S02]  /*18d0*/  VIADD R21, R9.reuse, 0x100 ;  /* 0x0000010009157836 */ /* 0x040fe40000000000 */
[C---:B------:R-:W-:Y:S02]  /*18e0*/  VIADD R11, R9.reuse, 0x300 ;  /* 0x00000300090b7836 */ /* 0x040fe40000000000 */
[C---:B------:R-:W-:Y:S02]  /*18f0*/  VIADD R23, R9.reuse, 0x200 ;  /* 0x0000020009177836 */ /* 0x040fe40000000000 */
[----:B------:R-:W-:-:S04]  /*1900*/  IMAD.WIDE.U32 R16, R9, 0x4, R12 ;  /* 0x0000000409107825 */ /* 0x000fc800078e000c */
[--C-:B------:R-:W-:Y:S01]  /*1910*/  IMAD.WIDE.U32 R20, R21, 0x4, R12.reuse ;  /* 0x0000000415147825 */ /* 0x100fe200078e000c */
[----:B------:R0:W2:Y:S03]  /*1920*/  LDG.E R2, desc[UR6][R16.64] ;  /* 0x0000000610027981 */ /* 0x0000a6000c1e1900 */
[C---:B------:R-:W-:Y:S01]  /*1930*/  VIADD R15, R9.reuse, 0x400 ;  /* 0x00000400090f7836 */ /* 0x040fe20000000000 */
[----:B------:R-:W2:Y:S01]  /*1940*/  LDG.E R4, desc[UR6][R20.64] ;  /* 0x0000000614047981 */ /* 0x000ea2000c1e1900 */
[----:B------:R-:W-:Y:S02]  /*1950*/  VIADD R19, R9, 0x500 ;  /* 0x0000050009137836 */ /* 0x000fe40000000000 */
[----:B------:R-:W-:-:S04]  /*1960*/  IMAD.WIDE.U32 R10, R11, 0x4, R12 ;  /* 0x000000040b0a7825 */ /* 0x000fc800078e000c */
[--C-:B------:R-:W-:Y:S02]  /*1970*/  IMAD.WIDE.U32 R22, R23, 0x4, R12.reuse ;  /* 0x0000000417167825 */ /* 0x100fe400078e000c */
[----:B------:R-:W3:Y:S02]  /*1980*/  LDG.E R10, desc[UR6][R10.64] ;  /* 0x000000060a0a7981 */ /* 0x000ee4000c1e1900 */
[C---:B------:R-:W-:Y:S02]  /*1990*/  VIADD R25, R9.reuse, 0x600 ;  /* 0x0000060009197836 */ /* 0x040fe40000000000 */
[----:B------:R-:W-:Y:S01]  /*19a0*/  VIADD R27, R9, 0x700 ;  /* 0x00000700091b7836 */ /* 0x000fe20000000000 */
[----:B------:R-:W3:Y:S01]  /*19b0*/  LDG.E R6, desc[UR6][R22.64] ;  /* 0x0000000616067981 */ /* 0x000ee2000c1e1900 */
[----:B------:R-:W-:-:S04]  /*19c0*/  IMAD.WIDE.U32 R14, R15, 0x4, R12 ;  /* 0x000000040f0e7825 */ /* 0x000fc800078e000c */
[--C-:B------:R-:W-:Y:S02]  /*19d0*/  IMAD.WIDE.U32 R8, R19, 0x4, R12.reuse ;  /* 0x0000000413087825 */ /* 0x100fe400078e000c */
[----:B------:R-:W4:Y:S02]  /*19e0*/  LDG.E R15, desc[UR6][R14.64] ;  /* 0x000000060e0f7981 */ /* 0x000f24000c1e1900 */
[--C-:B------:R-:W-:Y:S02]  /*19f0*/  IMAD.WIDE.U32 R18, R25, 0x4, R12.reuse ;  /* 0x0000000419127825 */ /* 0x100fe400078e000c */
[----:B------:R-:W4:Y:S02]  /*1a00*/  LDG.E R8, desc[UR6][R8.64] ;  /* 0x0000000608087981 */ /* 0x000f24000c1e1900 */
[----:B0-----:R-:W-:Y:S02]  /*1a10*/  IMAD.WIDE.U32 R16, R27, 0x4, R12 ;  /* 0x000000041b107825 */ /* 0x001fe400078e000c */
[----:B------:R-:W5:Y:S04]  /*1a20*/  LDG.E R19, desc[UR6][R18.64] ;  /* 0x0000000612137981 */ /* 0x000f68000c1e1900 */
[----:B------:R-:W5:Y:S01]  /*1a30*/  LDG.E R16, desc[UR6][R16.64] ;  /* 0x0000000610107981 */ /* 0x000f62000c1e1900 */
[----:B------:R-:W-:Y:S01]  /*1a40*/  VIADD R5, R5, 0x800 ;  /* 0x0000080005057836 */ /* 0x000fe20000000000 */
[----:B--2---:R-:W-:-:S04]  /*1a50*/  IADD3 R7, PT, PT, R4, R2, R7 ;  /* 0x0000000204077210 */ /* 0x004fc80007ffe007 */
[----:B---3--:R-:W-:-:S04]  /*1a60*/  IADD3 R6, PT, PT, R10, R6, R7 ;  /* 0x000000060a067210 */ /* 0x008fc80007ffe007 */
[----:B----4-:R-:W-:-:S04]  /*1a70*/  IADD3 R6, PT, PT, R8, R15, R6 ;  /* 0x0000000f08067210 */ /* 0x010fc80007ffe006 */
[----:B-----5:R-:W-:-:S07]  /*1a80*/  IADD3 R7, PT, PT, R16, R19, R6 ;  /* 0x0000001310077210 */ /* 0x020fce0007ffe006 */
.L_x_230:
[----:B------:R-:W-:Y:S05]  /*1a90*/  BSYNC.RECONVERGENT B2 ;  /* 0x0000000000027941 */ /* 0x000fea0003800200 */
.L_x_229:
        /* <DEDUP_REMOVED lines=18> */
[----:B------:R-:W-:Y:S01]  /*1bc0*/  VIADD R5, R5, 0x400 ;  /* 0x0000040005057836 */ /* 0x000fe20000000000 */
[----:B--2---:R-:W-:-:S04]  /*1bd0*/  IADD3 R7, PT, PT, R8, R2, R7 ;  /* 0x0000000208077210 */ /* 0x004fc80007ffe007 */
[----:B---3--:R-:W-:-:S07]  /*1be0*/  IADD3 R7, PT, PT, R14, R10, R7 ;  /* 0x0000000a0e077210 */ /* 0x008fce0007ffe007 */
.L_x_232:
[----:B------:R-:W-:Y:S05]  /*1bf0*/  BSYNC.RECONVERGENT B2 ;  /* 0x0000000000027941 */ /* 0x000fea0003800200 */
.L_x_231:
[----:B------:R-:W-:Y:S05]  /*1c00*/  @!P1 BRA `(.L_x_224) ;  /* 0x0000000000249947 */ /* 0x000fea0003800000 */
[----:B------:R-:W-:Y:S02]  /*1c10*/  VIADD R5, R5, UR4 ;  /* 0x0000000405057c36 */ /* 0x000fe40008000000 */
[----:B------:R-:W-:-:S07]  /*1c20*/  IMAD.MOV R4, RZ, RZ, -R4 ;  /* 0x000000ffff047224 */ /* 0x000fce00078e0a04 */
.L_x_233:
[----:B------:R-:W-:-:S06]  /*1c30*/  IMAD.WIDE.U32 R2, R5, 0x4, R12 ;  /* 0x0000000405027825 */ /* 0x000fcc00078e000c */
[----:B------:R-:W2:Y:S01]  /*1c40*/  LDG.E R2, desc[UR6][R2.64] ;  /* 0x0000000602027981 */ /* 0x000ea2000c1e1900 */
[----:B------:R-:W-:Y:S02]  /*1c50*/  VIADD R4, R4, 0x1 ;  /* 0x0000000104047836 */ /* 0x000fe40000000000 */
[----:B------:R-:W-:-:S03]  /*1c60*/  VIADD R5, R5, 0x100 ;  /* 0x0000010005057836 */ /* 0x000fc60000000000 */
[----:B------:R-:W-:Y:S01]  /*1c70*/  ISETP.NE.AND P0, PT, R4, RZ, PT ;  /* 0x000000ff0400720c */ /* 0x000fe20003f05270 */
[----:B--2---:R-:W-:-:S12]  /*1c80*/  IMAD.IADD R7, R2, 0x1, R7 ;  /* 0x0000000102077824 */ /* 0x004fd800078e0207 */
[----:B------:R-:W-:Y:S05]  /*1c90*/  @P0 BRA `(.L_x_233) ;  /* 0xfffffffc00e40947 */ /* 0x000fea000383ffff */
.L_x_224:
[----:B------:R-:W-:Y:S05]  /*1ca0*/  BSYNC.RECONVERGENT B1 ;  /* 0x0000000000017941 */ /* 0x000fea0003800200 */
.L_x_222:
        /* <DEDUP_REMOVED lines=36> */
[----:B--2---:R-:W0:Y:S04]  /*1ef0*/  LDS.128 R4, [UR4+0x10] ;  /* 0x00001004ff047984 */ /* 0x004e280008000c00 */
[----:B------:R-:W1:Y:S01]  /*1f00*/  LDS.64 R2, [UR4+0x20] ;  /* 0x00002004ff027984 */ /* 0x000e620008000a00 */
[----:B0-----:R-:W-:-:S04]  /*1f10*/  IADD3 R0, PT, PT, R4, R0, R9 ;  /* 0x0000000004007210 */ /* 0x001fc80007ffe009 */
[----:B------:R-:W-:-:S04]  /*1f20*/  IADD3 R0, PT, PT, R6, R0, R5 ;  /* 0x0000000006007210 */ /* 0x000fc80007ffe005 */
[----:B-1----:R-:W-:-:S05]  /*1f30*/  IADD3 R0, PT, PT, R2, R0, R7 ;  /* 0x0000000002007210 */ /* 0x002fca0007ffe007 */
[----:B------:R-:W-:-:S07]  /*1f40*/  IMAD.IADD R9, R0, 0x1, R3 ;  /* 0x0000000100097824 */ /* 0x000fce00078e0203 */
.L_x_220:
[----:B------:R-:W-:Y:S05]  /*1f50*/  BSYNC.RECONVERGENT B0 ;  /* 0x0000000000007941 */ /* 0x000fea0003800200 */
.L_x_205:
[----:B------:R-:W-:Y:S05]  /*1f60*/  @P0 EXIT ;  /* 0x000000000000094d */ /* 0x000fea0003800000 */
[----:B-1----:R-:W1:Y:S01]  /*1f70*/  LDC.64 R2, c[0x0][0x388] ;  /* 0x0000e200ff027b82 */ /* 0x002e620000000a00 */
[----:B------:R-:W0:Y:S02]  /*1f80*/  LDCU UR4, c[0x0][0x398] ;  /* 0x00007300ff0477ac */ /* 0x000e240008000800 */
[----:B0-2---:R-:W-:-:S05]  /*1f90*/  VIADD R9, R9, UR4 ;  /* 0x0000000409097c36 */ /* 0x005fca0008000000 */
[----:B-1----:R-:W-:Y:S01]  /*1fa0*/  STG.E desc[UR6][R2.64], R9 ;  /* 0x0000000902007986 */ /* 0x002fe2000c101906 */
[----:B------:R-:W-:Y:S05]  /*1fb0*/  EXIT ;  /* 0x000000000000794d */ /* 0x000fea0003800000 */
.L_x_234:
        /* <DEDUP_REMOVED lines=12> */
.L_x_249:


//--------------------- .text._ZN3cub18CUB_300001_SM_10006detail8for_each13static_kernelINS2_12policy_hub_t12policy_500_tEmN6thrust24THRUST_300001_SM_1000_NS8cuda_cub20__uninitialized_fill7functorINS7_10device_ptrIiEEiEEEEvT0_T1_ --------------------------
	.section	.text._ZN3cub18CUB_300001_SM_10006detail8for_each13static_kernelINS2_12policy_hub_t12policy_500_tEmN6thrust24THRUST_300001_SM_1000_NS8cuda_cub20__uninitialized_fill7functorINS7_10device_ptrIiEEiEEEEvT0_T1_,"ax",@progbits
	.align	128
        .global         _ZN3cub18CUB_300001_SM_10006detail8for_each13static_kernelINS2_12policy_hub_t12policy_500_tEmN6thrust24THRUST_300001_SM_1000_NS8cuda_cub20__uninitialized_fill7functorINS7_10device_ptrIiEEiEEEEvT0_T1_
        .type           _ZN3cub18CUB_300001_SM_10006detail8for_each13static_kernelINS2_12policy_hub_t12policy_500_tEmN6thrust24THRUST_300001_SM_1000_NS8cuda_cub20__uninitialized_fill7functorINS7_10device_ptrIiEEiEEEEvT0_T1_,@function
        .size           _ZN3cub18CUB_300001_SM_10006detail8for_each13static_kernelINS2_12policy_hub_t12policy_500_tEmN6thrust24THRUST_300001_SM_1000_NS8cuda_cub20__uninitialized_fill7functorINS7_10device_ptrIiEEiEEEEvT0_T1_,(.L_x_250 - _ZN3cub18CUB_300001_SM_10006detail8for_each13static_kernelINS2_12policy_hub_t12policy_500_tEmN6thrust24THRUST_300001_SM_1000_NS8cuda_cub20__uninitialized_fill7functorINS7_10device_ptrIiEEiEEEEvT0_T1_)
        .other          _ZN3cub18CUB_300001_SM_10006detail8for_each13static_kernelINS2_12policy_hub_t12policy_500_tEmN6thrust24THRUST_300001_SM_1000_NS8cuda_cub20__uninitialized_fill7functorINS7_10device_ptrIiEEiEEEEvT0_T1_,@"STO_CUDA_ENTRY STV_DEFAULT"
_ZN3cub18CUB_300001_SM_10006detail8for_each13static_kernelINS2_12policy_hub_t12policy_500_tEmN6thrust24THRUST_300001_SM_1000_NS8cuda_cub20__uninitialized_fill7functorINS7_10device_ptrIiEEiEEEEvT0_T1_:
.text._ZN3cub18CUB_300001_SM_10006detail8for_each13static_kernelINS2_12policy_hub_t12policy_500_tEmN6thrust24THRUST_300001_SM_1000_NS8cuda_cub20__uninitialized_fill7functorINS7_10device_ptrIiEEiEEEEvT0_T1_:
[----:B------:R-:W-:Y:S08]  /*0000*/  LDC R1, c[0x0][0x37c] ;  /* 0x0000df00ff017b82 */ /* 0x000ff00000000800 */
[----:B------:R-:W0:Y:S01]  /*0010*/  S2UR UR4, SR_CTAID.X ;  /* 0x00000000000479c3 */ /* 0x000e220000002500 */
[----:B------:R-:W1:Y:S01]  /*0020*/  LDCU.64 UR6, c[0x0][0x380] ;  /* 0x00007000ff0677ac */ /* 0x000e620008000a00 */
[----:B------:R-:W2:Y:S01]  /*0030*/  LDCU.64 UR8, c[0x0][0x358] ;  /* 0x00006b00ff0877ac */ /* 0x000ea20008000a00 */
[----:B0-----:R-:W-:-:S04]  /*0040*/  UIMAD.WIDE.U32 UR4, UR4, 0x200, URZ ;  /* 0x00000200040478a5 */ /* 0x001fc8000f8e00ff */
[----:B-1----:R-:W-:-:S04]  /*0050*/  UIADD3 UR6, UP0, UPT, -UR4, UR6, URZ ;  /* 0x0000000604067290 */ /* 0x002fc8000ff1e1ff */
[----:B------:R-:W-:Y:S02]  /*0060*/  UIADD3.X UR7, UPT, UPT, ~UR5, UR7, URZ, UP0, !UPT ;  /* 0x0000000705077290 */ /* 0x000fe400087fe5ff */
[----:B------:R-:W-:-:S04]  /*0070*/  UISETP.GE.U32.AND UP0, UPT, UR6, 0x200, UPT ;  /* 0x000002000600788c */ /* 0x000fc8000bf06070 */
[----:B------:R-:W-:-:S09]  /*0080*/  UISETP.GE.U32.AND.EX UP0, UPT, UR7, URZ, UPT, UP0 ;  /* 0x000000ff0700728c */ /* 0x000fd2000bf06100 */
[----:B--2---:R-:W-:Y:S05]  /*0090*/  BRA.U !UP0, `(.L_x_235) ;  /* 0x0000000108287547 */ /* 0x004fea000b800000 */
[----:B------:R-:W0:Y:S01]  /*00a0*/  S2R R0, SR_TID.X ;  /* 0x0000000000007919 */ /* 0x000e220000002100 */
[----:B------:R-:W1:Y:S01]  /*00b0*/  LDCU.64 UR6, c[0x0][0x388] ;  /* 0x00007100ff0677ac */ /* 0x000e620008000a00 */
[----:B------:R-:W2:Y:S01]  /*00c0*/  LDC R5, c[0x0][0x390] ;  /* 0x0000e400ff057b82 */ /* 0x000ea20000000800 */
[----:B0-----:R-:W-:-:S05]  /*00d0*/  IADD3 R0, P0, PT, R0, UR4, RZ ;  /* 0x0000000400007c10 */ /* 0x001fca000ff1e0ff */
[----:B------:R-:W-:Y:S01]  /*00e0*/  IMAD.X R3, RZ, RZ, UR5, P0 ;  /* 0x00000005ff037e24 */ /* 0x000fe200080e06ff */
[----:B-1----:R-:W-:-:S04]  /*00f0*/  LEA R2, P0, R0, UR6, 0x2 ;  /* 0x0000000600027c11 */ /* 0x002fc8000f8010ff */
[----:B------:R-:W-:-:S05]  /*0100*/  LEA.HI.X R3, R0, UR7, R3, 0x2, P0 ;  /* 0x0000000700037c11 */ /* 0x000fca00080f1403 */
[----:B--2---:R-:W-:Y:S04]  /*0110*/  STG.E desc[UR8][R2.64], R5 ;  /* 0x0000000502007986 */ /* 0x004fe8000c101908 */
[----:B------:R-:W-:Y:S01]  /*0120*/  STG.E desc[UR8][R2.64+0x400], R5 ;  /* 0x0004000502007986 */ /* 0x000fe2000c101908 */
[----:B------:R-:W-:Y:S05]  /*0130*/  EXIT ;  /* 0x000000000000794d */ /* 0x000fea0003800000 */
.L_x_235:
[----:B------:R-:W0:Y:S01]  /*0140*/  S2R R0, SR_TID.X ;  /* 0x0000000000007919 */ /* 0x000e220000002100 */
[----:B------:R-:W-:Y:S01]  /*0150*/  IMAD.U32 R2, RZ, RZ, UR7 ;  /* 0x00000007ff027e24 */ /* 0x000fe2000f8e00ff */
[----:B------:R-:W1:Y:S01]  /*0160*/  LDCU.64 UR10, c[0x0][0x388] ;  /* 0x00007100ff0a77ac */ /* 0x000e620008000a00 */
[----:B------:R-:W-:Y:S01]  /*0170*/  IMAD.U32 R4, RZ, RZ, UR7 ;  /* 0x00000007ff047e24 */ /* 0x000fe2000f8e00ff */
[----:B0-----:R-:W-:-:S04]  /*0180*/  ISETP.LT.U32.AND P0, PT, R0, UR6, PT ;  /* 0x0000000600007c0c */ /* 0x001fc8000bf01070 */
[----:B------:R-:W-:Y:S01]  /*0190*/  ISETP.GT.U32.AND.EX P0, PT, R2, RZ, PT, P0 ;  /* 0x000000ff0200720c */ /* 0x000fe20003f04100 */
[C---:B------:R-:W-:Y:S01]  /*01a0*/  VIADD R2, R0.reuse, 0x100 ;  /* 0x0000010000027836 */ /* 0x040fe20000000000 */
[----:B------:R-:W-:-:S04]  /*01b0*/  IADD3 R0, P2, PT, R0, UR4, RZ ;  /* 0x0000000400007c10 */ /* 0x000fc8000ff5e0ff */
[----:B------:R-:W-:Y:S01]  /*01c0*/  ISETP.LT.U32.AND P1, PT, R2, UR6, PT ;  /* 0x0000000602007c0c */ /* 0x000fe2000bf21070 */
[----:B------:R-:W-:Y:S01]  /*01d0*/  IMAD.X R3, RZ, RZ, UR5, P2 ;  /* 0x00000005ff037e24 */ /* 0x000fe200090e06ff */
[----:B-1----:R-:W-:Y:S02]  /*01e0*/  LEA R2, P2, R0, UR10, 0x2 ;  /* 0x0000000a00027c11 */ /* 0x002fe4000f8410ff */
[----:B------:R-:W-:Y:S02]  /*01f0*/  ISETP.GT.U32.AND.EX P1, PT, R4, RZ, PT, P1 ;  /* 0x000000ff0400720c */ /* 0x000fe40003f24110 */
[----:B------:R-:W-:Y:S01]  /*0200*/  LEA.HI.X R3, R0, UR11, R3, 0x2, P2 ;  /* 0x0000000b00037c11 */ /* 0x000fe200090f1403 */
[----:B------:R-:W0:Y:S04]  /*0210*/  @P0 LDC R5, c[0x0][0x390] ;  /* 0x0000e400ff050b82 */ /* 0x000e280000000800 */
[----:B0-----:R0:W-:Y:S06]  /*0220*/  @P0 STG.E desc[UR8][R2.64], R5 ;  /* 0x0000000502000986 */ /* 0x0011ec000c101908 */
[----:B------:R-:W-:Y:S05]  /*0230*/  @!P1 EXIT ;  /* 0x000000000000994d */ /* 0x000fea0003800000 */
[----:B0-----:R-:W0:Y:S02]  /*0240*/  LDC R5, c[0x0][0x390] ;  /* 0x0000e400ff057b82 */ /* 0x001e240000000800 */
[----:B0-----:R-:W-:Y:S01]  /*0250*/  STG.E desc[UR8][R2.64+0x400], R5 ;  /* 0x0004000502007986 */ /* 0x001fe2000c101908 */
[----:B------:R-:W-:Y:S05]  /*0260*/  EXIT ;  /* 0x000000000000794d */ /* 0x000fea0003800000 */
.L_x_236:
        /* <DEDUP_REMOVED lines=9> */
.L_x_250:


//--------------------- .text._ZN3cub18CUB_300001_SM_10006detail11EmptyKernelIvEEvv --------------------------
	.section	.text._ZN3cub18CUB_300001_SM_10006detail11EmptyKernelIvEEvv,"ax",@progbits
	.align	128
        .global         _ZN3cub18CUB_300001_SM_10006detail11EmptyKernelIvEEvv
        .type           _ZN3cub18CUB_300001_SM_10006detail11EmptyKernelIvEEvv,@function
        .size           _ZN3cub18CUB_300001_SM_10006detail11EmptyKernelIvEEvv,(.L_x_251 - _ZN3cub18CUB_300001_SM_10006detail11EmptyKernelIvEEvv)
        .other          _ZN3cub18CUB_300001_SM_10006detail11EmptyKernelIvEEvv,@"STO_CUDA_ENTRY STV_DEFAULT"
_ZN3cub18CUB_300001_SM_10006detail11EmptyKernelIvEEvv:
.text._ZN3cub18CUB_300001_SM_10006detail11EmptyKernelIvEEvv:
[----:B------:R-:W-:Y:S01]  /*0000*/  LDC R1, c[0x0][0x37c] ;  /* 0x0000df00ff017b82 */ /* 0x000fe20000000800 */
[----:B------:R-:W-:Y:S05]  /*0010*/  EXIT ;  /* 0x000000000000794d */ /* 0x000fea0003800000 */
.L_x_237:
        /* <DEDUP_REMOVED lines=14> */
.L_x_251:


//--------------------- .text._Z7sumCudaPKiiPi    --------------------------
	.section	.text._Z7sumCudaPKiiPi,"ax",@progbits
	.align	128
        .global         _Z7sumCudaPKiiPi
        .type           _Z7sumCudaPKiiPi,@function
        .size           _Z7sumCudaPKiiPi,(.L_x_252 - _Z7sumCudaPKiiPi)
        .other          _Z7sumCudaPKiiPi,@"STO_CUDA_ENTRY STV_DEFAULT"
_Z7sumCudaPKiiPi:
.text._Z7sumCudaPKiiPi:
[----:B------:R-:W-:Y:S08]  /*0000*/  LDC R1, c[0x0][0x37c] ;  /* 0x0000df00ff017b82 */ /* 0x000ff00000000800 */
[----:B------:R-:W0:Y:S01]  /*0010*/  LDC R6, c[0x0][0x388] ;  /* 0x0000e200ff067b82 */ /* 0x000e220000000800 */
[----:B------:R-:W1:Y:S07]  /*0020*/  LDCU.64 UR6, c[0x0][0x358] ;  /* 0x00006b00ff0677ac */ /* 0x000e6e0008000a00 */
[----:B------:R-:W1:Y:S01]  /*0030*/  LDC.64 R2, c[0x0][0x390] ;  /* 0x0000e400ff027b82 */ /* 0x000e620000000a00 */
[----:B0-----:R-:W-:Y:S01]  /*0040*/  ISETP.GE.AND P0, PT, R6, 0x1, PT ;  /* 0x000000010600780c */ /* 0x001fe20003f06270 */
[----:B-1----:R0:W-:-:S12]  /*0050*/  STG.E desc[UR6][R2.64], RZ ;  /* 0x000000ff02007986 */ /* 0x0021d8000c101906 */
[----:B------:R-:W-:Y:S05]  /*0060*/  @!P0 EXIT ;  /* 0x000000000000894d */ /* 0x000fea0003800000 */
[C---:B------:R-:W-:Y:S01]  /*0070*/  ISETP.GE.U32.AND P1, PT, R6.reuse, 0x10, PT ;  /* 0x000000100600780c */ /* 0x040fe20003f26070 */
[----:B------:R-:W-:Y:S01]  /*0080*/  IMAD.MOV.U32 R9, RZ, RZ, RZ ;  /* 0x000000ffff097224 */ /* 0x000fe200078e00ff */
[----:B------:R-:W-:Y:S01]  /*0090*/  LOP3.LUT R10, R6, 0xf, RZ, 0xc0, !PT ;  /* 0x0000000f060a7812 */ /* 0x000fe200078ec0ff */
[----:B------:R-:W-:-:S03]  /*00a0*/  IMAD.MOV.U32 R0, RZ, RZ, RZ ;  /* 0x000000ffff007224 */ /* 0x000fc600078e00ff */
[----:B------:R-:W-:-:S07]  /*00b0*/  ISETP.NE.AND P0, PT, R10, RZ, PT ;  /* 0x000000ff0a00720c */ /* 0x000fce0003f05270 */
[----:B------:R-:W-:Y:S06]  /*00c0*/  @!P1 BRA `(.L_x_238) ;  /* 0x0000000000fc9947 */ /* 0x000fec0003800000 */
[----:B------:R-:W1:Y:S01]  /*00d0*/  LDCU.64 UR4, c[0x0][0x380] ;  /* 0x00007000ff0477ac */ /* 0x000e620008000a00 */
[----:B------:R-:W-:Y:S01]  /*00e0*/  LOP3.LUT R0, R6, 0x7ffffff0, RZ, 0xc0, !PT ;  /* 0x7ffffff006007812 */ /* 0x000fe200078ec0ff */
[----:B------:R-:W-:-:S04]  /*00f0*/  HFMA2 R9, -RZ, RZ, 0, 0 ;  /* 0x00000000ff097431 */ /* 0x000fc800000001ff */
[----:B------:R-:W-:Y:S01]  /*0100*/  IMAD.MOV R7, RZ, RZ, -R0 ;  /* 0x000000ffff077224 */ /* 0x000fe200078e0a00 */
[----:B-1----:R-:W-:-:S04]  /*0110*/  UIADD3 UR4, UP0, UPT, UR4, 0x20, URZ ;  /* 0x0000002004047890 */ /* 0x002fc8000ff1e0ff */
[----:B------:R-:W-:Y:S02]  /*0120*/  UIADD3.X UR5, UPT, UPT, URZ, UR5, URZ, UP0, !UPT ;  /* 0x00000005ff057290 */ /* 0x000fe400087fe4ff */
[----:B------:R-:W-:-:S04]  /*0130*/  IMAD.U32 R8, RZ, RZ, UR4 ;  /* 0x00000004ff087e24 */ /* 0x000fc8000f8e00ff */
[----:B------:R-:W-:-:S07]  /*0140*/  MOV R15, UR5 ;  /* 0x00000005000f7c02 */ /* 0x000fce0008000f00 */
.L_x_239:
[----:B------:R-:W-:Y:S02]  /*0150*/  IMAD.MOV.U32 R4, RZ, RZ, R8 ;  /* 0x000000ffff047224 */ /* 0x000fe400078e0008 */
[----:B------:R-:W-:-:S05]  /*0160*/  IMAD.MOV.U32 R5, RZ, RZ, R15 ;  /* 0x000000ffff057224 */ /* 0x000fca00078e000f */
[----:B------:R-:W2:Y:S02]  /*0170*/  LDG.E R8, desc[UR6][R4.64+-0x20] ;  /* 0xffffe00604087981 */ /* 0x000ea4000c1e1900 */
[----:B--2-4-:R-:W-:-:S05]  /*0180*/  IADD3 R9, PT, PT, R8, R9, RZ ;  /* 0x0000000908097210 */ /* 0x014fca0007ffe0ff */
[----:B------:R1:W-:Y:S04]  /*0190*/  STG.E desc[UR6][R2.64], R9 ;  /* 0x0000000902007986 */ /* 0x0003e8000c101906 */
[----:B------:R-:W2:Y:S02]  /*01a0*/  LDG.E R8, desc[UR6][R4.64+-0x1c] ;  /* 0xffffe40604087981 */ /* 0x000ea4000c1e1900 */
[----:B--2---:R-:W-:-:S05]  /*01b0*/  IMAD.IADD R11, R9, 0x1, R8 ;  /* 0x00000001090b7824 */ /* 0x004fca00078e0208 */
[----:B------:R2:W-:Y:S04]  /*01c0*/  STG.E desc[UR6][R2.64], R11 ;  /* 0x0000000b02007986 */ /* 0x0005e8000c101906 */
[----:B------:R-:W3:Y:S02]  /*01d0*/  LDG.E R8, desc[UR6][R4.64+-0x18] ;  /* 0xffffe80604087981 */ /* 0x000ee4000c1e1900 */
[----:B---3--:R-:W-:-:S05]  /*01e0*/  IMAD.IADD R13, R11, 0x1, R8 ;  /* 0x000000010b0d7824 */ /* 0x008fca00078e0208 */
[----:B------:R3:W-:Y:S04]  /*01f0*/  STG.E desc[UR6][R2.64], R13 ;  /* 0x0000000d02007986 */ /* 0x0007e8000c101906 */
[----:B------:R-:W4:Y:S02]  /*0200*/  LDG.E R8, desc[UR6][R4.64+-0x14] ;  /* 0xffffec0604087981 */ /* 0x000f24000c1e1900 */
[----:B----4-:R-:W-:-:S05]  /*0210*/  IADD3 R15, PT, PT, R13, R8, RZ ;  /* 0x000000080d0f7210 */ /* 0x010fca0007ffe0ff */
[----:B------:R4:W-:Y:S04]  /*0220*/  STG.E desc[UR6][R2.64], R15 ;  /* 0x0000000f02007986 */ /* 0x0009e8000c101906 */
[----:B------:R-:W1:Y:S02]  /*0230*/  LDG.E R8, desc[UR6][R4.64+-0x10] ;  /* 0xfffff00604087981 */ /* 0x000e64000c1e1900 */
[----:B-1----:R-:W-:-:S05]  /*0240*/  IMAD.IADD R9, R15, 0x1, R8 ;  /* 0x000000010f097824 */ /* 0x002fca00078e0208 */
[----:B------:R1:W-:Y:S04]  /*0250*/  STG.E desc[UR6][R2.64], R9 ;  /* 0x0000000902007986 */ /* 0x0003e8000c101906 */
[----:B------:R-:W2:Y:S02]  /*0260*/  LDG.E R8, desc[UR6][R4.64+-0xc] ;  /* 0xfffff40604087981 */ /* 0x000ea4000c1e1900 */
[----:B--2---:R-:W-:-:S05]  /*0270*/  IMAD.IADD R11, R9, 0x1, R8 ;  /* 0x00000001090b7824 */ /* 0x004fca00078e0208 */
[----:B------:R2:W-:Y:S04]  /*0280*/  STG.E desc[UR6][R2.64], R11 ;  /* 0x0000000b02007986 */ /* 0x0005e8000c101906 */
[----:B------:R-:W3:Y:S02]  /*0290*/  LDG.E R8, desc[UR6][R4.64+-0x8] ;  /* 0xfffff80604087981 */ /* 0x000ee4000c1e1900 */
[----:B---3--:R-:W-:-:S05]  /*02a0*/  IADD3 R13, PT, PT, R11, R8, RZ ;  /* 0x000000080b0d7210 */ /* 0x008fca0007ffe0ff */
[----:B------:R3:W-:Y:S04]  /*02b0*/  STG.E desc[UR6][R2.64], R13 ;  /* 0x0000000d02007986 */ /* 0x0007e8000c101906 */
[----:B------:R-:W4:Y:S02]  /*02c0*/  LDG.E R8, desc[UR6][R4.64+-0x4] ;  /* 0xfffffc0604087981 */ /* 0x000f24000c1e1900 */
[----:B----4-:R-:W-:-:S05]  /*02d0*/  IMAD.IADD R15, R13, 0x1, R8 ;  /* 0x000000010d0f7824 */ /* 0x010fca00078e0208 */
[----:B------:R4:W-:Y:S04]  /*02e0*/  STG.E desc[UR6][R2.64], R15 ;  /* 0x0000000f02007986 */ /* 0x0009e8000c101906 */
[----:B------:R-:W1:Y:S02]  /*02f0*/  LDG.E R8, desc[UR6][R4.64] ;  /* 0x0000000604087981 */ /* 0x000e64000c1e1900 */
[----:B-1----:R-:W-:-:S05]  /*0300*/  IMAD.IADD R9, R15, 0x1, R8 ;  /* 0x000000010f097824 */ /* 0x002fca00078e0208 */
[----:B------:R-:W-:Y:S04]  /*0310*/  STG.E desc[UR6][R2.64], R9 ;  /* 0x0000000902007986 */ /* 0x000fe8000c101906 */
[----:B------:R-:W2:Y:S02]  /*0320*/  LDG.E R8, desc[UR6][R4.64+0x4] ;  /* 0x0000040604087981 */ /* 0x000ea4000c1e1900 */
[----:B--2---:R-:W-:-:S05]  /*0330*/  IADD3 R11, PT, PT, R9, R8, RZ ;  /* 0x00000008090b7210 */ /* 0x004fca0007ffe0ff */
[----:B------:R1:W-:Y:S04]  /*0340*/  STG.E desc[UR6][R2.64], R11 ;  /* 0x0000000b02007986 */ /* 0x0003e8000c101906 */
[----:B------:R-:W3:Y:S02]  /*0350*/  LDG.E R8, desc[UR6][R4.64+0x8] ;  /* 0x0000080604087981 */ /* 0x000ee4000c1e1900 */
[----:B---3--:R-:W-:-:S05]  /*0360*/  IMAD.IADD R13, R11, 0x1, R8 ;  /* 0x000000010b0d7824 */ /* 0x008fca00078e0208 */
[----:B------:R2:W-:Y:S04]  /*0370*/  STG.E desc[UR6][R2.64], R13 ;  /* 0x0000000d02007986 */ /* 0x0005e8000c101906 */
[----:B------:R-:W4:Y:S02]  /*0380*/  LDG.E R8, desc[UR6][R4.64+0xc] ;  /* 0x00000c0604087981 */ /* 0x000f24000c1e1900 */
[----:B----4-:R-:W-:-:S05]  /*0390*/  IMAD.IADD R15, R13, 0x1, R8 ;  /* 0x000000010d0f7824 */ /* 0x010fca00078e0208 */
[----:B------:R3:W-:Y:S04]  /*03a0*/  STG.E desc[UR6][R2.64], R15 ;  /* 0x0000000f02007986 */ /* 0x0007e8000c101906 */
[----:B------:R-:W4:Y:S02]  /*03b0*/  LDG.E R8, desc[UR6][R4.64+0x10] ;  /* 0x0000100604087981 */ /* 0x000f24000c1e1900 */
[----:B----4-:R-:W-:-:S05]  /*03c0*/  IADD3 R17, PT, PT, R15, R8, RZ ;  /* 0x000000080f117210 */ /* 0x010fca0007ffe0ff */
[----:B------:R4:W-:Y:S04]  /*03d0*/  STG.E desc[UR6][R2.64], R17 ;  /* 0x0000001102007986 */ /* 0x0009e8000c101906 */
[----:B------:R-:W1:Y:S02]  /*03e0*/  LDG.E R8, desc[UR6][R4.64+0x14] ;  /* 0x0000140604087981 */ /* 0x000e64000c1e1900 */
[----:B-1----:R-:W-:-:S05]  /*03f0*/  IMAD.IADD R11, R17, 0x1, R8 ;  /* 0x00000001110b7824 */ /* 0x002fca00078e0208 */
[----:B------:R4:W-:Y:S04]  /*0400*/  STG.E desc[UR6][R2.64], R11 ;  /* 0x0000000b02007986 */ /* 0x0009e8000c101906 */
[----:B------:R-:W2:Y:S01]  /*0410*/  LDG.E R8, desc[UR6][R4.64+0x18] ;  /* 0x0000180604087981 */ /* 0x000ea2000c1e1900 */
[----:B------:R-:W-:Y:S02]  /*0420*/  VIADD R7, R7, 0x10 ;  /* 0x0000001007077836 */ /* 0x000fe40000000000 */
[----:B--2---:R-:W-:-:S05]  /*0430*/  IMAD.IADD R13, R11, 0x1, R8 ;  /* 0x000000010b0d7824 */ /* 0x004fca00078e0208 */
[----:B------:R4:W-:Y:S04]  /*0440*/  STG.E desc[UR6][R2.64], R13 ;  /* 0x0000000d02007986 */ /* 0x0009e8000c101906 */
[----:B------:R-:W2:Y:S01]  /*0450*/  LDG.E R8, desc[UR6][R4.64+0x1c] ;  /* 0x00001c0604087981 */ /* 0x000ea2000c1e1900 */
[----:B------:R-:W-:Y:S02]  /*0460*/  ISETP.NE.AND P1, PT, R7, RZ, PT ;  /* 0x000000ff0700720c */ /* 0x000fe40003f25270 */
[----:B--2---:R-:W-:Y:S02]  /*0470*/  IADD3 R9, PT, PT, R13, R8, RZ ;  /* 0x000000080d097210 */ /* 0x004fe40007ffe0ff */
[----:B------:R-:W-:-:S03]  /*0480*/  IADD3 R8, P2, PT, R4, 0x40, RZ ;  /* 0x0000004004087810 */ /* 0x000fc60007f5e0ff */
[----:B------:R4:W-:Y:S02]  /*0490*/  STG.E desc[UR6][R2.64], R9 ;  /* 0x0000000902007986 */ /* 0x0009e4000c101906 */
[----:B---3--:R-:W-:-:S04]  /*04a0*/  IMAD.X R15, RZ, RZ, R5, P2 ;  /* 0x000000ffff0f7224 */ /* 0x008fc800010e0605 */
[----:B------:R-:W-:Y:S05]  /*04b0*/  @P1 BRA `(.L_x_239) ;  /* 0xfffffffc00241947 */ /* 0x000fea000383ffff */
.L_x_238:
[----:B------:R-:W-:Y:S05]  /*04c0*/  @!P0 EXIT ;  /* 0x000000000000894d */ /* 0x000fea0003800000 */
[----:B------:R-:W-:Y:S02]  /*04d0*/  ISETP.GE.U32.AND P0, PT, R10, 0x8, PT ;  /* 0x000000080a00780c */ /* 0x000fe40003f06070 */
[----:B------:R-:W-:-:S04]  /*04e0*/  LOP3.LUT R12, R6, 0x7, RZ, 0xc0, !PT ;  /* 0x00000007060c7812 */ /* 0x000fc800078ec0ff */
[----:B------:R-:W-:-:S07]  /*04f0*/  ISETP.NE.AND P1, PT, R12, RZ, PT ;  /* 0x000000ff0c00720c */ /* 0x000fce0003f25270 */
[----:B------:R-:W-:Y:S06]  /*0500*/  @!P0 BRA `(.L_x_240) ;  /* 0x00000000006c8947 */ /* 0x000fec0003800000 */
[----:B------:R-:W1:Y:S02]  /*0510*/  LDC.64 R4, c[0x0][0x380] ;  /* 0x0000e000ff047b82 */ /* 0x000e640000000a00 */
[----:B-1----:R-:W-:-:S05]  /*0520*/  IMAD.WIDE.U32 R4, R0, 0x4, R4 ;  /* 0x0000000400047825 */ /* 0x002fca00078e0004 */
[----:B------:R-:W4:Y:S02]  /*0530*/  LDG.E R8, desc[UR6][R4.64] ;  /* 0x0000000604087981 */ /* 0x000f24000c1e1900 */
[----:B----4-:R-:W-:-:S05]  /*0540*/  IADD3 R9, PT, PT, R9, R8, RZ ;  /* 0x0000000809097210 */ /* 0x010fca0007ffe0ff */
[----:B------:R-:W-:Y:S04]  /*0550*/  STG.E desc[UR6][R2.64], R9 ;  /* 0x0000000902007986 */ /* 0x000fe8000c101906 */
[----:B------:R-:W2:Y:S02]  /*0560*/  LDG.E R8, desc[UR6][R4.64+0x4] ;  /* 0x0000040604087981 */ /* 0x000ea4000c1e1900 */
[----:B--2---:R-:W-:-:S05]  /*0570*/  IMAD.IADD R7, R9, 0x1, R8 ;  /* 0x0000000109077824 */ /* 0x004fca00078e0208 */
        /* <DEDUP_REMOVED lines=11> */
[----:B-1----:R-:W-:-:S05]  /*0630*/  IADD3 R7, PT, PT, R15, R8, RZ ;  /* 0x000000080f077210 */ /* 0x002fca0007ffe0ff */
[----:B------:R3:W-:Y:S04]  /*0640*/  STG.E desc[UR6][R2.64], R7 ;  /* 0x0000000702007986 */ /* 0x0007e8000c101906 */
[----:B------:R-:W2:Y:S02]  /*0650*/  LDG.E R8, desc[UR6][R4.64+0x18] ;  /* 0x0000180604087981 */ /* 0x000ea4000c1e1900 */
[----:B--2---:R-:W-:-:S05]  /*0660*/  IMAD.IADD R11, R7, 0x1, R8 ;  /* 0x00000001070b7824 */ /* 0x004fca00078e0208 */
[----:B------:R3:W-:Y:S04]  /*0670*/  STG.E desc[UR6][R2.64], R11 ;  /* 0x0000000b02007986 */ /* 0x0007e8000c101906 */
[----:B------:R-:W2:Y:S01]  /*0680*/  LDG.E R8, desc[UR6][R4.64+0x1c] ;  /* 0x00001c0604087981 */ /* 0x000ea2000c1e1900 */
[----:B------:R-:W-:Y:S01]  /*0690*/  VIADD R0, R0, 0x8 ;  /* 0x0000000800007836 */ /* 0x000fe20000000000 */
[----:B--2---:R-:W-:-:S05]  /*06a0*/  IADD3 R9, PT, PT, R11, R8, RZ ;  /* 0x000000080b097210 */ /* 0x004fca0007ffe0ff */
[----:B------:R3:W-:Y:S02]  /*06b0*/  STG.E desc[UR6][R2.64], R9 ;  /* 0x0000000902007986 */ /* 0x0007e4000c101906 */
.L_x_240:
[----:B------:R-:W-:Y:S05]  /*06c0*/  @!P1 EXIT ;  /* 0x000000000000994d */ /* 0x000fea0003800000 */
[----:B------:R-:W-:Y:S02]  /*06d0*/  ISETP.GE.U32.AND P0, PT, R12, 0x4, PT ;  /* 0x000000040c00780c */ /* 0x000fe40003f06070 */
[----:B------:R-:W-:-:S04]  /*06e0*/  LOP3.LUT R6, R6, 0x3, RZ, 0xc0, !PT ;  /* 0x0000000306067812 */ /* 0x000fc800078ec0ff */
[----:B------:R-:W-:-:S07]  /*06f0*/  ISETP.NE.AND P1, PT, R6, RZ, PT ;  /* 0x000000ff0600720c */ /* 0x000fce0003f25270 */
[----:B------:R-:W-:Y:S06]  /*0700*/  @!P0 BRA `(.L_x_241) ;  /* 0x00000000003c8947 */ /* 0x000fec0003800000 */
[----:B------:R-:W1:Y:S02]  /*0710*/  LDC.64 R4, c[0x0][0x380] ;  /* 0x0000e000ff047b82 */ /* 0x000e640000000a00 */
[----:B-1----:R-:W-:-:S05]  /*0720*/  IMAD.WIDE.U32 R4, R0, 0x4, R4 ;  /* 0x0000000400047825 */ /* 0x002fca00078e0004 */
[----:B------:R-:W3:Y:S02]  /*0730*/  LDG.E R8, desc[UR6][R4.64] ;  /* 0x0000000604087981 */ /* 0x000ee4000c1e1900 */
[----:B---3--:R-:W-:-:S05]  /*0740*/  IADD3 R7, PT, PT, R9, R8, RZ ;  /* 0x0000000809077210 */ /* 0x008fca0007ffe0ff */
[----:B------:R1:W-:Y:S04]  /*0750*/  STG.E desc[UR6][R2.64], R7 ;  /* 0x0000000702007986 */ /* 0x0003e8000c101906 */
[----:B------:R-:W4:Y:S02]  /*0760*/  LDG.E R8, desc[UR6][R4.64+0x4] ;  /* 0x0000040604087981 */ /* 0x000f24000c1e1900 */
[----:B----4-:R-:W-:-:S05]  /*0770*/  IMAD.IADD R11, R7, 0x1, R8 ;  /* 0x00000001070b7824 */ /* 0x010fca00078e0208 */
[----:B------:R1:W-:Y:S04]  /*0780*/  STG.E desc[UR6][R2.64], R11 ;  /* 0x0000000b02007986 */ /* 0x0003e8000c101906 */
[----:B------:R-:W2:Y:S02]  /*0790*/  LDG.E R8, desc[UR6][R4.64+0x8] ;  /* 0x0000080604087981 */ /* 0x000ea4000c1e1900 */
[----:B--2---:R-:W-:-:S05]  /*07a0*/  IADD3 R13, PT, PT, R11, R8, RZ ;  /* 0x000000080b0d7210 */ /* 0x004fca0007ffe0ff */
[----:B------:R1:W-:Y:S04]  /*07b0*/  STG.E desc[UR6][R2.64], R13 ;  /* 0x0000000d02007986 */ /* 0x0003e8000c101906 */
[----:B------:R-:W2:Y:S01]  /*07c0*/  LDG.E R8, desc[UR6][R4.64+0xc] ;  /* 0x00000c0604087981 */ /* 0x000ea2000c1e1900 */
[----:B------:R-:W-:Y:S01]  /*07d0*/  IADD3 R0, PT, PT, R0, 0x4, RZ ;  /* 0x0000000400007810 */ /* 0x000fe20007ffe0ff */
[----:B--2---:R-:W-:-:S05]  /*07e0*/  IMAD.IADD R9, R13, 0x1, R8 ;  /* 0x000000010d097824 */ /* 0x004fca00078e0208 */
[----:B------:R1:W-:Y:S02]  /*07f0*/  STG.E desc[UR6][R2.64], R9 ;  /* 0x0000000902007986 */ /* 0x0003e4000c101906 */
.L_x_241:
[----:B------:R-:W-:Y:S05]  /*0800*/  @!P1 EXIT ;  /* 0x000000000000994d */ /* 0x000fea0003800000 */
[----:B------:R-:W2:Y:S01]  /*0810*/  LDC.64 R4, c[0x0][0x380] ;  /* 0x0000e000ff047b82 */ /* 0x000ea20000000a00 */
[----:B------:R-:W-:Y:S02]  /*0820*/  IMAD.MOV R6, RZ, RZ, -R6 ;  /* 0x000000ffff067224 */ /* 0x000fe400078e0a06 */
[----:B--2---:R-:W-:-:S07]  /*0830*/  IMAD.WIDE.U32 R4, R0, 0x4, R4 ;  /* 0x0000000400047825 */ /* 0x004fce00078e0004 */
.L_x_242:
[----:B--2---:R2:W1:Y:S01]  /*0840*/  LDG.E R0, desc[UR6][R4.64] ;  /* 0x0000000604007981 */ /* 0x004462000c1e1900 */
[----:B------:R-:W-:-:S05]  /*0850*/  VIADD R6, R6, 0x1 ;  /* 0x0000000106067836 */ /* 0x000fca0000000000 */
[----:B------:R-:W-:Y:S02]  /*0860*/  ISETP.NE.AND P0, PT, R6, RZ, PT ;  /* 0x000000ff0600720c */ /* 0x000fe40003f05270 */
[----:B--2---:R-:W-:-:S04]  /*0870*/  IADD3 R4, P1, PT, R4, 0x4, RZ ;  /* 0x0000000404047810 */ /* 0x004fc80007f3e0ff */
[----:B------:R-:W-:Y:S02]  /*0880*/  IADD3.X R5, PT, PT, RZ, R5, RZ, P1, !PT ;  /* 0x00000005ff057210 */ /* 0x000fe40000ffe4ff */
[----:B-1-34-:R-:W-:-:S05]  /*0890*/  IADD3 R9, PT, PT, R0, R9, RZ ;  /* 0x0000000900097210 */ /* 0x01afca0007ffe0ff */
[----:B------:R2:W-:Y:S01]  /*08a0*/  STG.E desc[UR6][R2.64], R9 ;  /* 0x0000000902007986 */ /* 0x0005e2000c101906 */
[----:B------:R-:W-:Y:S05]  /*08b0*/  @P0 BRA `(.L_x_242) ;  /* 0xfffffffc00e00947 */ /* 0x000fea000383ffff */
[----:B------:R-:W-:Y:S05]  /*08c0*/  EXIT ;  /* 0x000000000000794d */ /* 0x000fea0003800000 */
.L_x_243:
        /* <DEDUP_REMOVED lines=11> */
.L_x_252:


//--------------------- .nv.shared._ZN3cub18CUB_300001_SM_10006detail6reduce28DeviceReduceSingleTileKernelINS2_10policy_hubIiyN4cuda3std3__44plusIiEEE10Policy1000EPiSC_iS9_iiNS7_10__identityEEEvT0_T1_T2_T3_T4_T6_ --------------------------
	.section	.nv.shared._ZN3cub18CUB_300001_SM_10006detail6reduce28DeviceReduceSingleTileKernelINS2_10policy_hubIiyN4cuda3std3__44plusIiEEE10Policy1000EPiSC_iS9_iiNS7_10__identityEEEvT0_T1_T2_T3_T4_T6_,"aw",@nobits
	.sectionflags	@""
	.align	4
.nv.shared._ZN3cub18CUB_300001_SM_10006detail6reduce28DeviceReduceSingleTileKernelINS2_10policy_hubIiyN4cuda3std3__44plusIiEEE10Policy1000EPiSC_iS9_iiNS7_10__identityEEEvT0_T1_T2_T3_T4_T6_:
	.zero		1068


//--------------------- .nv.shared.reserved.0     --------------------------
	.section	.nv.shared.reserved.0,"aw",@nobits
	.weak		__nv_reservedSMEM_offset_0_alias
	.size		__nv_reservedSMEM_offset_0_alias, 0, 64
	.other		__nv_reservedSMEM_offset_0_alias,@"STO_CUDA_RESERVED_SHARED STV_DEFAULT"
__nv_reservedSMEM_offset_0_alias:
	.zero		0
	.zero		64


//--------------------- .nv.global                --------------------------
	.section	.nv.global,"aw",@nobits
.nv.global:
	.type		_ZN34_INTERNAL_7214e8f3_4_k_cu_fccd288e6thrust24THRUST_300001_SM_1000_NS3seqE,@object
	.size		_ZN34_INTERNAL_7214e8f3_4_k_cu_fccd288e6thrust24THRUST_300001_SM_1000_NS3seqE,(_ZN34_INTERNAL_7214e8f3_4_k_cu_fccd288e4cuda3std3__48in_placeE - _ZN34_INTERNAL_7214e8f3_4_k_cu_fccd288e6thrust24THRUST_300001_SM_1000_NS3seqE)
_ZN34_INTERNAL_7214e8f3_4_k_cu_fccd288e6thrust24THRUST_300001_SM_1000_NS3seqE:
	.zero		1
	.type		_ZN34_INTERNAL_7214e8f3_4_k_cu_fccd288e4cuda3std3__48in_placeE,@object
	.size		_ZN34_INTERNAL_7214e8f3_4_k_cu_fccd288e4cuda3std3__48in_placeE,(_ZN34_INTERNAL_7214e8f3_4_k_cu_fccd288e4cuda3std6ranges3__45__cpo4sizeE - _ZN34_INTERNAL_7214e8f3_4_k_cu_fccd288e4cuda3std3__48in_placeE)
_ZN34_INTERNAL_7214e8f3_4_k_cu_fccd288e4cuda3std3__48in_placeE:
	.zero		1
	.type		_ZN34_INTERNAL_7214e8f3_4_k_cu_fccd288e4cuda3std6ranges3__45__cpo4sizeE,@object
	.size		_ZN34_INTERNAL_7214e8f3_4_k_cu_fccd288e4cuda3std6ranges3__45__cpo4sizeE,(_ZN34_INTERNAL_7214e8f3_4_k_cu_fccd288e6thrust24THRUST_300001_SM_1000_NS12placeholders2_3E - _ZN34_INTERNAL_7214e8f3_4_k_cu_fccd288e4cuda3std6ranges3__45__cpo4sizeE)
_ZN34_INTERNAL_7214e8f3_4_k_cu_fccd288e4cuda3std6ranges3__45__cpo4sizeE:
	.zero		1
	.type		_ZN34_INTERNAL_7214e8f3_4_k_cu_fccd288e6thrust24THRUST_300001_SM_1000_NS12placeholders2_3E,@object
	.size		_ZN34_INTERNAL_7214e8f3_4_k_cu_fccd288e6thrust24THRUST_300001_SM_1000_NS12placeholders2_3E,(_ZN34_INTERNAL_7214e8f3_4_k_cu_fccd288e4cuda3std3__45__cpo6cbeginE - _ZN34_INTERNAL_7214e8f3_4_k_cu_fccd288e6thrust24THRUST_300001_SM_1000_NS12placeholders2_3E)
_ZN34_INTERNAL_7214e8f3_4_k_cu_fccd288e6thrust24THRUST_300001_SM_1000_NS12placeholders2_3E:
	.zero		1
	.type		_ZN34_INTERNAL_7214e8f3_4_k_cu_fccd288e4cuda3std3__45__cpo6cbeginE,@object
	.size		_ZN34_INTERNAL_7214e8f3_4_k_cu_fccd288e4cuda3std3__45__cpo6cbeginE,(_ZN34_INTERNAL_7214e8f3_4_k_cu_fccd288e4cuda3std6ranges3__45__cpo6cbeginE - _ZN34_INTERNAL_7214e8f3_4_k_cu_fccd288e4cuda3std3__45__cpo6cbeginE)
_ZN34_INTERNAL_7214e8f3_4_k_cu_fccd288e4cuda3std3__45__cpo6cbeginE:
	.zero		1
	.type		_ZN34_INTERNAL_7214e8f3_4_k_cu_fccd288e4cuda3std6ranges3__45__cpo6cbeginE,@object
	.size		_ZN34_INTERNAL_7214e8f3_4_k_cu_fccd288e4cuda3std6ranges3__45__cpo6cbeginE,(_ZN34_INTERNAL_7214e8f3_4_k_cu_fccd288e6thrust24THRUST_300001_SM_1000_NS12placeholders2_7E - _ZN34_INTERNAL_7214e8f3_4_k_cu_fccd288e4cuda3std6ranges3__45__cpo6cbeginE)
_ZN34_INTERNAL_7214e8f3_4_k_cu_fccd288e4cuda3std6ranges3__45__cpo6cbeginE:
	.zero		1
	.type		_ZN34_INTERNAL_7214e8f3_4_k_cu_fccd288e6thrust24THRUST_300001_SM_1000_NS12placeholders2_7E,@object
	.size		_ZN34_INTERNAL_7214e8f3_4_k_cu_fccd288e6thrust24THRUST_300001_SM_1000_NS12placeholders2_7E,(_ZN34_INTERNAL_7214e8f3_4_k_cu_fccd288e4cuda3std3__45__cpo7crbeginE - _ZN34_INTERNAL_7214e8f3_4_k_cu_fccd288e6thrust24THRUST_300001_SM_1000_NS12placeholders2_7E)
_ZN34_INTERNAL_7214e8f3_4_k_cu_fccd288e6thrust24THRUST_300001_SM_1000_NS12placeholders2_7E:
	.zero		1
	.type		_ZN34_INTERNAL_7214e8f3_4_k_cu_fccd288e4cuda3std3__45__cpo7crbeginE,@object
	.size		_ZN34_INTERNAL_7214e8f3_4_k_cu_fccd288e4cuda3std3__45__cpo7crbeginE,(_ZN34_INTERNAL_7214e8f3_4_k_cu_fccd288e4cuda3std6ranges3__45__cpo4nextE - _ZN34_INTERNAL_7214e8f3_4_k_cu_fccd288e4cuda3std3__45__cpo7crbeginE)
_ZN34_INTERNAL_7214e8f3_4_k_cu_fccd288e4cuda3std3__45__cpo7crbeginE:
	.zero		1
	.type		_ZN34_INTERNAL_7214e8f3_4_k_cu_fccd288e4cuda3std6ranges3__45__cpo4nextE,@object
	.size		_ZN34_INTERNAL_7214e8f3_4_k_cu_fccd288e4cuda3std6ranges3__45__cpo4nextE,(_ZN34_INTERNAL_7214e8f3_4_k_cu_fccd288e4cuda3std6ranges3__45__cpo4swapE - _ZN34_INTERNAL_7214e8f3_4_k_cu_fccd288e4cuda3std6ranges3__45__cpo4nextE)
_ZN34_INTERNAL_7214e8f3_4_k_cu_fccd288e4cuda3std6ranges3__45__cpo4nextE:
	.zero		1
	.type		_ZN34_INTERNAL_7214e8f3_4_k_cu_fccd288e4cuda3std6ranges3__45__cpo4swapE,@object
	.size		_ZN34_INTERNAL_7214e8f3_4_k_cu_fccd288e4cuda3std6ranges3__45__cpo4swapE,(_ZN34_INTERNAL_7214e8f3_4_k_cu_fccd288e6thrust24THRUST_300001_SM_1000_NS8cuda_cub10par_nosyncE - _ZN34_INTERNAL_7214e8f3_4_k_cu_fccd288e4cuda3std6ranges3__45__cpo4swapE)
_ZN34_INTERNAL_7214e8f3_4_k_cu_fccd288e4cuda3std6ranges3__45__cpo4swapE:
	.zero		1
	.type		_ZN34_INTERNAL_7214e8f3_4_k_cu_fccd288e6thrust24THRUST_300001_SM_1000_NS8cuda_cub10par_nosyncE,@object
	.size		_ZN34_INTERNAL_7214e8f3_4_k_cu_fccd288e6thrust24THRUST_300001_SM_1000_NS8cuda_cub10par_nosyncE,(_ZN34_INTERNAL_7214e8f3_4_k_cu_fccd288e6thrust24THRUST_300001_SM_1000_NS12placeholders2_9E - _ZN34_INTERNAL_7214e8f3_4_k_cu_fccd288e6thrust24THRUST_300001_SM_1000_NS8cuda_cub10par_nosyncE)
_ZN34_INTERNAL_7214e8f3_4_k_cu_fccd288e6thrust24THRUST_300001_SM_1000_NS8cuda_cub10par_nosyncE:
	.zero		1
	.type		_ZN34_INTERNAL_7214e8f3_4_k_cu_fccd288e6thrust24THRUST_300001_SM_1000_NS12placeholders2_9E,@object
	.size		_ZN34_INTERNAL_7214e8f3_4_k_cu_fccd288e6thrust24THRUST_300001_SM_1000_NS12placeholders2_9E,(_ZN34_INTERNAL_7214e8f3_4_k_cu_fccd288e4cuda3std3__436_GLOBAL__N__7214e8f3_4_k_cu_fccd288e6ignoreE - _ZN34_INTERNAL_7214e8f3_4_k_cu_fccd288e6thrust24THRUST_300001_SM_1000_NS12placeholders2_9E)
_ZN34_INTERNAL_7214e8f3_4_k_cu_fccd288e6thrust24THRUST_300001_SM_1000_NS12placeholders2_9E:
	.zero		1
	.type		_ZN34_INTERNAL_7214e8f3_4_k_cu_fccd288e4cuda3std3__436_GLOBAL__N__7214e8f3_4_k_cu_fccd288e6ignoreE,@object
	.size		_ZN34_INTERNAL_7214e8f3_4_k_cu_fccd288e4cuda3std3__436_GLOBAL__N__7214e8f3_4_k_cu_fccd288e6ignoreE,(_ZN34_INTERNAL_7214e8f3_4_k_cu_fccd288e4cuda3std6ranges3__45__cpo4dataE - _ZN34_INTERNAL_7214e8f3_4_k_cu_fccd288e4cuda3std3__436_GLOBAL__N__7214e8f3_4_k_cu_fccd288e6ignoreE)
_ZN34_INTERNAL_7214e8f3_4_k_cu_fccd288e4cuda3std3__436_GLOBAL__N__7214e8f3_4_k_cu_fccd288e6ignoreE:
	.zero		1
	.type		_ZN34_INTERNAL_7214e8f3_4_k_cu_fccd288e4cuda3std6ranges3__45__cpo4dataE,@object
	.size		_ZN34_INTERNAL_7214e8f3_4_k_cu_fccd288e4cuda3std6ranges3__45__cpo4dataE,(_ZN34_INTERNAL_7214e8f3_4_k_cu_fccd288e6thrust24THRUST_300001_SM_1000_NS12placeholders2_1E - _ZN34_INTERNAL_7214e8f3_4_k_cu_fccd288e4cuda3std6ranges3__45__cpo4dataE)
_ZN34_INTERNAL_7214e8f3_4_k_cu_fccd288e4cuda3std6ranges3__45__cpo4dataE:
	.zero		1
	.type		_ZN34_INTERNAL_7214e8f3_4_k_cu_fccd288e6thrust24THRUST_300001_SM_1000_NS12placeholders2_1E,@object
	.size		_ZN34_INTERNAL_7214e8f3_4_k_cu_fccd288e6thrust24THRUST_300001_SM_1000_NS12placeholders2_1E,(_ZN34_INTERNAL_7214e8f3_4_k_cu_fccd288e4cuda3std3__45__cpo5beginE - _ZN34_INTERNAL_7214e8f3_4_k_cu_fccd288e6thrust24THRUST_300001_SM_1000_NS12placeholders2_1E)
_ZN34_INTERNAL_7214e8f3_4_k_cu_fccd288e6thrust24THRUST_300001_SM_1000_NS12placeholders2_1E:
	.zero		1
	.type		_ZN34_INTERNAL_7214e8f3_4_k_cu_fccd288e4cuda3std3__45__cpo5beginE,@object
	.size		_ZN34_INTERNAL_7214e8f3_4_k_cu_fccd288e4cuda3std3__45__cpo5beginE,(_ZN34_INTERNAL_7214e8f3_4_k_cu_fccd288e4cuda3std6ranges3__45__cpo5beginE - _ZN34_INTERNAL_7214e8f3_4_k_cu_fccd288e4cuda3std3__45__cpo5beginE)
_ZN34_INTERNAL_7214e8f3_4_k_cu_fccd288e4cuda3std3__45__cpo5beginE:
	.zero		1
	.type		_ZN34_INTERNAL_7214e8f3_4_k_cu_fccd288e4cuda3std6ranges3__45__cpo5beginE,@object
	.size		_ZN34_INTERNAL_7214e8f3_4_k_cu_fccd288e4cuda3std6ranges3__45__cpo5beginE,(_ZN34_INTERNAL_7214e8f3_4_k_cu_fccd288e6thrust24THRUST_300001_SM_1000_NS12placeholders2_5E - _ZN34_INTERNAL_7214e8f3_4_k_cu_fccd288e4cuda3std6ranges3__45__cpo5beginE)
_ZN34_INTERNAL_7214e8f3_4_k_cu_fccd288e4cuda3std6ranges3__45__cpo5beginE:
	.zero		1
	.type		_ZN34_INTERNAL_7214e8f3_4_k_cu_fccd288e6thrust24THRUST_300001_SM_1000_NS12placeholders2_5E,@object
	.size		_ZN34_INTERNAL_7214e8f3_4_k_cu_fccd288e6thrust24THRUST_300001_SM_1000_NS12placeholders2_5E,(_ZN34_INTERNAL_7214e8f3_4_k_cu_fccd288e4cuda3std3__45__cpo6rbeginE - _ZN34_INTERNAL_7214e8f3_4_k_cu_fccd288e6thrust24THRUST_300001_SM_1000_NS12placeholders2_5E)
_ZN34_INTERNAL_7214e8f3_4_k_cu_fccd288e6thrust24THRUST_300001_SM_1000_NS12placeholders2_5E:
	.zero		1
	.type		_ZN34_INTERNAL_7214e8f3_4_k_cu_fccd288e4cuda3std3__45__cpo6rbeginE,@object
	.size		_ZN34_INTERNAL_7214e8f3_4_k_cu_fccd288e4cuda3std3__45__cpo6rbeginE,(_ZN34_INTERNAL_7214e8f3_4_k_cu_fccd288e4cuda3std6ranges3__45__cpo7advanceE - _ZN34_INTERNAL_7214e8f3_4_k_cu_fccd288e4cuda3std3__45__cpo6rbeginE)
_ZN34_INTERNAL_7214e8f3_4_k_cu_fccd288e4cuda3std3__45__cpo6rbeginE:
	.zero		1
	.type		_ZN34_INTERNAL_7214e8f3_4_k_cu_fccd288e4cuda3std6ranges3__45__cpo7advanceE,@object
	.size		_ZN34_INTERNAL_7214e8f3_4_k_cu_fccd288e4cuda3std6ranges3__45__cpo7advanceE,(_ZN34_INTERNAL_7214e8f3_4_k_cu_fccd288e4cuda3std3__47nulloptE - _ZN34_INTERNAL_7214e8f3_4_k_cu_fccd288e4cuda3std6ranges3__45__cpo7advanceE)
_ZN34_INTERNAL_7214e8f3_4_k_cu_fccd288e4cuda3std6ranges3__45__cpo7advanceE:
	.zero		1
	.type		_ZN34_INTERNAL_7214e8f3_4_k_cu_fccd288e4cuda3std3__47nulloptE,@object
	.size		_ZN34_INTERNAL_7214e8f3_4_k_cu_fccd288e4cuda3std3__47nulloptE,(_ZN34_INTERNAL_7214e8f3_4_k_cu_fccd288e4cuda3std6ranges3__45__cpo8distanceE - _ZN34_INTERNAL_7214e8f3_4_k_cu_fccd288e4cuda3std3__47nulloptE)
_ZN34_INTERNAL_7214e8f3_4_k_cu_fccd288e4cuda3std3__47nulloptE:
	.zero		1
	.type		_ZN34_INTERNAL_7214e8f3_4_k_cu_fccd288e4cuda3std6ranges3__45__cpo8distanceE,@object
	.size		_ZN34_INTERNAL_7214e8f3_4_k_cu_fccd288e4cuda3std6ranges3__45__cpo8distanceE,(_ZN34_INTERNAL_7214e8f3_4_k_cu_fccd288e6thrust24THRUST_300001_SM_1000_NS12placeholders3_10E - _ZN34_INTERNAL_7214e8f3_4_k_cu_fccd288e4cuda3std6ranges3__45__cpo8distanceE)
_ZN34_INTERNAL_7214e8f3_4_k_cu_fccd288e4cuda3std6ranges3__45__cpo8distanceE:
	.zero		1
	.type		_ZN34_INTERNAL_7214e8f3_4_k_cu_fccd288e6thrust24THRUST_300001_SM_1000_NS12placeholders3_10E,@object
	.size		_ZN34_INTERNAL_7214e8f3_4_k_cu_fccd288e6thrust24THRUST_300001_SM_1000_NS12placeholders3_10E,(_ZN34_INTERNAL_7214e8f3_4_k_cu_fccd288e4cuda3std3__419piecewise_constructE - _ZN34_INTERNAL_7214e8f3_4_k_cu_fccd288e6thrust24THRUST_300001_SM_1000_NS12placeholders3_10E)
_ZN34_INTERNAL_7214e8f3_4_k_cu_fccd288e6thrust24THRUST_300001_SM_1000_NS12placeholders3_10E:
	.zero		1
	.type		_ZN34_INTERNAL_7214e8f3_4_k_cu_fccd288e4cuda3std3__419piecewise_constructE,@object
	.size		_ZN34_INTERNAL_7214e8f3_4_k_cu_fccd288e4cuda3std3__419piecewise_constructE,(_ZN34_INTERNAL_7214e8f3_4_k_cu_fccd288e4cuda3std6ranges3__45__cpo5cdataE - _ZN34_INTERNAL_7214e8f3_4_k_cu_fccd288e4cuda3std3__419piecewise_constructE)
_ZN34_INTERNAL_7214e8f3_4_k_cu_fccd288e4cuda3std3__419piecewise_constructE:
	.zero		1
	.type		_ZN34_INTERNAL_7214e8f3_4_k_cu_fccd288e4cuda3std6ranges3__45__cpo5cdataE,@object
	.size		_ZN34_INTERNAL_7214e8f3_4_k_cu_fccd288e4cuda3std6ranges3__45__cpo5cdataE,(_ZN34_INTERNAL_7214e8f3_4_k_cu_fccd288e6thrust24THRUST_300001_SM_1000_NS12placeholders2_2E - _ZN34_INTERNAL_7214e8f3_4_k_cu_fccd288e4cuda3std6ranges3__45__cpo5cdataE)
_ZN34_INTERNAL_7214e8f3_4_k_cu_fccd288e4cuda3std6ranges3__45__cpo5cdataE:
	.zero		1
	.type		_ZN34_INTERNAL_7214e8f3_4_k_cu_fccd288e6thrust24THRUST_300001_SM_1000_NS12placeholders2_2E,@object
	.size		_ZN34_INTERNAL_7214e8f3_4_k_cu_fccd288e6thrust24THRUST_300001_SM_1000_NS12placeholders2_2E,(_ZN34_INTERNAL_7214e8f3_4_k_cu_fccd288e4cuda3std3__45__cpo3endE - _ZN34_INTERNAL_7214e8f3_4_k_cu_fccd288e6thrust24THRUST_300001_SM_1000_NS12placeholders2_2E)
_ZN34_INTERNAL_7214e8f3_4_k_cu_fccd288e6thrust24THRUST_300001_SM_1000_NS12placeholders2_2E:
	.zero		1
	.type		_ZN34_INTERNAL_7214e8f3_4_k_cu_fccd288e4cuda3std3__45__cpo3endE,@object
	.size		_ZN34_INTERNAL_7214e8f3_4_k_cu_fccd288e4cuda3std3__45__cpo3endE,(_ZN34_INTERNAL_7214e8f3_4_k_cu_fccd288e4cuda3std6ranges3__45__cpo3endE - _ZN34_INTERNAL_7214e8f3_4_k_cu_fccd288e4cuda3std3__45__cpo3endE)
_ZN34_INTERNAL_7214e8f3_4_k_cu_fccd288e4cuda3std3__45__cpo3endE:
	.zero		1
	.type		_ZN34_INTERNAL_7214e8f3_4_k_cu_fccd288e4cuda3std6ranges3__45__cpo3endE,@object
	.size		_ZN34_INTERNAL_7214e8f3_4_k_cu_fccd288e4cuda3std6ranges3__45__cpo3endE,(_ZN34_INTERNAL_7214e8f3_4_k_cu_fccd288e6thrust24THRUST_300001_SM_1000_NS12placeholders2_6E - _ZN34_INTERNAL_7214e8f3_4_k_cu_fccd288e4cuda3std6ranges3__45__cpo3endE)
_ZN34_INTERNAL_7214e8f3_4_k_cu_fccd288e4cuda3std6ranges3__45__cpo3endE:
	.zero		1
	.type		_ZN34_INTERNAL_7214e8f3_4_k_cu_fccd288e6thrust24THRUST_300001_SM_1000_NS12placeholders2_6E,@object
	.size		_ZN34_INTERNAL_7214e8f3_4_k_cu_fccd288e6thrust24THRUST_300001_SM_1000_NS12placeholders2_6E,(_ZN34_INTERNAL_7214e8f3_4_k_cu_fccd288e4cuda3std3__45__cpo4rendE - _ZN34_INTERNAL_7214e8f3_4_k_cu_fccd288e6thrust24THRUST_300001_SM_1000_NS12placeholders2_6E)
_ZN34_INTERNAL_7214e8f3_4_k_cu_fccd288e6thrust24THRUST_300001_SM_1000_NS12placeholders2_6E:
	.zero		1
	.type		_ZN34_INTERNAL_7214e8f3_4_k_cu_fccd288e4cuda3std3__45__cpo4rendE,@object
	.size		_ZN34_INTERNAL_7214e8f3_4_k_cu_fccd288e4cuda3std3__45__cpo4rendE,(_ZN34_INTERNAL_7214e8f3_4_k_cu_fccd288e4cuda3std6ranges3__45__cpo9iter_swapE - _ZN34_INTERNAL_7214e8f3_4_k_cu_fccd288e4cuda3std3__45__cpo4rendE)
_ZN34_INTERNAL_7214e8f3_4_k_cu_fccd288e4cuda3std3__45__cpo4rendE:
	.zero		1
	.type		_ZN34_INTERNAL_7214e8f3_4_k_cu_fccd288e4cuda3std6ranges3__45__cpo9iter_swapE,@object
	.size		_ZN34_INTERNAL_7214e8f3_4_k_cu_fccd288e4cuda3std6ranges3__45__cpo9iter_swapE,(_ZN34_INTERNAL_7214e8f3_4_k_cu_fccd288e4cuda3std3__48unexpectE - _ZN34_INTERNAL_7214e8f3_4_k_cu_fccd288e4cuda3std6ranges3__45__cpo9iter_swapE)
_ZN34_INTERNAL_7214e8f3_4_k_cu_fccd288e4cuda3std6ranges3__45__cpo9iter_swapE:
	.zero		1
	.type		_ZN34_INTERNAL_7214e8f3_4_k_cu_fccd288e4cuda3std3__48unexpectE,@object
	.size		_ZN34_INTERNAL_7214e8f3_4_k_cu_fccd288e4cuda3std3__48unexpectE,(_ZN34_INTERNAL_7214e8f3_4_k_cu_fccd288e6thrust24THRUST_300001_SM_1000_NS8cuda_cub3parE - _ZN34_INTERNAL_7214e8f3_4_k_cu_fccd288e4cuda3std3__48unexpectE)
_ZN34_INTERNAL_7214e8f3_4_k_cu_fccd288e4cuda3std3__48unexpectE:
	.zero		1
	.type		_ZN34_INTERNAL_7214e8f3_4_k_cu_fccd288e6thrust24THRUST_300001_SM_1000_NS8cuda_cub3parE,@object
	.size		_ZN34_INTERNAL_7214e8f3_4_k_cu_fccd288e6thrust24THRUST_300001_SM_1000_NS8cuda_cub3parE,(_ZN34_INTERNAL_7214e8f3_4_k_cu_fccd288e6thrust24THRUST_300001_SM_1000_NS12placeholders2_4E - _ZN34_INTERNAL_7214e8f3_4_k_cu_fccd288e6thrust24THRUST_300001_SM_1000_NS8cuda_cub3parE)
_ZN34_INTERNAL_7214e8f3_4_k_cu_fccd288e6thrust24THRUST_300001_SM_1000_NS8cuda_cub3parE:
	.zero		1
	.type		_ZN34_INTERNAL_7214e8f3_4_k_cu_fccd288e6thrust24THRUST_300001_SM_1000_NS12placeholders2_4E,@object
	.size		_ZN34_INTERNAL_7214e8f3_4_k_cu_fccd288e6thrust24THRUST_300001_SM_1000_NS12placeholders2_4E,(_ZN34_INTERNAL_7214e8f3_4_k_cu_fccd288e4cuda3std3__45__cpo4cendE - _ZN34_INTERNAL_7214e8f3_4_k_cu_fccd288e6thrust24THRUST_300001_SM_1000_NS12placeholders2_4E)
_ZN34_INTERNAL_7214e8f3_4_k_cu_fccd288e6thrust24THRUST_300001_SM_1000_NS12placeholders2_4E:
	.zero		1
	.type		_ZN34_INTERNAL_7214e8f3_4_k_cu_fccd288e4cuda3std3__45__cpo4cendE,@object
	.size		_ZN34_INTERNAL_7214e8f3_4_k_cu_fccd288e4cuda3std3__45__cpo4cendE,(_ZN34_INTERNAL_7214e8f3_4_k_cu_fccd288e4cuda3std6ranges3__45__cpo4cendE - _ZN34_INTERNAL_7214e8f3_4_k_cu_fccd288e4cuda3std3__45__cpo4cendE)
_ZN34_INTERNAL_7214e8f3_4_k_cu_fccd288e4cuda3std3__45__cpo4cendE:
	.zero		1
	.type		_ZN34_INTERNAL_7214e8f3_4_k_cu_fccd288e4cuda3std6ranges3__45__cpo4cendE,@object
	.size		_ZN34_INTERNAL_7214e8f3_4_k_cu_fccd288e4cuda3std6ranges3__45__cpo4cendE,(_ZN34_INTERNAL_7214e8f3_4_k_cu_fccd288e4cuda3std3__420unreachable_sentinelE - _ZN34_INTERNAL_7214e8f3_4_k_cu_fccd288e4cuda3std6ranges3__45__cpo4cendE)
_ZN34_INTERNAL_7214e8f3_4_k_cu_fccd288e4cuda3std6ranges3__45__cpo4cendE:
	.zero		1
	.type		_ZN34_INTERNAL_7214e8f3_4_k_cu_fccd288e4cuda3std3__420unreachable_sentinelE,@object
	.size		_ZN34_INTERNAL_7214e8f3_4_k_cu_fccd288e4cuda3std3__420unreachable_sentinelE,(_ZN34_INTERNAL_7214e8f3_4_k_cu_fccd288e4cuda3std6ranges3__45__cpo5ssizeE - _ZN34_INTERNAL_7214e8f3_4_k_cu_fccd288e4cuda3std3__420unreachable_sentinelE)
_ZN34_INTERNAL_7214e8f3_4_k_cu_fccd288e4cuda3std3__420unreachable_sentinelE:
	.zero		1
	.type		_ZN34_INTERNAL_7214e8f3_4_k_cu_fccd288e4cuda3std6ranges3__45__cpo5ssizeE,@object
	.size		_ZN34_INTERNAL_7214e8f3_4_k_cu_fccd288e4cuda3std6ranges3__45__cpo5ssizeE,(_ZN34_INTERNAL_7214e8f3_4_k_cu_fccd288e6thrust24THRUST_300001_SM_1000_NS12placeholders2_8E - _ZN34_INTERNAL_7214e8f3_4_k_cu_fccd288e4cuda3std6ranges3__45__cpo5ssizeE)
_ZN34_INTERNAL_7214e8f3_4_k_cu_fccd288e4cuda3std6ranges3__45__cpo5ssizeE:
	.zero		1
	.type		_ZN34_INTERNAL_7214e8f3_4_k_cu_fccd288e6thrust24THRUST_300001_SM_1000_NS12placeholders2_8E,@object
	.size		_ZN34_INTERNAL_7214e8f3_4_k_cu_fccd288e6thrust24THRUST_300001_SM_1000_NS12placeholders2_8E,(_ZN34_INTERNAL_7214e8f3_4_k_cu_fccd288e4cuda3std3__45__cpo5crendE - _ZN34_INTERNAL_7214e8f3_4_k_cu_fccd288e6thrust24THRUST_300001_SM_1000_NS12placeholders2_8E)
_ZN34_INTERNAL_7214e8f3_4_k_cu_fccd288e6thrust24THRUST_300001_SM_1000_NS12placeholders2_8E:
	.zero		1
	.type		_ZN34_INTERNAL_7214e8f3_4_k_cu_fccd288e4cuda3std3__45__cpo5crendE,@object
	.size		_ZN34_INTERNAL_7214e8f3_4_k_cu_fccd288e4cuda3std3__45__cpo5crendE,(_ZN34_INTERNAL_7214e8f3_4_k_cu_fccd288e4cuda3std6ranges3__45__cpo4prevE - _ZN34_INTERNAL_7214e8f3_4_k_cu_fccd288e4cuda3std3__45__cpo5crendE)
_ZN34_INTERNAL_7214e8f3_4_k_cu_fccd288e4cuda3std3__45__cpo5crendE:
	.zero		1
	.type		_ZN34_INTERNAL_7214e8f3_4_k_cu_fccd288e4cuda3std6ranges3__45__cpo4prevE,@object
	.size		_ZN34_INTERNAL_7214e8f3_4_k_cu_fccd288e4cuda3std6ranges3__45__cpo4prevE,(_ZN34_INTERNAL_7214e8f3_4_k_cu_fccd288e4cuda3std6ranges3__45__cpo9iter_moveE - _ZN34_INTERNAL_7214e8f3_4_k_cu_fccd288e4cuda3std6ranges3__45__cpo4prevE)
_ZN34_INTERNAL_7214e8f3_4_k_cu_fccd288e4cuda3std6ranges3__45__cpo4prevE:
	.zero		1
	.type		_ZN34_INTERNAL_7214e8f3_4_k_cu_fccd288e4cuda3std6ranges3__45__cpo9iter_moveE,@object
	.size		_ZN34_INTERNAL_7214e8f3_4_k_cu_fccd288e4cuda3std6ranges3__45__cpo9iter_moveE,(_ZN34_INTERNAL_7214e8f3_4_k_cu_fccd288e6thrust24THRUST_300001_SM_1000_NS6system6detail10sequential3seqE - _ZN34_INTERNAL_7214e8f3_4_k_cu_fccd288e4cuda3std6ranges3__45__cpo9iter_moveE)
_ZN34_INTERNAL_7214e8f3_4_k_cu_fccd288e4cuda3std6ranges3__45__cpo9iter_moveE:
	.zero		1
	.type		_ZN34_INTERNAL_7214e8f3_4_k_cu_fccd288e6thrust24THRUST_300001_SM_1000_NS6system6detail10sequential3seqE,@object
	.size		_ZN34_INTERNAL_7214e8f3_4_k_cu_fccd288e6thrust24THRUST_300001_SM_1000_NS6system6detail10sequential3seqE,(.L_31 - _ZN34_INTERNAL_7214e8f3_4_k_cu_fccd288e6thrust24THRUST_300001_SM_1000_NS6system6detail10sequential3seqE)
_ZN34_INTERNAL_7214e8f3_4_k_cu_fccd288e6thrust24THRUST_300001_SM_1000_NS6system6detail10sequential3seqE:
	.zero		1
.L_31:


//--------------------- .nv.shared._ZN3cub18CUB_300001_SM_10006detail6reduce18DeviceReduceKernelINS2_10policy_hubIiyN4cuda3std3__44plusIiEEE10Policy1000EN6thrust24THRUST_300001_SM_1000_NS6detail15normal_iteratorINSD_10device_ptrIiEEEEyS9_iNS7_10__identityEEEvT0_PT3_T1_NS0_13GridEvenShareISN_EET2_T4_ --------------------------
	.section	.nv.shared._ZN3cub18CUB_300001_SM_10006detail6reduce18DeviceReduceKernelINS2_10policy_hubIiyN4cuda3std3__44plusIiEEE10Policy1000EN6thrust24THRUST_300001_SM_1000_NS6detail15normal_iteratorINSD_10device_ptrIiEEEEyS9_iNS7_10__identityEEEvT0_PT3_T1_NS0_13GridEvenShareISN_EET2_T4_,"aw",@nobits
	.sectionflags	@""
	.align	4
.nv.shared._ZN3cub18CUB_300001_SM_10006detail6reduce18DeviceReduceKernelINS2_10policy_hubIiyN4cuda3std3__44plusIiEEE10Policy1000EN6thrust24THRUST_300001_SM_1000_NS6detail15normal_iteratorINSD_10device_ptrIiEEEEyS9_iNS7_10__identityEEEvT0_PT3_T1_NS0_13GridEvenShareISN_EET2_T4_:
	.zero		1068


//--------------------- .nv.shared._ZN3cub18CUB_300001_SM_10006detail6reduce28DeviceReduceSingleTileKernelINS2_10policy_hubIiyN4cuda3std3__44plusIiEEE10Policy1000EN6thrust24THRUST_300001_SM_1000_NS6detail15normal_iteratorINSD_10device_ptrIiEEEEPiyS9_iiNS7_10__identityEEEvT0_T1_T2_T3_T4_T6_ --------------------------
	.section	.nv.shared._ZN3cub18CUB_300001_SM_10006detail6reduce28DeviceReduceSingleTileKernelINS2_10policy_hubIiyN4cuda3std3__44plusIiEEE10Policy1000EN6thrust24THRUST_300001_SM_1000_NS6detail15normal_iteratorINSD_10device_ptrIiEEEEPiyS9_iiNS7_10__identityEEEvT0_T1_T2_T3_T4_T6_,"aw",@nobits
	.sectionflags	@""
	.align	4
.nv.shared._ZN3cub18CUB_300001_SM_10006detail6reduce28DeviceReduceSingleTileKernelINS2_10policy_hubIiyN4cuda3std3__44plusIiEEE10Policy1000EN6thrust24THRUST_300001_SM_1000_NS6detail15normal_iteratorINSD_10device_ptrIiEEEEPiyS9_iiNS7_10__identityEEEvT0_T1_T2_T3_T4_T6_:
	.zero		1068


//--------------------- .nv.shared._ZN3cub18CUB_300001_SM_10006detail6reduce28DeviceReduceSingleTileKernelINS2_10policy_hubIijN4cuda3std3__44plusIiEEE10Policy1000EPiSC_iS9_iiNS7_10__identityEEEvT0_T1_T2_T3_T4_T6_ --------------------------
	.section	.nv.shared._ZN3cub18CUB_300001_SM_10006detail6reduce28DeviceReduceSingleTileKernelINS2_10policy_hubIijN4cuda3std3__44plusIiEEE10Policy1000EPiSC_iS9_iiNS7_10__identityEEEvT0_T1_T2_T3_T4_T6_,"aw",@nobits
	.sectionflags	@""
	.align	4
.nv.shared._ZN3cub18CUB_300001_SM_10006detail6reduce28DeviceReduceSingleTileKernelINS2_10policy_hubIijN4cuda3std3__44plusIiEEE10Policy1000EPiSC_iS9_iiNS7_10__identityEEEvT0_T1_T2_T3_T4_T6_:
	.zero		1068


//--------------------- .nv.shared._ZN3cub18CUB_300001_SM_10006detail6reduce18DeviceReduceKernelINS2_10policy_hubIijN4cuda3std3__44plusIiEEE10Policy1000EN6thrust24THRUST_300001_SM_1000_NS6detail15normal_iteratorINSD_10device_ptrIiEEEEjS9_iNS7_10__identityEEEvT0_PT3_T1_NS0_13GridEvenShareISN_EET2_T4_ --------------------------
	.section	.nv.shared._ZN3cub18CUB_300001_SM_10006detail6reduce18DeviceReduceKernelINS2_10policy_hubIijN4cuda3std3__44plusIiEEE10Policy1000EN6thrust24THRUST_300001_SM_1000_NS6detail15normal_iteratorINSD_10device_ptrIiEEEEjS9_iNS7_10__identityEEEvT0_PT3_T1_NS0_13GridEvenShareISN_EET2_T4_,"aw",@nobits
	.sectionflags	@""
	.align	4
.nv.shared._ZN3cub18CUB_300001_SM_10006detail6reduce18DeviceReduceKernelINS2_10policy_hubIijN4cuda3std3__44plusIiEEE10Policy1000EN6thrust24THRUST_300001_SM_1000_NS6detail15normal_iteratorINSD_10device_ptrIiEEEEjS9_iNS7_10__identityEEEvT0_PT3_T1_NS0_13GridEvenShareISN_EET2_T4_:
	.zero		1068


//--------------------- .nv.shared._ZN3cub18CUB_300001_SM_10006detail6reduce28DeviceReduceSingleTileKernelINS2_10policy_hubIijN4cuda3std3__44plusIiEEE10Policy1000EN6thrust24THRUST_300001_SM_1000_NS6detail15normal_iteratorINSD_10device_ptrIiEEEEPijS9_iiNS7_10__identityEEEvT0_T1_T2_T3_T4_T6_ --------------------------
	.section	.nv.shared._ZN3cub18CUB_300001_SM_10006detail6reduce28DeviceReduceSingleTileKernelINS2_10policy_hubIijN4cuda3std3__44plusIiEEE10Policy1000EN6thrust24THRUST_300001_SM_1000_NS6detail15normal_iteratorINSD_10device_ptrIiEEEEPijS9_iiNS7_10__identityEEEvT0_T1_T2_T3_T4_T6_,"aw",@nobits
	.sectionflags	@""
	.align	4
.nv.shared._ZN3cub18CUB_300001_SM_10006detail6reduce28DeviceReduceSingleTileKernelINS2_10policy_hubIijN4cuda3std3__44plusIiEEE10Policy1000EN6thrust24THRUST_300001_SM_1000_NS6detail15normal_iteratorINSD_10device_ptrIiEEEEPijS9_iiNS7_10__identityEEEvT0_T1_T2_T3_T4_T6_:
	.zero		1068


//--------------------- .nv.constant0._ZN3cub18CUB_300001_SM_10006detail6reduce28DeviceReduceSingleTileKernelINS2_10policy_hubIiyN4cuda3std3__44plusIiEEE10Policy1000EPiSC_iS9_iiNS7_10__identityEEEvT0_T1_T2_T3_T4_T6_ --------------------------
	.section	.nv.constant0._ZN3cub18CUB_300001_SM_10006detail6reduce28DeviceReduceSingleTileKernelINS2_10policy_hubIiyN4cuda3std3__44plusIiEEE10Policy1000EPiSC_iS9_iiNS7_10__identityEEEvT0_T1_T2_T3_T4_T6_,"a",@progbits
	.sectionflags	@""
	.align	4
.nv.constant0._ZN3cub18CUB_300001_SM_10006detail6reduce28DeviceReduceSingleTileKernelINS2_10policy_hubIiyN4cuda3std3__44plusIiEEE10Policy1000EPiSC_iS9_iiNS7_10__identityEEEvT0_T1_T2_T3_T4_T6_:
	.zero		925


//--------------------- .nv.constant0._ZN3cub18CUB_300001_SM_10006detail6reduce18DeviceReduceKernelINS2_10policy_hubIiyN4cuda3std3__44plusIiEEE10Policy1000EN6thrust24THRUST_300001_SM_1000_NS6detail15normal_iteratorINSD_10device_ptrIiEEEEyS9_iNS7_10__identityEEEvT0_PT3_T1_NS0_13GridEvenShareISN_EET2_T4_ --------------------------
	.section	.nv.constant0._ZN3cub18CUB_300001_SM_10006detail6reduce18DeviceReduceKernelINS2_10policy_hubIiyN4cuda3std3__44plusIiEEE10Policy1000EN6thrust24THRUST_300001_SM_1000_NS6detail15normal_iteratorINSD_10device_ptrIiEEEEyS9_iNS7_10__identityEEEvT0_PT3_T1_NS0_13GridEvenShareISN_EET2_T4_,"a",@progbits
	.sectionflags	@""
	.align	4
.nv.constant0._ZN3cub18CUB_300001_SM_10006detail6reduce18DeviceReduceKernelINS2_10policy_hubIiyN4cuda3std3__44plusIiEEE10Policy1000EN6thrust24THRUST_300001_SM_1000_NS6detail15normal_iteratorINSD_10device_ptrIiEEEEyS9_iNS7_10__identityEEEvT0_PT3_T1_NS0_13GridEvenShareISN_EET2_T4_:
	.zero		994


//--------------------- .nv.constant0._ZN3cub18CUB_300001_SM_10006detail6reduce28DeviceReduceSingleTileKernelINS2_10policy_hubIiyN4cuda3std3__44plusIiEEE10Policy1000EN6thrust24THRUST_300001_SM_1000_NS6detail15normal_iteratorINSD_10device_ptrIiEEEEPiyS9_iiNS7_10__identityEEEvT0_T1_T2_T3_T4_T6_ --------------------------
	.section	.nv.constant0._ZN3cub18CUB_300001_SM_10006detail6reduce28DeviceReduceSingleTileKernelINS2_10policy_hubIiyN4cuda3std3__44plusIiEEE10Policy1000EN6thrust24THRUST_300001_SM_1000_NS6detail15normal_iteratorINSD_10device_ptrIiEEEEPiyS9_iiNS7_10__identityEEEvT0_T1_T2_T3_T4_T6_,"a",@progbits
	.sectionflags	@""
	.align	4
.nv.constant0._ZN3cub18CUB_300001_SM_10006detail6reduce28DeviceReduceSingleTileKernelINS2_10policy_hubIiyN4cuda3std3__44plusIiEEE10Policy1000EN6thrust24THRUST_300001_SM_1000_NS6detail15normal_iteratorINSD_10device_ptrIiEEEEPiyS9_iiNS7_10__identityEEEvT0_T1_T2_T3_T4_T6_:
	.zero		929


//--------------------- .nv.constant0._ZN3cub18CUB_300001_SM_10006detail6reduce28DeviceReduceSingleTileKernelINS2_10policy_hubIijN4cuda3std3__44plusIiEEE10Policy1000EPiSC_iS9_iiNS7_10__identityEEEvT0_T1_T2_T3_T4_T6_ --------------------------
	.section	.nv.constant0._ZN3cub18CUB_300001_SM_10006detail6reduce28DeviceReduceSingleTileKernelINS2_10policy_hubIijN4cuda3std3__44plusIiEEE10Policy1000EPiSC_iS9_iiNS7_10__identityEEEvT0_T1_T2_T3_T4_T6_,"a",@progbits
	.sectionflags	@""
	.align	4
.nv.constant0._ZN3cub18CUB_300001_SM_10006detail6reduce28DeviceReduceSingleTileKernelINS2_10policy_hubIijN4cuda3std3__44plusIiEEE10Policy1000EPiSC_iS9_iiNS7_10__identityEEEvT0_T1_T2_T3_T4_T6_:
	.zero		925


//--------------------- .nv.constant0._ZN3cub18CUB_300001_SM_10006detail6reduce18DeviceReduceKernelINS2_10policy_hubIijN4cuda3std3__44plusIiEEE10Policy1000EN6thrust24THRUST_300001_SM_1000_NS6detail15normal_iteratorINSD_10device_ptrIiEEEEjS9_iNS7_10__identityEEEvT0_PT3_T1_NS0_13GridEvenShareISN_EET2_T4_ --------------------------
	.section	.nv.constant0._ZN3cub18CUB_300001_SM_10006detail6reduce18DeviceReduceKernelINS2_10policy_hubIijN4cuda3std3__44plusIiEEE10Policy1000EN6thrust24THRUST_300001_SM_1000_NS6detail15normal_iteratorINSD_10device_ptrIiEEEEjS9_iNS7_10__identityEEEvT0_PT3_T1_NS0_13GridEvenShareISN_EET2_T4_,"a",@progbits
	.sectionflags	@""
	.align	4
.nv.constant0._ZN3cub18CUB_300001_SM_10006detail6reduce18DeviceReduceKernelINS2_10policy_hubIijN4cuda3std3__44plusIiEEE10Policy1000EN6thrust24THRUST_300001_SM_1000_NS6detail15normal_iteratorINSD_10device_ptrIiEEEEjS9_iNS7_10__identityEEEvT0_PT3_T1_NS0_13GridEvenShareISN_EET2_T4_:
	.zero		958


//--------------------- .nv.constant0._ZN3cub18CUB_300001_SM_10006detail6reduce28DeviceReduceSingleTileKernelINS2_10policy_hubIijN4cuda3std3__44plusIiEEE10Policy1000EN6thrust24THRUST_300001_SM_1000_NS6detail15normal_iteratorINSD_10device_ptrIiEEEEPijS9_iiNS7_10__identityEEEvT0_T1_T2_T3_T4_T6_ --------------------------
	.section	.nv.constant0._ZN3cub18CUB_300001_SM_10006detail6reduce28DeviceReduceSingleTileKernelINS2_10policy_hubIijN4cuda3std3__44plusIiEEE10Policy1000EN6thrust24THRUST_300001_SM_1000_NS6detail15normal_iteratorINSD_10device_ptrIiEEEEPijS9_iiNS7_10__identityEEEvT0_T1_T2_T3_T4_T6_,"a",@progbits
	.sectionflags	@""
	.align	4
.nv.constant0._ZN3cub18CUB_300001_SM_10006detail6reduce28DeviceReduceSingleTileKernelINS2_10policy_hubIijN4cuda3std3__44plusIiEEE10Policy1000EN6thrust24THRUST_300001_SM_1000_NS6detail15normal_iteratorINSD_10device_ptrIiEEEEPijS9_iiNS7_10__identityEEEvT0_T1_T2_T3_T4_T6_:
	.zero		925


//--------------------- .nv.constant0._ZN3cub18CUB_300001_SM_10006detail8for_each13static_kernelINS2_12policy_hub_t12policy_500_tEmN6thrust24THRUST_300001_SM_1000_NS8cuda_cub20__uninitialized_fill7functorINS7_10device_ptrIiEEiEEEEvT0_T1_ --------------------------
	.section	.nv.constant0._ZN3cub18CUB_300001_SM_10006detail8for_each13static_kernelINS2_12policy_hub_t12policy_500_tEmN6thrust24THRUST_300001_SM_1000_NS8cuda_cub20__uninitialized_fill7functorINS7_10device_ptrIiEEiEEEEvT0_T1_,"a",@progbits
	.sectionflags	@""
	.align	4
.nv.constant0._ZN3cub18CUB_300001_SM_10006detail8for_each13static_kernelINS2_12policy_hub_t12policy_500_tEmN6thrust24THRUST_300001_SM_1000_NS8cuda_cub20__uninitialized_fill7functorINS7_10device_ptrIiEEiEEEEvT0_T1_:
	.zero		920


//--------------------- .nv.constant0._ZN3cub18CUB_300001_SM_10006detail11EmptyKernelIvEEvv --------------------------
	.section	.nv.constant0._ZN3cub18CUB_300001_SM_10006detail11EmptyKernelIvEEvv,"a",@progbits
	.sectionflags	@""
	.align	4
.nv.constant0._ZN3cub18CUB_300001_SM_10006detail11EmptyKernelIvEEvv:
	.zero		896


//--------------------- .nv.constant0._Z7sumCudaPKiiPi --------------------------
	.section	.nv.constant0._Z7sumCudaPKiiPi,"a",@progbits
	.sectionflags	@""
	.align	4
.nv.constant0._Z7sumCudaPKiiPi:
	.zero		920


//--------------------- SYMBOLS --------------------------

	.type		.nv.reservedSmem.offset0,@object
	.size		.nv.reservedSmem.offset0,0x4
	.type		.nv.reservedSmem.cap,@object
	.size		.nv.reservedSmem.cap,0x4
